//
// Generated by NVIDIA NVVM Compiler
//
// Compiler Build ID: CL-36424714
// Cuda compilation tools, release 13.0, V13.0.88
// Based on NVVM 20.0.0
//

.version 9.0
.target sm_100
.address_size 64

	// .globl	_Z13low_registersPfi
.global .align 4 .b8 __cudart_i2opi_f[24] = {65, 144, 67, 60, 153, 149, 98, 219, 192, 221, 52, 245, 209, 87, 39, 252, 41, 21, 68, 78, 110, 131, 249, 162};

.visible .entry _Z13low_registersPfi(
	.param .u64 .ptr .align 1 _Z13low_registersPfi_param_0,
	.param .u32 _Z13low_registersPfi_param_1
)
{
	.reg .pred 	%p<2>;
	.reg .b32 	%r<6>;
	.reg .b32 	%f<2>;
	.reg .b64 	%rd<5>;

	ld.param.u64 	%rd1, [_Z13low_registersPfi_param_0];
	ld.param.u32 	%r2, [_Z13low_registersPfi_param_1];
	mov.u32 	%r3, %ctaid.x;
	mov.u32 	%r4, %ntid.x;
	mov.u32 	%r5, %tid.x;
	mad.lo.s32 	%r1, %r3, %r4, %r5;
	setp.ge.s32 	%p1, %r1, %r2;
	@%p1 bra 	$L__BB0_2;
	cvta.to.global.u64 	%rd2, %rd1;
	cvt.rn.f32.s32 	%f1, %r1;
	mul.wide.s32 	%rd3, %r1, 4;
	add.s64 	%rd4, %rd2, %rd3;
	st.global.f32 	[%rd4], %f1;
$L__BB0_2:
	ret;

}
	// .globl	_Z14high_registersPfi
.visible .entry _Z14high_registersPfi(
	.param .u64 .ptr .align 1 _Z14high_registersPfi_param_0,
	.param .u32 _Z14high_registersPfi_param_1
)
{
	.reg .pred 	%p<2>;
	.reg .b32 	%r<37>;
	.reg .b32 	%f<65>;
	.reg .b64 	%rd<6>;

	ld.param.u32 	%r2, [_Z14high_registersPfi_param_1];
	mov.u32 	%r3, %ctaid.x;
	mov.u32 	%r4, %ntid.x;
	mov.u32 	%r5, %tid.x;
	mad.lo.s32 	%r1, %r3, %r4, %r5;
	cvt.rn.f32.s32 	%f2, %r1;
	add.s32 	%r6, %r1, 1;
	cvt.rn.f32.s32 	%f3, %r6;
	add.s32 	%r7, %r1, 2;
	cvt.rn.f32.s32 	%f4, %r7;
	add.s32 	%r8, %r1, 3;
	cvt.rn.f32.s32 	%f5, %r8;
	add.s32 	%r9, %r1, 4;
	cvt.rn.f32.s32 	%f6, %r9;
	add.s32 	%r10, %r1, 5;
	cvt.rn.f32.s32 	%f7, %r10;
	add.s32 	%r11, %r1, 6;
	cvt.rn.f32.s32 	%f8, %r11;
	add.s32 	%r12, %r1, 7;
	cvt.rn.f32.s32 	%f9, %r12;
	add.s32 	%r13, %r1, 8;
	cvt.rn.f32.s32 	%f10, %r13;
	add.s32 	%r14, %r1, 9;
	cvt.rn.f32.s32 	%f11, %r14;
	add.s32 	%r15, %r1, 10;
	cvt.rn.f32.s32 	%f12, %r15;
	add.s32 	%r16, %r1, 11;
	cvt.rn.f32.s32 	%f13, %r16;
	add.s32 	%r17, %r1, 12;
	cvt.rn.f32.s32 	%f14, %r17;
	add.s32 	%r18, %r1, 13;
	cvt.rn.f32.s32 	%f15, %r18;
	add.s32 	%r19, %r1, 14;
	cvt.rn.f32.s32 	%f16, %r19;
	add.s32 	%r20, %r1, 15;
	cvt.rn.f32.s32 	%f17, %r20;
	add.s32 	%r21, %r1, 16;
	cvt.rn.f32.s32 	%f18, %r21;
	add.s32 	%r22, %r1, 17;
	cvt.rn.f32.s32 	%f19, %r22;
	add.s32 	%r23, %r1, 18;
	cvt.rn.f32.s32 	%f20, %r23;
	add.s32 	%r24, %r1, 19;
	cvt.rn.f32.s32 	%f21, %r24;
	add.s32 	%r25, %r1, 20;
	cvt.rn.f32.s32 	%f22, %r25;
	add.s32 	%r26, %r1, 21;
	cvt.rn.f32.s32 	%f23, %r26;
	add.s32 	%r27, %r1, 22;
	cvt.rn.f32.s32 	%f24, %r27;
	add.s32 	%r28, %r1, 23;
	cvt.rn.f32.s32 	%f25, %r28;
	add.s32 	%r29, %r1, 24;
	cvt.rn.f32.s32 	%f26, %r29;
	add.s32 	%r30, %r1, 25;
	cvt.rn.f32.s32 	%f27, %r30;
	add.s32 	%r31, %r1, 26;
	cvt.rn.f32.s32 	%f28, %r31;
	add.s32 	%r32, %r1, 27;
	cvt.rn.f32.s32 	%f29, %r32;
	add.s32 	%r33, %r1, 28;
	cvt.rn.f32.s32 	%f30, %r33;
	add.s32 	%r34, %r1, 29;
	cvt.rn.f32.s32 	%f31, %r34;
	add.s32 	%r35, %r1, 30;
	cvt.rn.f32.s32 	%f32, %r35;
	add.s32 	%r36, %r1, 31;
	cvt.rn.f32.s32 	%f33, %r36;
	fma.rn.f32 	%f34, %f2, %f33, 0f00000000;
	fma.rn.f32 	%f35, %f3, %f32, %f34;
	fma.rn.f32 	%f36, %f4, %f31, %f35;
	fma.rn.f32 	%f37, %f5, %f30, %f36;
	fma.rn.f32 	%f38, %f6, %f29, %f37;
	fma.rn.f32 	%f39, %f7, %f28, %f38;
	fma.rn.f32 	%f40, %f8, %f27, %f39;
	fma.rn.f32 	%f41, %f9, %f26, %f40;
	fma.rn.f32 	%f42, %f10, %f25, %f41;
	fma.rn.f32 	%f43, %f11, %f24, %f42;
	fma.rn.f32 	%f44, %f12, %f23, %f43;
	fma.rn.f32 	%f45, %f13, %f22, %f44;
	fma.rn.f32 	%f46, %f14, %f21, %f45;
	fma.rn.f32 	%f47, %f15, %f20, %f46;
	fma.rn.f32 	%f48, %f16, %f19, %f47;
	fma.rn.f32 	%f49, %f17, %f18, %f48;
	fma.rn.f32 	%f50, %f17, %f18, %f49;
	fma.rn.f32 	%f51, %f16, %f19, %f50;
	fma.rn.f32 	%f52, %f15, %f20, %f51;
	fma.rn.f32 	%f53, %f14, %f21, %f52;
	fma.rn.f32 	%f54, %f13, %f22, %f53;
	fma.rn.f32 	%f55, %f12, %f23, %f54;
	fma.rn.f32 	%f56, %f11, %f24, %f55;
	fma.rn.f32 	%f57, %f10, %f25, %f56;
	fma.rn.f32 	%f58, %f9, %f26, %f57;
	fma.rn.f32 	%f59, %f8, %f27, %f58;
	fma.rn.f32 	%f60, %f7, %f28, %f59;
	fma.rn.f32 	%f61, %f6, %f29, %f60;
	fma.rn.f32 	%f62, %f5, %f30, %f61;
	fma.rn.f32 	%f63, %f4, %f31, %f62;
	fma.rn.f32 	%f64, %f3, %f32, %f63;
	fma.rn.f32 	%f1, %f2, %f33, %f64;
	setp.ge.s32 	%p1, %r1, %r2;
	@%p1 bra 	$L__BB1_2;
	ld.param.u64 	%rd5, [_Z14high_registersPfi_param_0];
	cvta.to.global.u64 	%rd2, %rd5;
	mul.wide.s32 	%rd3, %r1, 4;
	add.s64 	%rd4, %rd2, %rd3;
	st.global.f32 	[%rd4], %f1;
$L__BB1_2:
	ret;

}
	// .globl	_Z19very_high_registersPfi
.visible .entry _Z19very_high_registersPfi(
	.param .u64 .ptr .align 1 _Z19very_high_registersPfi_param_0,
	.param .u32 _Z19very_high_registersPfi_param_1
)
{
	.local .align 4 .b8 	__local_depot2[28];
	.reg .b64 	%SP;
	.reg .b64 	%SPL;
	.reg .pred 	%p<514>;
	.reg .b32 	%r<2565>;
	.reg .b32 	%f<1953>;
	.reg .b64 	%rd<1160>;
	.reg .b64 	%fd<129>;

	mov.u64 	%SPL, __local_depot2;
	ld.param.u32 	%r865, [_Z19very_high_registersPfi_param_1];
	add.u64 	%rd1, %SPL, 0;
	mov.u32 	%r866, %ctaid.x;
	mov.u32 	%r867, %ntid.x;
	mov.u32 	%r868, %tid.x;
	mad.lo.s32 	%r1, %r866, %r867, %r868;
	cvt.rn.f32.s32 	%f481, %r1;
	mul.f32 	%f1, %f481, 0f3DCCCCCD;
	add.s32 	%r869, %r1, 1;
	cvt.rn.f32.s32 	%f482, %r869;
	mul.f32 	%f2, %f482, 0f3DCCCCCD;
	add.s32 	%r870, %r1, 2;
	cvt.rn.f32.s32 	%f483, %r870;
	mul.f32 	%f3, %f483, 0f3DCCCCCD;
	add.s32 	%r871, %r1, 3;
	cvt.rn.f32.s32 	%f484, %r871;
	mul.f32 	%f4, %f484, 0f3DCCCCCD;
	add.s32 	%r872, %r1, 4;
	cvt.rn.f32.s32 	%f485, %r872;
	mul.f32 	%f5, %f485, 0f3DCCCCCD;
	add.s32 	%r873, %r1, 5;
	cvt.rn.f32.s32 	%f486, %r873;
	mul.f32 	%f6, %f486, 0f3DCCCCCD;
	add.s32 	%r874, %r1, 6;
	cvt.rn.f32.s32 	%f487, %r874;
	mul.f32 	%f7, %f487, 0f3DCCCCCD;
	add.s32 	%r875, %r1, 7;
	cvt.rn.f32.s32 	%f488, %r875;
	mul.f32 	%f8, %f488, 0f3DCCCCCD;
	add.s32 	%r876, %r1, 8;
	cvt.rn.f32.s32 	%f489, %r876;
	mul.f32 	%f9, %f489, 0f3DCCCCCD;
	add.s32 	%r877, %r1, 9;
	cvt.rn.f32.s32 	%f490, %r877;
	mul.f32 	%f10, %f490, 0f3DCCCCCD;
	add.s32 	%r878, %r1, 10;
	cvt.rn.f32.s32 	%f491, %r878;
	mul.f32 	%f11, %f491, 0f3DCCCCCD;
	add.s32 	%r879, %r1, 11;
	cvt.rn.f32.s32 	%f492, %r879;
	mul.f32 	%f12, %f492, 0f3DCCCCCD;
	add.s32 	%r880, %r1, 12;
	cvt.rn.f32.s32 	%f493, %r880;
	mul.f32 	%f13, %f493, 0f3DCCCCCD;
	add.s32 	%r881, %r1, 13;
	cvt.rn.f32.s32 	%f494, %r881;
	mul.f32 	%f14, %f494, 0f3DCCCCCD;
	add.s32 	%r882, %r1, 14;
	cvt.rn.f32.s32 	%f495, %r882;
	mul.f32 	%f15, %f495, 0f3DCCCCCD;
	add.s32 	%r883, %r1, 15;
	cvt.rn.f32.s32 	%f496, %r883;
	mul.f32 	%f16, %f496, 0f3DCCCCCD;
	add.s32 	%r884, %r1, 16;
	cvt.rn.f32.s32 	%f497, %r884;
	mul.f32 	%f17, %f497, 0f3DCCCCCD;
	add.s32 	%r885, %r1, 17;
	cvt.rn.f32.s32 	%f498, %r885;
	mul.f32 	%f18, %f498, 0f3DCCCCCD;
	add.s32 	%r886, %r1, 18;
	cvt.rn.f32.s32 	%f499, %r886;
	mul.f32 	%f19, %f499, 0f3DCCCCCD;
	add.s32 	%r887, %r1, 19;
	cvt.rn.f32.s32 	%f500, %r887;
	mul.f32 	%f20, %f500, 0f3DCCCCCD;
	add.s32 	%r888, %r1, 20;
	cvt.rn.f32.s32 	%f501, %r888;
	mul.f32 	%f21, %f501, 0f3DCCCCCD;
	add.s32 	%r889, %r1, 21;
	cvt.rn.f32.s32 	%f502, %r889;
	mul.f32 	%f22, %f502, 0f3DCCCCCD;
	add.s32 	%r890, %r1, 22;
	cvt.rn.f32.s32 	%f503, %r890;
	mul.f32 	%f23, %f503, 0f3DCCCCCD;
	add.s32 	%r891, %r1, 23;
	cvt.rn.f32.s32 	%f504, %r891;
	mul.f32 	%f24, %f504, 0f3DCCCCCD;
	add.s32 	%r892, %r1, 24;
	cvt.rn.f32.s32 	%f505, %r892;
	mul.f32 	%f25, %f505, 0f3DCCCCCD;
	add.s32 	%r893, %r1, 25;
	cvt.rn.f32.s32 	%f506, %r893;
	mul.f32 	%f26, %f506, 0f3DCCCCCD;
	add.s32 	%r894, %r1, 26;
	cvt.rn.f32.s32 	%f507, %r894;
	mul.f32 	%f27, %f507, 0f3DCCCCCD;
	add.s32 	%r895, %r1, 27;
	cvt.rn.f32.s32 	%f508, %r895;
	mul.f32 	%f28, %f508, 0f3DCCCCCD;
	add.s32 	%r896, %r1, 28;
	cvt.rn.f32.s32 	%f509, %r896;
	mul.f32 	%f29, %f509, 0f3DCCCCCD;
	add.s32 	%r897, %r1, 29;
	cvt.rn.f32.s32 	%f510, %r897;
	mul.f32 	%f30, %f510, 0f3DCCCCCD;
	add.s32 	%r898, %r1, 30;
	cvt.rn.f32.s32 	%f511, %r898;
	mul.f32 	%f31, %f511, 0f3DCCCCCD;
	add.s32 	%r899, %r1, 31;
	cvt.rn.f32.s32 	%f512, %r899;
	mul.f32 	%f32, %f512, 0f3DCCCCCD;
	add.s32 	%r900, %r1, 32;
	cvt.rn.f32.s32 	%f513, %r900;
	mul.f32 	%f33, %f513, 0f3DCCCCCD;
	add.s32 	%r901, %r1, 33;
	cvt.rn.f32.s32 	%f514, %r901;
	mul.f32 	%f34, %f514, 0f3DCCCCCD;
	add.s32 	%r902, %r1, 34;
	cvt.rn.f32.s32 	%f515, %r902;
	mul.f32 	%f35, %f515, 0f3DCCCCCD;
	add.s32 	%r903, %r1, 35;
	cvt.rn.f32.s32 	%f516, %r903;
	mul.f32 	%f36, %f516, 0f3DCCCCCD;
	add.s32 	%r904, %r1, 36;
	cvt.rn.f32.s32 	%f517, %r904;
	mul.f32 	%f37, %f517, 0f3DCCCCCD;
	add.s32 	%r905, %r1, 37;
	cvt.rn.f32.s32 	%f518, %r905;
	mul.f32 	%f38, %f518, 0f3DCCCCCD;
	add.s32 	%r906, %r1, 38;
	cvt.rn.f32.s32 	%f519, %r906;
	mul.f32 	%f39, %f519, 0f3DCCCCCD;
	add.s32 	%r907, %r1, 39;
	cvt.rn.f32.s32 	%f520, %r907;
	mul.f32 	%f40, %f520, 0f3DCCCCCD;
	add.s32 	%r908, %r1, 40;
	cvt.rn.f32.s32 	%f521, %r908;
	mul.f32 	%f41, %f521, 0f3DCCCCCD;
	add.s32 	%r909, %r1, 41;
	cvt.rn.f32.s32 	%f522, %r909;
	mul.f32 	%f42, %f522, 0f3DCCCCCD;
	add.s32 	%r910, %r1, 42;
	cvt.rn.f32.s32 	%f523, %r910;
	mul.f32 	%f43, %f523, 0f3DCCCCCD;
	add.s32 	%r911, %r1, 43;
	cvt.rn.f32.s32 	%f524, %r911;
	mul.f32 	%f44, %f524, 0f3DCCCCCD;
	add.s32 	%r912, %r1, 44;
	cvt.rn.f32.s32 	%f525, %r912;
	mul.f32 	%f45, %f525, 0f3DCCCCCD;
	add.s32 	%r913, %r1, 45;
	cvt.rn.f32.s32 	%f526, %r913;
	mul.f32 	%f46, %f526, 0f3DCCCCCD;
	add.s32 	%r914, %r1, 46;
	cvt.rn.f32.s32 	%f527, %r914;
	mul.f32 	%f47, %f527, 0f3DCCCCCD;
	add.s32 	%r915, %r1, 47;
	cvt.rn.f32.s32 	%f528, %r915;
	mul.f32 	%f48, %f528, 0f3DCCCCCD;
	add.s32 	%r916, %r1, 48;
	cvt.rn.f32.s32 	%f529, %r916;
	mul.f32 	%f49, %f529, 0f3DCCCCCD;
	add.s32 	%r917, %r1, 49;
	cvt.rn.f32.s32 	%f530, %r917;
	mul.f32 	%f50, %f530, 0f3DCCCCCD;
	add.s32 	%r918, %r1, 50;
	cvt.rn.f32.s32 	%f531, %r918;
	mul.f32 	%f51, %f531, 0f3DCCCCCD;
	add.s32 	%r919, %r1, 51;
	cvt.rn.f32.s32 	%f532, %r919;
	mul.f32 	%f52, %f532, 0f3DCCCCCD;
	add.s32 	%r920, %r1, 52;
	cvt.rn.f32.s32 	%f533, %r920;
	mul.f32 	%f53, %f533, 0f3DCCCCCD;
	add.s32 	%r921, %r1, 53;
	cvt.rn.f32.s32 	%f534, %r921;
	mul.f32 	%f54, %f534, 0f3DCCCCCD;
	add.s32 	%r922, %r1, 54;
	cvt.rn.f32.s32 	%f535, %r922;
	mul.f32 	%f55, %f535, 0f3DCCCCCD;
	add.s32 	%r923, %r1, 55;
	cvt.rn.f32.s32 	%f536, %r923;
	mul.f32 	%f56, %f536, 0f3DCCCCCD;
	add.s32 	%r924, %r1, 56;
	cvt.rn.f32.s32 	%f537, %r924;
	mul.f32 	%f57, %f537, 0f3DCCCCCD;
	add.s32 	%r925, %r1, 57;
	cvt.rn.f32.s32 	%f538, %r925;
	mul.f32 	%f58, %f538, 0f3DCCCCCD;
	add.s32 	%r926, %r1, 58;
	cvt.rn.f32.s32 	%f539, %r926;
	mul.f32 	%f59, %f539, 0f3DCCCCCD;
	add.s32 	%r927, %r1, 59;
	cvt.rn.f32.s32 	%f540, %r927;
	mul.f32 	%f60, %f540, 0f3DCCCCCD;
	add.s32 	%r928, %r1, 60;
	cvt.rn.f32.s32 	%f541, %r928;
	mul.f32 	%f61, %f541, 0f3DCCCCCD;
	add.s32 	%r929, %r1, 61;
	cvt.rn.f32.s32 	%f542, %r929;
	mul.f32 	%f62, %f542, 0f3DCCCCCD;
	add.s32 	%r930, %r1, 62;
	cvt.rn.f32.s32 	%f543, %r930;
	mul.f32 	%f63, %f543, 0f3DCCCCCD;
	add.s32 	%r931, %r1, 63;
	cvt.rn.f32.s32 	%f544, %r931;
	mul.f32 	%f64, %f544, 0f3DCCCCCD;
	mul.f32 	%f65, %f1, %f64;
	mul.f32 	%f545, %f1, 0f3F22F983;
	cvt.rni.s32.f32 	%r2312, %f545;
	cvt.rn.f32.s32 	%f546, %r2312;
	fma.rn.f32 	%f547, %f546, 0fBFC90FDA, %f1;
	fma.rn.f32 	%f548, %f546, 0fB3A22168, %f547;
	fma.rn.f32 	%f1889, %f546, 0fA7C234C5, %f548;
	abs.f32 	%f67, %f1;
	setp.ltu.f32 	%p1, %f67, 0f47CE4780;
	@%p1 bra 	$L__BB2_8;
	setp.neu.f32 	%p2, %f67, 0f7F800000;
	@%p2 bra 	$L__BB2_3;
	mov.f32 	%f551, 0f00000000;
	mul.rn.f32 	%f1889, %f1, %f551;
	mov.b32 	%r2312, 0;
	bra.uni 	$L__BB2_8;
$L__BB2_3:
	mov.b32 	%r3, %f1;
	mov.b64 	%rd970, 0;
	mov.b32 	%r2309, 0;
	mov.u64 	%rd968, __cudart_i2opi_f;
	shl.b32 	%r934, %r3, 8;
	or.b32  	%r935, %r934, -2147483648;
	mov.u64 	%rd969, %rd1;
$L__BB2_4:
	.pragma "nounroll";
	ld.global.nc.u32 	%r933, [%rd968];
	mad.wide.u32 	%rd454, %r933, %r935, %rd970;
	shr.u64 	%rd970, %rd454, 32;
	st.local.u32 	[%rd969], %rd454;
	add.s32 	%r2309, %r2309, 1;
	add.s64 	%rd969, %rd969, 4;
	add.s64 	%rd968, %rd968, 4;
	setp.ne.s32 	%p3, %r2309, 6;
	@%p3 bra 	$L__BB2_4;
	shr.u32 	%r936, %r3, 23;
	st.local.u32 	[%rd1+24], %rd970;
	and.b32  	%r6, %r936, 31;
	and.b32  	%r937, %r936, 224;
	add.s32 	%r938, %r937, -128;
	shr.u32 	%r939, %r938, 5;
	mul.wide.u32 	%rd455, %r939, 4;
	sub.s64 	%rd8, %rd1, %rd455;
	ld.local.u32 	%r2310, [%rd8+24];
	ld.local.u32 	%r2311, [%rd8+20];
	setp.eq.s32 	%p4, %r6, 0;
	@%p4 bra 	$L__BB2_7;
	shf.l.wrap.b32 	%r2310, %r2311, %r2310, %r6;
	ld.local.u32 	%r940, [%rd8+16];
	shf.l.wrap.b32 	%r2311, %r940, %r2311, %r6;
$L__BB2_7:
	shr.u32 	%r941, %r2310, 30;
	shf.l.wrap.b32 	%r942, %r2311, %r2310, 2;
	shl.b32 	%r943, %r2311, 2;
	shr.u32 	%r944, %r942, 31;
	add.s32 	%r945, %r944, %r941;
	neg.s32 	%r946, %r945;
	setp.lt.s32 	%p5, %r3, 0;
	selp.b32 	%r2312, %r946, %r945, %p5;
	xor.b32  	%r947, %r942, %r3;
	shr.s32 	%r948, %r942, 31;
	xor.b32  	%r949, %r948, %r942;
	xor.b32  	%r950, %r948, %r943;
	cvt.u64.u32 	%rd456, %r949;
	shl.b64 	%rd457, %rd456, 32;
	cvt.u64.u32 	%rd458, %r950;
	or.b64  	%rd459, %rd457, %rd458;
	cvt.rn.f64.s64 	%fd1, %rd459;
	mul.f64 	%fd2, %fd1, 0d3BF921FB54442D19;
	cvt.rn.f32.f64 	%f549, %fd2;
	neg.f32 	%f550, %f549;
	setp.lt.s32 	%p6, %r947, 0;
	selp.f32 	%f1889, %f550, %f549, %p6;
$L__BB2_8:
	mul.rn.f32 	%f552, %f1889, %f1889;
	and.b32  	%r952, %r2312, 1;
	setp.eq.b32 	%p7, %r952, 1;
	selp.f32 	%f553, 0f3F800000, %f1889, %p7;
	fma.rn.f32 	%f554, %f552, %f553, 0f00000000;
	fma.rn.f32 	%f555, %f552, 0f37CBAC00, 0fBAB607ED;
	selp.f32 	%f556, %f555, 0fB94D4153, %p7;
	selp.f32 	%f557, 0f3D2AAABB, 0f3C0885E4, %p7;
	fma.rn.f32 	%f558, %f556, %f552, %f557;
	selp.f32 	%f559, 0fBEFFFFFF, 0fBE2AAAA8, %p7;
	fma.rn.f32 	%f560, %f558, %f552, %f559;
	fma.rn.f32 	%f561, %f560, %f554, %f553;
	and.b32  	%r953, %r2312, 2;
	setp.eq.s32 	%p8, %r953, 0;
	mov.f32 	%f562, 0f00000000;
	sub.f32 	%f563, %f562, %f561;
	selp.f32 	%f564, %f561, %f563, %p8;
	add.f32 	%f71, %f65, %f564;
	mul.f32 	%f72, %f2, %f63;
	mul.f32 	%f565, %f2, 0f3F22F983;
	cvt.rni.s32.f32 	%r2316, %f565;
	cvt.rn.f32.s32 	%f566, %r2316;
	fma.rn.f32 	%f567, %f566, 0fBFC90FDA, %f2;
	fma.rn.f32 	%f568, %f566, 0fB3A22168, %f567;
	fma.rn.f32 	%f1890, %f566, 0fA7C234C5, %f568;
	abs.f32 	%f74, %f2;
	setp.ltu.f32 	%p9, %f74, 0f47CE4780;
	@%p9 bra 	$L__BB2_16;
	setp.eq.f32 	%p10, %f74, 0f7F800000;
	@%p10 bra 	$L__BB2_15;
	mov.b32 	%r16, %f2;
	mov.b64 	%rd973, 0;
	mov.b32 	%r2313, 0;
	mov.u64 	%rd971, __cudart_i2opi_f;
	shl.b32 	%r956, %r16, 8;
	or.b32  	%r957, %r956, -2147483648;
	mov.u64 	%rd972, %rd1;
$L__BB2_11:
	.pragma "nounroll";
	ld.global.nc.u32 	%r955, [%rd971];
	mad.wide.u32 	%rd462, %r955, %r957, %rd973;
	shr.u64 	%rd973, %rd462, 32;
	st.local.u32 	[%rd972], %rd462;
	add.s32 	%r2313, %r2313, 1;
	add.s64 	%rd972, %rd972, 4;
	add.s64 	%rd971, %rd971, 4;
	setp.ne.s32 	%p11, %r2313, 6;
	@%p11 bra 	$L__BB2_11;
	shr.u32 	%r958, %r16, 23;
	st.local.u32 	[%rd1+24], %rd973;
	and.b32  	%r19, %r958, 31;
	and.b32  	%r959, %r958, 224;
	add.s32 	%r960, %r959, -128;
	shr.u32 	%r961, %r960, 5;
	mul.wide.u32 	%rd463, %r961, 4;
	sub.s64 	%rd15, %rd1, %rd463;
	ld.local.u32 	%r2314, [%rd15+24];
	ld.local.u32 	%r2315, [%rd15+20];
	setp.eq.s32 	%p12, %r19, 0;
	@%p12 bra 	$L__BB2_14;
	shf.l.wrap.b32 	%r2314, %r2315, %r2314, %r19;
	ld.local.u32 	%r962, [%rd15+16];
	shf.l.wrap.b32 	%r2315, %r962, %r2315, %r19;
$L__BB2_14:
	shr.u32 	%r963, %r2314, 30;
	shf.l.wrap.b32 	%r964, %r2315, %r2314, 2;
	shl.b32 	%r965, %r2315, 2;
	shr.u32 	%r966, %r964, 31;
	add.s32 	%r967, %r966, %r963;
	neg.s32 	%r968, %r967;
	setp.lt.s32 	%p13, %r16, 0;
	selp.b32 	%r2316, %r968, %r967, %p13;
	xor.b32  	%r969, %r964, %r16;
	shr.s32 	%r970, %r964, 31;
	xor.b32  	%r971, %r970, %r964;
	xor.b32  	%r972, %r970, %r965;
	cvt.u64.u32 	%rd464, %r971;
	shl.b64 	%rd465, %rd464, 32;
	cvt.u64.u32 	%rd466, %r972;
	or.b64  	%rd467, %rd465, %rd466;
	cvt.rn.f64.s64 	%fd3, %rd467;
	mul.f64 	%fd4, %fd3, 0d3BF921FB54442D19;
	cvt.rn.f32.f64 	%f569, %fd4;
	neg.f32 	%f570, %f569;
	setp.lt.s32 	%p14, %r969, 0;
	selp.f32 	%f1890, %f570, %f569, %p14;
	bra.uni 	$L__BB2_16;
$L__BB2_15:
	mov.f32 	%f571, 0f00000000;
	mul.rn.f32 	%f1890, %f2, %f571;
	mov.b32 	%r2316, 0;
$L__BB2_16:
	mul.rn.f32 	%f572, %f1890, %f1890;
	and.b32  	%r974, %r2316, 1;
	setp.eq.b32 	%p15, %r974, 1;
	selp.f32 	%f573, 0f3F800000, %f1890, %p15;
	fma.rn.f32 	%f574, %f572, %f573, 0f00000000;
	fma.rn.f32 	%f575, %f572, 0f37CBAC00, 0fBAB607ED;
	selp.f32 	%f576, %f575, 0fB94D4153, %p15;
	selp.f32 	%f577, 0f3D2AAABB, 0f3C0885E4, %p15;
	fma.rn.f32 	%f578, %f576, %f572, %f577;
	selp.f32 	%f579, 0fBEFFFFFF, 0fBE2AAAA8, %p15;
	fma.rn.f32 	%f580, %f578, %f572, %f579;
	fma.rn.f32 	%f581, %f580, %f574, %f573;
	and.b32  	%r975, %r2316, 2;
	setp.eq.s32 	%p16, %r975, 0;
	mov.f32 	%f582, 0f00000000;
	sub.f32 	%f583, %f582, %f581;
	selp.f32 	%f584, %f581, %f583, %p16;
	add.f32 	%f585, %f72, %f584;
	add.f32 	%f586, %f71, 0f00000000;
	add.f32 	%f78, %f586, %f585;
	mul.f32 	%f79, %f3, %f62;
	mul.f32 	%f587, %f3, 0f3F22F983;
	cvt.rni.s32.f32 	%r2320, %f587;
	cvt.rn.f32.s32 	%f588, %r2320;
	fma.rn.f32 	%f589, %f588, 0fBFC90FDA, %f3;
	fma.rn.f32 	%f590, %f588, 0fB3A22168, %f589;
	fma.rn.f32 	%f1891, %f588, 0fA7C234C5, %f590;
	abs.f32 	%f81, %f3;
	setp.ltu.f32 	%p17, %f81, 0f47CE4780;
	@%p17 bra 	$L__BB2_24;
	setp.eq.f32 	%p18, %f81, 0f7F800000;
	@%p18 bra 	$L__BB2_23;
	mov.b32 	%r29, %f3;
	mov.b64 	%rd976, 0;
	mov.b32 	%r2317, 0;
	mov.u64 	%rd974, __cudart_i2opi_f;
	shl.b32 	%r978, %r29, 8;
	or.b32  	%r979, %r978, -2147483648;
	mov.u64 	%rd975, %rd1;
$L__BB2_19:
	.pragma "nounroll";
	ld.global.nc.u32 	%r977, [%rd974];
	mad.wide.u32 	%rd470, %r977, %r979, %rd976;
	shr.u64 	%rd976, %rd470, 32;
	st.local.u32 	[%rd975], %rd470;
	add.s32 	%r2317, %r2317, 1;
	add.s64 	%rd975, %rd975, 4;
	add.s64 	%rd974, %rd974, 4;
	setp.ne.s32 	%p19, %r2317, 6;
	@%p19 bra 	$L__BB2_19;
	shr.u32 	%r980, %r29, 23;
	st.local.u32 	[%rd1+24], %rd976;
	and.b32  	%r32, %r980, 31;
	and.b32  	%r981, %r980, 224;
	add.s32 	%r982, %r981, -128;
	shr.u32 	%r983, %r982, 5;
	mul.wide.u32 	%rd471, %r983, 4;
	sub.s64 	%rd22, %rd1, %rd471;
	ld.local.u32 	%r2318, [%rd22+24];
	ld.local.u32 	%r2319, [%rd22+20];
	setp.eq.s32 	%p20, %r32, 0;
	@%p20 bra 	$L__BB2_22;
	shf.l.wrap.b32 	%r2318, %r2319, %r2318, %r32;
	ld.local.u32 	%r984, [%rd22+16];
	shf.l.wrap.b32 	%r2319, %r984, %r2319, %r32;
$L__BB2_22:
	shr.u32 	%r985, %r2318, 30;
	shf.l.wrap.b32 	%r986, %r2319, %r2318, 2;
	shl.b32 	%r987, %r2319, 2;
	shr.u32 	%r988, %r986, 31;
	add.s32 	%r989, %r988, %r985;
	neg.s32 	%r990, %r989;
	setp.lt.s32 	%p21, %r29, 0;
	selp.b32 	%r2320, %r990, %r989, %p21;
	xor.b32  	%r991, %r986, %r29;
	shr.s32 	%r992, %r986, 31;
	xor.b32  	%r993, %r992, %r986;
	xor.b32  	%r994, %r992, %r987;
	cvt.u64.u32 	%rd472, %r993;
	shl.b64 	%rd473, %rd472, 32;
	cvt.u64.u32 	%rd474, %r994;
	or.b64  	%rd475, %rd473, %rd474;
	cvt.rn.f64.s64 	%fd5, %rd475;
	mul.f64 	%fd6, %fd5, 0d3BF921FB54442D19;
	cvt.rn.f32.f64 	%f591, %fd6;
	neg.f32 	%f592, %f591;
	setp.lt.s32 	%p22, %r991, 0;
	selp.f32 	%f1891, %f592, %f591, %p22;
	bra.uni 	$L__BB2_24;
$L__BB2_23:
	mov.f32 	%f593, 0f00000000;
	mul.rn.f32 	%f1891, %f3, %f593;
	mov.b32 	%r2320, 0;
$L__BB2_24:
	mul.rn.f32 	%f594, %f1891, %f1891;
	and.b32  	%r996, %r2320, 1;
	setp.eq.b32 	%p23, %r996, 1;
	selp.f32 	%f595, 0f3F800000, %f1891, %p23;
	fma.rn.f32 	%f596, %f594, %f595, 0f00000000;
	fma.rn.f32 	%f597, %f594, 0f37CBAC00, 0fBAB607ED;
	selp.f32 	%f598, %f597, 0fB94D4153, %p23;
	selp.f32 	%f599, 0f3D2AAABB, 0f3C0885E4, %p23;
	fma.rn.f32 	%f600, %f598, %f594, %f599;
	selp.f32 	%f601, 0fBEFFFFFF, 0fBE2AAAA8, %p23;
	fma.rn.f32 	%f602, %f600, %f594, %f601;
	fma.rn.f32 	%f603, %f602, %f596, %f595;
	and.b32  	%r997, %r2320, 2;
	setp.eq.s32 	%p24, %r997, 0;
	mov.f32 	%f604, 0f00000000;
	sub.f32 	%f605, %f604, %f603;
	selp.f32 	%f606, %f603, %f605, %p24;
	add.f32 	%f607, %f79, %f606;
	add.f32 	%f85, %f78, %f607;
	mul.f32 	%f86, %f4, %f61;
	mul.f32 	%f608, %f4, 0f3F22F983;
	cvt.rni.s32.f32 	%r2324, %f608;
	cvt.rn.f32.s32 	%f609, %r2324;
	fma.rn.f32 	%f610, %f609, 0fBFC90FDA, %f4;
	fma.rn.f32 	%f611, %f609, 0fB3A22168, %f610;
	fma.rn.f32 	%f1892, %f609, 0fA7C234C5, %f611;
	abs.f32 	%f88, %f4;
	setp.ltu.f32 	%p25, %f88, 0f47CE4780;
	@%p25 bra 	$L__BB2_32;
	setp.eq.f32 	%p26, %f88, 0f7F800000;
	@%p26 bra 	$L__BB2_31;
	mov.b32 	%r42, %f4;
	mov.b64 	%rd979, 0;
	mov.b32 	%r2321, 0;
	mov.u64 	%rd977, __cudart_i2opi_f;
	shl.b32 	%r1000, %r42, 8;
	or.b32  	%r1001, %r1000, -2147483648;
	mov.u64 	%rd978, %rd1;
$L__BB2_27:
	.pragma "nounroll";
	ld.global.nc.u32 	%r999, [%rd977];
	mad.wide.u32 	%rd478, %r999, %r1001, %rd979;
	shr.u64 	%rd979, %rd478, 32;
	st.local.u32 	[%rd978], %rd478;
	add.s32 	%r2321, %r2321, 1;
	add.s64 	%rd978, %rd978, 4;
	add.s64 	%rd977, %rd977, 4;
	setp.ne.s32 	%p27, %r2321, 6;
	@%p27 bra 	$L__BB2_27;
	shr.u32 	%r1002, %r42, 23;
	st.local.u32 	[%rd1+24], %rd979;
	and.b32  	%r45, %r1002, 31;
	and.b32  	%r1003, %r1002, 224;
	add.s32 	%r1004, %r1003, -128;
	shr.u32 	%r1005, %r1004, 5;
	mul.wide.u32 	%rd479, %r1005, 4;
	sub.s64 	%rd29, %rd1, %rd479;
	ld.local.u32 	%r2322, [%rd29+24];
	ld.local.u32 	%r2323, [%rd29+20];
	setp.eq.s32 	%p28, %r45, 0;
	@%p28 bra 	$L__BB2_30;
	shf.l.wrap.b32 	%r2322, %r2323, %r2322, %r45;
	ld.local.u32 	%r1006, [%rd29+16];
	shf.l.wrap.b32 	%r2323, %r1006, %r2323, %r45;
$L__BB2_30:
	shr.u32 	%r1007, %r2322, 30;
	shf.l.wrap.b32 	%r1008, %r2323, %r2322, 2;
	shl.b32 	%r1009, %r2323, 2;
	shr.u32 	%r1010, %r1008, 31;
	add.s32 	%r1011, %r1010, %r1007;
	neg.s32 	%r1012, %r1011;
	setp.lt.s32 	%p29, %r42, 0;
	selp.b32 	%r2324, %r1012, %r1011, %p29;
	xor.b32  	%r1013, %r1008, %r42;
	shr.s32 	%r1014, %r1008, 31;
	xor.b32  	%r1015, %r1014, %r1008;
	xor.b32  	%r1016, %r1014, %r1009;
	cvt.u64.u32 	%rd480, %r1015;
	shl.b64 	%rd481, %rd480, 32;
	cvt.u64.u32 	%rd482, %r1016;
	or.b64  	%rd483, %rd481, %rd482;
	cvt.rn.f64.s64 	%fd7, %rd483;
	mul.f64 	%fd8, %fd7, 0d3BF921FB54442D19;
	cvt.rn.f32.f64 	%f612, %fd8;
	neg.f32 	%f613, %f612;
	setp.lt.s32 	%p30, %r1013, 0;
	selp.f32 	%f1892, %f613, %f612, %p30;
	bra.uni 	$L__BB2_32;
$L__BB2_31:
	mov.f32 	%f614, 0f00000000;
	mul.rn.f32 	%f1892, %f4, %f614;
	mov.b32 	%r2324, 0;
$L__BB2_32:
	mul.rn.f32 	%f615, %f1892, %f1892;
	and.b32  	%r1018, %r2324, 1;
	setp.eq.b32 	%p31, %r1018, 1;
	selp.f32 	%f616, 0f3F800000, %f1892, %p31;
	fma.rn.f32 	%f617, %f615, %f616, 0f00000000;
	fma.rn.f32 	%f618, %f615, 0f37CBAC00, 0fBAB607ED;
	selp.f32 	%f619, %f618, 0fB94D4153, %p31;
	selp.f32 	%f620, 0f3D2AAABB, 0f3C0885E4, %p31;
	fma.rn.f32 	%f621, %f619, %f615, %f620;
	selp.f32 	%f622, 0fBEFFFFFF, 0fBE2AAAA8, %p31;
	fma.rn.f32 	%f623, %f621, %f615, %f622;
	fma.rn.f32 	%f624, %f623, %f617, %f616;
	and.b32  	%r1019, %r2324, 2;
	setp.eq.s32 	%p32, %r1019, 0;
	mov.f32 	%f625, 0f00000000;
	sub.f32 	%f626, %f625, %f624;
	selp.f32 	%f627, %f624, %f626, %p32;
	add.f32 	%f628, %f86, %f627;
	add.f32 	%f92, %f85, %f628;
	mul.f32 	%f93, %f5, %f60;
	mul.f32 	%f629, %f5, 0f3F22F983;
	cvt.rni.s32.f32 	%r2328, %f629;
	cvt.rn.f32.s32 	%f630, %r2328;
	fma.rn.f32 	%f631, %f630, 0fBFC90FDA, %f5;
	fma.rn.f32 	%f632, %f630, 0fB3A22168, %f631;
	fma.rn.f32 	%f1893, %f630, 0fA7C234C5, %f632;
	abs.f32 	%f95, %f5;
	setp.ltu.f32 	%p33, %f95, 0f47CE4780;
	@%p33 bra 	$L__BB2_40;
	setp.eq.f32 	%p34, %f95, 0f7F800000;
	@%p34 bra 	$L__BB2_39;
	mov.b32 	%r55, %f5;
	mov.b64 	%rd982, 0;
	mov.b32 	%r2325, 0;
	mov.u64 	%rd980, __cudart_i2opi_f;
	shl.b32 	%r1022, %r55, 8;
	or.b32  	%r1023, %r1022, -2147483648;
	mov.u64 	%rd981, %rd1;
$L__BB2_35:
	.pragma "nounroll";
	ld.global.nc.u32 	%r1021, [%rd980];
	mad.wide.u32 	%rd486, %r1021, %r1023, %rd982;
	shr.u64 	%rd982, %rd486, 32;
	st.local.u32 	[%rd981], %rd486;
	add.s32 	%r2325, %r2325, 1;
	add.s64 	%rd981, %rd981, 4;
	add.s64 	%rd980, %rd980, 4;
	setp.ne.s32 	%p35, %r2325, 6;
	@%p35 bra 	$L__BB2_35;
	shr.u32 	%r1024, %r55, 23;
	st.local.u32 	[%rd1+24], %rd982;
	and.b32  	%r58, %r1024, 31;
	and.b32  	%r1025, %r1024, 224;
	add.s32 	%r1026, %r1025, -128;
	shr.u32 	%r1027, %r1026, 5;
	mul.wide.u32 	%rd487, %r1027, 4;
	sub.s64 	%rd36, %rd1, %rd487;
	ld.local.u32 	%r2326, [%rd36+24];
	ld.local.u32 	%r2327, [%rd36+20];
	setp.eq.s32 	%p36, %r58, 0;
	@%p36 bra 	$L__BB2_38;
	shf.l.wrap.b32 	%r2326, %r2327, %r2326, %r58;
	ld.local.u32 	%r1028, [%rd36+16];
	shf.l.wrap.b32 	%r2327, %r1028, %r2327, %r58;
$L__BB2_38:
	shr.u32 	%r1029, %r2326, 30;
	shf.l.wrap.b32 	%r1030, %r2327, %r2326, 2;
	shl.b32 	%r1031, %r2327, 2;
	shr.u32 	%r1032, %r1030, 31;
	add.s32 	%r1033, %r1032, %r1029;
	neg.s32 	%r1034, %r1033;
	setp.lt.s32 	%p37, %r55, 0;
	selp.b32 	%r2328, %r1034, %r1033, %p37;
	xor.b32  	%r1035, %r1030, %r55;
	shr.s32 	%r1036, %r1030, 31;
	xor.b32  	%r1037, %r1036, %r1030;
	xor.b32  	%r1038, %r1036, %r1031;
	cvt.u64.u32 	%rd488, %r1037;
	shl.b64 	%rd489, %rd488, 32;
	cvt.u64.u32 	%rd490, %r1038;
	or.b64  	%rd491, %rd489, %rd490;
	cvt.rn.f64.s64 	%fd9, %rd491;
	mul.f64 	%fd10, %fd9, 0d3BF921FB54442D19;
	cvt.rn.f32.f64 	%f633, %fd10;
	neg.f32 	%f634, %f633;
	setp.lt.s32 	%p38, %r1035, 0;
	selp.f32 	%f1893, %f634, %f633, %p38;
	bra.uni 	$L__BB2_40;
$L__BB2_39:
	mov.f32 	%f635, 0f00000000;
	mul.rn.f32 	%f1893, %f5, %f635;
	mov.b32 	%r2328, 0;
$L__BB2_40:
	mul.rn.f32 	%f636, %f1893, %f1893;
	and.b32  	%r1040, %r2328, 1;
	setp.eq.b32 	%p39, %r1040, 1;
	selp.f32 	%f637, 0f3F800000, %f1893, %p39;
	fma.rn.f32 	%f638, %f636, %f637, 0f00000000;
	fma.rn.f32 	%f639, %f636, 0f37CBAC00, 0fBAB607ED;
	selp.f32 	%f640, %f639, 0fB94D4153, %p39;
	selp.f32 	%f641, 0f3D2AAABB, 0f3C0885E4, %p39;
	fma.rn.f32 	%f642, %f640, %f636, %f641;
	selp.f32 	%f643, 0fBEFFFFFF, 0fBE2AAAA8, %p39;
	fma.rn.f32 	%f644, %f642, %f636, %f643;
	fma.rn.f32 	%f645, %f644, %f638, %f637;
	and.b32  	%r1041, %r2328, 2;
	setp.eq.s32 	%p40, %r1041, 0;
	mov.f32 	%f646, 0f00000000;
	sub.f32 	%f647, %f646, %f645;
	selp.f32 	%f648, %f645, %f647, %p40;
	add.f32 	%f649, %f93, %f648;
	add.f32 	%f99, %f92, %f649;
	mul.f32 	%f100, %f6, %f59;
	mul.f32 	%f650, %f6, 0f3F22F983;
	cvt.rni.s32.f32 	%r2332, %f650;
	cvt.rn.f32.s32 	%f651, %r2332;
	fma.rn.f32 	%f652, %f651, 0fBFC90FDA, %f6;
	fma.rn.f32 	%f653, %f651, 0fB3A22168, %f652;
	fma.rn.f32 	%f1894, %f651, 0fA7C234C5, %f653;
	abs.f32 	%f102, %f6;
	setp.ltu.f32 	%p41, %f102, 0f47CE4780;
	@%p41 bra 	$L__BB2_48;
	setp.eq.f32 	%p42, %f102, 0f7F800000;
	@%p42 bra 	$L__BB2_47;
	mov.b32 	%r68, %f6;
	mov.b64 	%rd985, 0;
	mov.b32 	%r2329, 0;
	mov.u64 	%rd983, __cudart_i2opi_f;
	shl.b32 	%r1044, %r68, 8;
	or.b32  	%r1045, %r1044, -2147483648;
	mov.u64 	%rd984, %rd1;
$L__BB2_43:
	.pragma "nounroll";
	ld.global.nc.u32 	%r1043, [%rd983];
	mad.wide.u32 	%rd494, %r1043, %r1045, %rd985;
	shr.u64 	%rd985, %rd494, 32;
	st.local.u32 	[%rd984], %rd494;
	add.s32 	%r2329, %r2329, 1;
	add.s64 	%rd984, %rd984, 4;
	add.s64 	%rd983, %rd983, 4;
	setp.ne.s32 	%p43, %r2329, 6;
	@%p43 bra 	$L__BB2_43;
	shr.u32 	%r1046, %r68, 23;
	st.local.u32 	[%rd1+24], %rd985;
	and.b32  	%r71, %r1046, 31;
	and.b32  	%r1047, %r1046, 224;
	add.s32 	%r1048, %r1047, -128;
	shr.u32 	%r1049, %r1048, 5;
	mul.wide.u32 	%rd495, %r1049, 4;
	sub.s64 	%rd43, %rd1, %rd495;
	ld.local.u32 	%r2330, [%rd43+24];
	ld.local.u32 	%r2331, [%rd43+20];
	setp.eq.s32 	%p44, %r71, 0;
	@%p44 bra 	$L__BB2_46;
	shf.l.wrap.b32 	%r2330, %r2331, %r2330, %r71;
	ld.local.u32 	%r1050, [%rd43+16];
	shf.l.wrap.b32 	%r2331, %r1050, %r2331, %r71;
$L__BB2_46:
	shr.u32 	%r1051, %r2330, 30;
	shf.l.wrap.b32 	%r1052, %r2331, %r2330, 2;
	shl.b32 	%r1053, %r2331, 2;
	shr.u32 	%r1054, %r1052, 31;
	add.s32 	%r1055, %r1054, %r1051;
	neg.s32 	%r1056, %r1055;
	setp.lt.s32 	%p45, %r68, 0;
	selp.b32 	%r2332, %r1056, %r1055, %p45;
	xor.b32  	%r1057, %r1052, %r68;
	shr.s32 	%r1058, %r1052, 31;
	xor.b32  	%r1059, %r1058, %r1052;
	xor.b32  	%r1060, %r1058, %r1053;
	cvt.u64.u32 	%rd496, %r1059;
	shl.b64 	%rd497, %rd496, 32;
	cvt.u64.u32 	%rd498, %r1060;
	or.b64  	%rd499, %rd497, %rd498;
	cvt.rn.f64.s64 	%fd11, %rd499;
	mul.f64 	%fd12, %fd11, 0d3BF921FB54442D19;
	cvt.rn.f32.f64 	%f654, %fd12;
	neg.f32 	%f655, %f654;
	setp.lt.s32 	%p46, %r1057, 0;
	selp.f32 	%f1894, %f655, %f654, %p46;
	bra.uni 	$L__BB2_48;
$L__BB2_47:
	mov.f32 	%f656, 0f00000000;
	mul.rn.f32 	%f1894, %f6, %f656;
	mov.b32 	%r2332, 0;
$L__BB2_48:
	mul.rn.f32 	%f657, %f1894, %f1894;
	and.b32  	%r1062, %r2332, 1;
	setp.eq.b32 	%p47, %r1062, 1;
	selp.f32 	%f658, 0f3F800000, %f1894, %p47;
	fma.rn.f32 	%f659, %f657, %f658, 0f00000000;
	fma.rn.f32 	%f660, %f657, 0f37CBAC00, 0fBAB607ED;
	selp.f32 	%f661, %f660, 0fB94D4153, %p47;
	selp.f32 	%f662, 0f3D2AAABB, 0f3C0885E4, %p47;
	fma.rn.f32 	%f663, %f661, %f657, %f662;
	selp.f32 	%f664, 0fBEFFFFFF, 0fBE2AAAA8, %p47;
	fma.rn.f32 	%f665, %f663, %f657, %f664;
	fma.rn.f32 	%f666, %f665, %f659, %f658;
	and.b32  	%r1063, %r2332, 2;
	setp.eq.s32 	%p48, %r1063, 0;
	mov.f32 	%f667, 0f00000000;
	sub.f32 	%f668, %f667, %f666;
	selp.f32 	%f669, %f666, %f668, %p48;
	add.f32 	%f670, %f100, %f669;
	add.f32 	%f106, %f99, %f670;
	mul.f32 	%f107, %f7, %f58;
	mul.f32 	%f671, %f7, 0f3F22F983;
	cvt.rni.s32.f32 	%r2336, %f671;
	cvt.rn.f32.s32 	%f672, %r2336;
	fma.rn.f32 	%f673, %f672, 0fBFC90FDA, %f7;
	fma.rn.f32 	%f674, %f672, 0fB3A22168, %f673;
	fma.rn.f32 	%f1895, %f672, 0fA7C234C5, %f674;
	abs.f32 	%f109, %f7;
	setp.ltu.f32 	%p49, %f109, 0f47CE4780;
	@%p49 bra 	$L__BB2_56;
	setp.eq.f32 	%p50, %f109, 0f7F800000;
	@%p50 bra 	$L__BB2_55;
	mov.b32 	%r81, %f7;
	mov.b64 	%rd988, 0;
	mov.b32 	%r2333, 0;
	mov.u64 	%rd986, __cudart_i2opi_f;
	shl.b32 	%r1066, %r81, 8;
	or.b32  	%r1067, %r1066, -2147483648;
	mov.u64 	%rd987, %rd1;
$L__BB2_51:
	.pragma "nounroll";
	ld.global.nc.u32 	%r1065, [%rd986];
	mad.wide.u32 	%rd502, %r1065, %r1067, %rd988;
	shr.u64 	%rd988, %rd502, 32;
	st.local.u32 	[%rd987], %rd502;
	add.s32 	%r2333, %r2333, 1;
	add.s64 	%rd987, %rd987, 4;
	add.s64 	%rd986, %rd986, 4;
	setp.ne.s32 	%p51, %r2333, 6;
	@%p51 bra 	$L__BB2_51;
	shr.u32 	%r1068, %r81, 23;
	st.local.u32 	[%rd1+24], %rd988;
	and.b32  	%r84, %r1068, 31;
	and.b32  	%r1069, %r1068, 224;
	add.s32 	%r1070, %r1069, -128;
	shr.u32 	%r1071, %r1070, 5;
	mul.wide.u32 	%rd503, %r1071, 4;
	sub.s64 	%rd50, %rd1, %rd503;
	ld.local.u32 	%r2334, [%rd50+24];
	ld.local.u32 	%r2335, [%rd50+20];
	setp.eq.s32 	%p52, %r84, 0;
	@%p52 bra 	$L__BB2_54;
	shf.l.wrap.b32 	%r2334, %r2335, %r2334, %r84;
	ld.local.u32 	%r1072, [%rd50+16];
	shf.l.wrap.b32 	%r2335, %r1072, %r2335, %r84;
$L__BB2_54:
	shr.u32 	%r1073, %r2334, 30;
	shf.l.wrap.b32 	%r1074, %r2335, %r2334, 2;
	shl.b32 	%r1075, %r2335, 2;
	shr.u32 	%r1076, %r1074, 31;
	add.s32 	%r1077, %r1076, %r1073;
	neg.s32 	%r1078, %r1077;
	setp.lt.s32 	%p53, %r81, 0;
	selp.b32 	%r2336, %r1078, %r1077, %p53;
	xor.b32  	%r1079, %r1074, %r81;
	shr.s32 	%r1080, %r1074, 31;
	xor.b32  	%r1081, %r1080, %r1074;
	xor.b32  	%r1082, %r1080, %r1075;
	cvt.u64.u32 	%rd504, %r1081;
	shl.b64 	%rd505, %rd504, 32;
	cvt.u64.u32 	%rd506, %r1082;
	or.b64  	%rd507, %rd505, %rd506;
	cvt.rn.f64.s64 	%fd13, %rd507;
	mul.f64 	%fd14, %fd13, 0d3BF921FB54442D19;
	cvt.rn.f32.f64 	%f675, %fd14;
	neg.f32 	%f676, %f675;
	setp.lt.s32 	%p54, %r1079, 0;
	selp.f32 	%f1895, %f676, %f675, %p54;
	bra.uni 	$L__BB2_56;
$L__BB2_55:
	mov.f32 	%f677, 0f00000000;
	mul.rn.f32 	%f1895, %f7, %f677;
	mov.b32 	%r2336, 0;
$L__BB2_56:
	mul.rn.f32 	%f678, %f1895, %f1895;
	and.b32  	%r1084, %r2336, 1;
	setp.eq.b32 	%p55, %r1084, 1;
	selp.f32 	%f679, 0f3F800000, %f1895, %p55;
	fma.rn.f32 	%f680, %f678, %f679, 0f00000000;
	fma.rn.f32 	%f681, %f678, 0f37CBAC00, 0fBAB607ED;
	selp.f32 	%f682, %f681, 0fB94D4153, %p55;
	selp.f32 	%f683, 0f3D2AAABB, 0f3C0885E4, %p55;
	fma.rn.f32 	%f684, %f682, %f678, %f683;
	selp.f32 	%f685, 0fBEFFFFFF, 0fBE2AAAA8, %p55;
	fma.rn.f32 	%f686, %f684, %f678, %f685;
	fma.rn.f32 	%f687, %f686, %f680, %f679;
	and.b32  	%r1085, %r2336, 2;
	setp.eq.s32 	%p56, %r1085, 0;
	mov.f32 	%f688, 0f00000000;
	sub.f32 	%f689, %f688, %f687;
	selp.f32 	%f690, %f687, %f689, %p56;
	add.f32 	%f691, %f107, %f690;
	add.f32 	%f113, %f106, %f691;
	mul.f32 	%f114, %f8, %f57;
	mul.f32 	%f692, %f8, 0f3F22F983;
	cvt.rni.s32.f32 	%r2340, %f692;
	cvt.rn.f32.s32 	%f693, %r2340;
	fma.rn.f32 	%f694, %f693, 0fBFC90FDA, %f8;
	fma.rn.f32 	%f695, %f693, 0fB3A22168, %f694;
	fma.rn.f32 	%f1896, %f693, 0fA7C234C5, %f695;
	abs.f32 	%f116, %f8;
	setp.ltu.f32 	%p57, %f116, 0f47CE4780;
	@%p57 bra 	$L__BB2_64;
	setp.eq.f32 	%p58, %f116, 0f7F800000;
	@%p58 bra 	$L__BB2_63;
	mov.b32 	%r94, %f8;
	mov.b64 	%rd991, 0;
	mov.b32 	%r2337, 0;
	mov.u64 	%rd989, __cudart_i2opi_f;
	shl.b32 	%r1088, %r94, 8;
	or.b32  	%r1089, %r1088, -2147483648;
	mov.u64 	%rd990, %rd1;
$L__BB2_59:
	.pragma "nounroll";
	ld.global.nc.u32 	%r1087, [%rd989];
	mad.wide.u32 	%rd510, %r1087, %r1089, %rd991;
	shr.u64 	%rd991, %rd510, 32;
	st.local.u32 	[%rd990], %rd510;
	add.s32 	%r2337, %r2337, 1;
	add.s64 	%rd990, %rd990, 4;
	add.s64 	%rd989, %rd989, 4;
	setp.ne.s32 	%p59, %r2337, 6;
	@%p59 bra 	$L__BB2_59;
	shr.u32 	%r1090, %r94, 23;
	st.local.u32 	[%rd1+24], %rd991;
	and.b32  	%r97, %r1090, 31;
	and.b32  	%r1091, %r1090, 224;
	add.s32 	%r1092, %r1091, -128;
	shr.u32 	%r1093, %r1092, 5;
	mul.wide.u32 	%rd511, %r1093, 4;
	sub.s64 	%rd57, %rd1, %rd511;
	ld.local.u32 	%r2338, [%rd57+24];
	ld.local.u32 	%r2339, [%rd57+20];
	setp.eq.s32 	%p60, %r97, 0;
	@%p60 bra 	$L__BB2_62;
	shf.l.wrap.b32 	%r2338, %r2339, %r2338, %r97;
	ld.local.u32 	%r1094, [%rd57+16];
	shf.l.wrap.b32 	%r2339, %r1094, %r2339, %r97;
$L__BB2_62:
	shr.u32 	%r1095, %r2338, 30;
	shf.l.wrap.b32 	%r1096, %r2339, %r2338, 2;
	shl.b32 	%r1097, %r2339, 2;
	shr.u32 	%r1098, %r1096, 31;
	add.s32 	%r1099, %r1098, %r1095;
	neg.s32 	%r1100, %r1099;
	setp.lt.s32 	%p61, %r94, 0;
	selp.b32 	%r2340, %r1100, %r1099, %p61;
	xor.b32  	%r1101, %r1096, %r94;
	shr.s32 	%r1102, %r1096, 31;
	xor.b32  	%r1103, %r1102, %r1096;
	xor.b32  	%r1104, %r1102, %r1097;
	cvt.u64.u32 	%rd512, %r1103;
	shl.b64 	%rd513, %rd512, 32;
	cvt.u64.u32 	%rd514, %r1104;
	or.b64  	%rd515, %rd513, %rd514;
	cvt.rn.f64.s64 	%fd15, %rd515;
	mul.f64 	%fd16, %fd15, 0d3BF921FB54442D19;
	cvt.rn.f32.f64 	%f696, %fd16;
	neg.f32 	%f697, %f696;
	setp.lt.s32 	%p62, %r1101, 0;
	selp.f32 	%f1896, %f697, %f696, %p62;
	bra.uni 	$L__BB2_64;
$L__BB2_63:
	mov.f32 	%f698, 0f00000000;
	mul.rn.f32 	%f1896, %f8, %f698;
	mov.b32 	%r2340, 0;
$L__BB2_64:
	mul.rn.f32 	%f699, %f1896, %f1896;
	and.b32  	%r1106, %r2340, 1;
	setp.eq.b32 	%p63, %r1106, 1;
	selp.f32 	%f700, 0f3F800000, %f1896, %p63;
	fma.rn.f32 	%f701, %f699, %f700, 0f00000000;
	fma.rn.f32 	%f702, %f699, 0f37CBAC00, 0fBAB607ED;
	selp.f32 	%f703, %f702, 0fB94D4153, %p63;
	selp.f32 	%f704, 0f3D2AAABB, 0f3C0885E4, %p63;
	fma.rn.f32 	%f705, %f703, %f699, %f704;
	selp.f32 	%f706, 0fBEFFFFFF, 0fBE2AAAA8, %p63;
	fma.rn.f32 	%f707, %f705, %f699, %f706;
	fma.rn.f32 	%f708, %f707, %f701, %f700;
	and.b32  	%r1107, %r2340, 2;
	setp.eq.s32 	%p64, %r1107, 0;
	mov.f32 	%f709, 0f00000000;
	sub.f32 	%f710, %f709, %f708;
	selp.f32 	%f711, %f708, %f710, %p64;
	add.f32 	%f712, %f114, %f711;
	add.f32 	%f120, %f113, %f712;
	mul.f32 	%f121, %f9, %f56;
	mul.f32 	%f713, %f9, 0f3F22F983;
	cvt.rni.s32.f32 	%r2344, %f713;
	cvt.rn.f32.s32 	%f714, %r2344;
	fma.rn.f32 	%f715, %f714, 0fBFC90FDA, %f9;
	fma.rn.f32 	%f716, %f714, 0fB3A22168, %f715;
	fma.rn.f32 	%f1897, %f714, 0fA7C234C5, %f716;
	abs.f32 	%f123, %f9;
	setp.ltu.f32 	%p65, %f123, 0f47CE4780;
	@%p65 bra 	$L__BB2_72;
	setp.eq.f32 	%p66, %f123, 0f7F800000;
	@%p66 bra 	$L__BB2_71;
	mov.b32 	%r107, %f9;
	mov.b64 	%rd994, 0;
	mov.b32 	%r2341, 0;
	mov.u64 	%rd992, __cudart_i2opi_f;
	shl.b32 	%r1110, %r107, 8;
	or.b32  	%r1111, %r1110, -2147483648;
	mov.u64 	%rd993, %rd1;
$L__BB2_67:
	.pragma "nounroll";
	ld.global.nc.u32 	%r1109, [%rd992];
	mad.wide.u32 	%rd518, %r1109, %r1111, %rd994;
	shr.u64 	%rd994, %rd518, 32;
	st.local.u32 	[%rd993], %rd518;
	add.s32 	%r2341, %r2341, 1;
	add.s64 	%rd993, %rd993, 4;
	add.s64 	%rd992, %rd992, 4;
	setp.ne.s32 	%p67, %r2341, 6;
	@%p67 bra 	$L__BB2_67;
	shr.u32 	%r1112, %r107, 23;
	st.local.u32 	[%rd1+24], %rd994;
	and.b32  	%r110, %r1112, 31;
	and.b32  	%r1113, %r1112, 224;
	add.s32 	%r1114, %r1113, -128;
	shr.u32 	%r1115, %r1114, 5;
	mul.wide.u32 	%rd519, %r1115, 4;
	sub.s64 	%rd64, %rd1, %rd519;
	ld.local.u32 	%r2342, [%rd64+24];
	ld.local.u32 	%r2343, [%rd64+20];
	setp.eq.s32 	%p68, %r110, 0;
	@%p68 bra 	$L__BB2_70;
	shf.l.wrap.b32 	%r2342, %r2343, %r2342, %r110;
	ld.local.u32 	%r1116, [%rd64+16];
	shf.l.wrap.b32 	%r2343, %r1116, %r2343, %r110;
$L__BB2_70:
	shr.u32 	%r1117, %r2342, 30;
	shf.l.wrap.b32 	%r1118, %r2343, %r2342, 2;
	shl.b32 	%r1119, %r2343, 2;
	shr.u32 	%r1120, %r1118, 31;
	add.s32 	%r1121, %r1120, %r1117;
	neg.s32 	%r1122, %r1121;
	setp.lt.s32 	%p69, %r107, 0;
	selp.b32 	%r2344, %r1122, %r1121, %p69;
	xor.b32  	%r1123, %r1118, %r107;
	shr.s32 	%r1124, %r1118, 31;
	xor.b32  	%r1125, %r1124, %r1118;
	xor.b32  	%r1126, %r1124, %r1119;
	cvt.u64.u32 	%rd520, %r1125;
	shl.b64 	%rd521, %rd520, 32;
	cvt.u64.u32 	%rd522, %r1126;
	or.b64  	%rd523, %rd521, %rd522;
	cvt.rn.f64.s64 	%fd17, %rd523;
	mul.f64 	%fd18, %fd17, 0d3BF921FB54442D19;
	cvt.rn.f32.f64 	%f717, %fd18;
	neg.f32 	%f718, %f717;
	setp.lt.s32 	%p70, %r1123, 0;
	selp.f32 	%f1897, %f718, %f717, %p70;
	bra.uni 	$L__BB2_72;
$L__BB2_71:
	mov.f32 	%f719, 0f00000000;
	mul.rn.f32 	%f1897, %f9, %f719;
	mov.b32 	%r2344, 0;
$L__BB2_72:
	mul.rn.f32 	%f720, %f1897, %f1897;
	and.b32  	%r1128, %r2344, 1;
	setp.eq.b32 	%p71, %r1128, 1;
	selp.f32 	%f721, 0f3F800000, %f1897, %p71;
	fma.rn.f32 	%f722, %f720, %f721, 0f00000000;
	fma.rn.f32 	%f723, %f720, 0f37CBAC00, 0fBAB607ED;
	selp.f32 	%f724, %f723, 0fB94D4153, %p71;
	selp.f32 	%f725, 0f3D2AAABB, 0f3C0885E4, %p71;
	fma.rn.f32 	%f726, %f724, %f720, %f725;
	selp.f32 	%f727, 0fBEFFFFFF, 0fBE2AAAA8, %p71;
	fma.rn.f32 	%f728, %f726, %f720, %f727;
	fma.rn.f32 	%f729, %f728, %f722, %f721;
	and.b32  	%r1129, %r2344, 2;
	setp.eq.s32 	%p72, %r1129, 0;
	mov.f32 	%f730, 0f00000000;
	sub.f32 	%f731, %f730, %f729;
	selp.f32 	%f732, %f729, %f731, %p72;
	add.f32 	%f733, %f121, %f732;
	add.f32 	%f127, %f120, %f733;
	mul.f32 	%f128, %f10, %f55;
	mul.f32 	%f734, %f10, 0f3F22F983;
	cvt.rni.s32.f32 	%r2348, %f734;
	cvt.rn.f32.s32 	%f735, %r2348;
	fma.rn.f32 	%f736, %f735, 0fBFC90FDA, %f10;
	fma.rn.f32 	%f737, %f735, 0fB3A22168, %f736;
	fma.rn.f32 	%f1898, %f735, 0fA7C234C5, %f737;
	abs.f32 	%f130, %f10;
	setp.ltu.f32 	%p73, %f130, 0f47CE4780;
	@%p73 bra 	$L__BB2_80;
	setp.eq.f32 	%p74, %f130, 0f7F800000;
	@%p74 bra 	$L__BB2_79;
	mov.b32 	%r120, %f10;
	mov.b64 	%rd997, 0;
	mov.b32 	%r2345, 0;
	mov.u64 	%rd995, __cudart_i2opi_f;
	shl.b32 	%r1132, %r120, 8;
	or.b32  	%r1133, %r1132, -2147483648;
	mov.u64 	%rd996, %rd1;
$L__BB2_75:
	.pragma "nounroll";
	ld.global.nc.u32 	%r1131, [%rd995];
	mad.wide.u32 	%rd526, %r1131, %r1133, %rd997;
	shr.u64 	%rd997, %rd526, 32;
	st.local.u32 	[%rd996], %rd526;
	add.s32 	%r2345, %r2345, 1;
	add.s64 	%rd996, %rd996, 4;
	add.s64 	%rd995, %rd995, 4;
	setp.ne.s32 	%p75, %r2345, 6;
	@%p75 bra 	$L__BB2_75;
	shr.u32 	%r1134, %r120, 23;
	st.local.u32 	[%rd1+24], %rd997;
	and.b32  	%r123, %r1134, 31;
	and.b32  	%r1135, %r1134, 224;
	add.s32 	%r1136, %r1135, -128;
	shr.u32 	%r1137, %r1136, 5;
	mul.wide.u32 	%rd527, %r1137, 4;
	sub.s64 	%rd71, %rd1, %rd527;
	ld.local.u32 	%r2346, [%rd71+24];
	ld.local.u32 	%r2347, [%rd71+20];
	setp.eq.s32 	%p76, %r123, 0;
	@%p76 bra 	$L__BB2_78;
	shf.l.wrap.b32 	%r2346, %r2347, %r2346, %r123;
	ld.local.u32 	%r1138, [%rd71+16];
	shf.l.wrap.b32 	%r2347, %r1138, %r2347, %r123;
$L__BB2_78:
	shr.u32 	%r1139, %r2346, 30;
	shf.l.wrap.b32 	%r1140, %r2347, %r2346, 2;
	shl.b32 	%r1141, %r2347, 2;
	shr.u32 	%r1142, %r1140, 31;
	add.s32 	%r1143, %r1142, %r1139;
	neg.s32 	%r1144, %r1143;
	setp.lt.s32 	%p77, %r120, 0;
	selp.b32 	%r2348, %r1144, %r1143, %p77;
	xor.b32  	%r1145, %r1140, %r120;
	shr.s32 	%r1146, %r1140, 31;
	xor.b32  	%r1147, %r1146, %r1140;
	xor.b32  	%r1148, %r1146, %r1141;
	cvt.u64.u32 	%rd528, %r1147;
	shl.b64 	%rd529, %rd528, 32;
	cvt.u64.u32 	%rd530, %r1148;
	or.b64  	%rd531, %rd529, %rd530;
	cvt.rn.f64.s64 	%fd19, %rd531;
	mul.f64 	%fd20, %fd19, 0d3BF921FB54442D19;
	cvt.rn.f32.f64 	%f738, %fd20;
	neg.f32 	%f739, %f738;
	setp.lt.s32 	%p78, %r1145, 0;
	selp.f32 	%f1898, %f739, %f738, %p78;
	bra.uni 	$L__BB2_80;
$L__BB2_79:
	mov.f32 	%f740, 0f00000000;
	mul.rn.f32 	%f1898, %f10, %f740;
	mov.b32 	%r2348, 0;
$L__BB2_80:
	mul.rn.f32 	%f741, %f1898, %f1898;
	and.b32  	%r1150, %r2348, 1;
	setp.eq.b32 	%p79, %r1150, 1;
	selp.f32 	%f742, 0f3F800000, %f1898, %p79;
	fma.rn.f32 	%f743, %f741, %f742, 0f00000000;
	fma.rn.f32 	%f744, %f741, 0f37CBAC00, 0fBAB607ED;
	selp.f32 	%f745, %f744, 0fB94D4153, %p79;
	selp.f32 	%f746, 0f3D2AAABB, 0f3C0885E4, %p79;
	fma.rn.f32 	%f747, %f745, %f741, %f746;
	selp.f32 	%f748, 0fBEFFFFFF, 0fBE2AAAA8, %p79;
	fma.rn.f32 	%f749, %f747, %f741, %f748;
	fma.rn.f32 	%f750, %f749, %f743, %f742;
	and.b32  	%r1151, %r2348, 2;
	setp.eq.s32 	%p80, %r1151, 0;
	mov.f32 	%f751, 0f00000000;
	sub.f32 	%f752, %f751, %f750;
	selp.f32 	%f753, %f750, %f752, %p80;
	add.f32 	%f754, %f128, %f753;
	add.f32 	%f134, %f127, %f754;
	mul.f32 	%f135, %f11, %f54;
	mul.f32 	%f755, %f11, 0f3F22F983;
	cvt.rni.s32.f32 	%r2352, %f755;
	cvt.rn.f32.s32 	%f756, %r2352;
	fma.rn.f32 	%f757, %f756, 0fBFC90FDA, %f11;
	fma.rn.f32 	%f758, %f756, 0fB3A22168, %f757;
	fma.rn.f32 	%f1899, %f756, 0fA7C234C5, %f758;
	abs.f32 	%f137, %f11;
	setp.ltu.f32 	%p81, %f137, 0f47CE4780;
	@%p81 bra 	$L__BB2_88;
	setp.eq.f32 	%p82, %f137, 0f7F800000;
	@%p82 bra 	$L__BB2_87;
	mov.b32 	%r133, %f11;
	mov.b64 	%rd1000, 0;
	mov.b32 	%r2349, 0;
	mov.u64 	%rd998, __cudart_i2opi_f;
	shl.b32 	%r1154, %r133, 8;
	or.b32  	%r1155, %r1154, -2147483648;
	mov.u64 	%rd999, %rd1;
$L__BB2_83:
	.pragma "nounroll";
	ld.global.nc.u32 	%r1153, [%rd998];
	mad.wide.u32 	%rd534, %r1153, %r1155, %rd1000;
	shr.u64 	%rd1000, %rd534, 32;
	st.local.u32 	[%rd999], %rd534;
	add.s32 	%r2349, %r2349, 1;
	add.s64 	%rd999, %rd999, 4;
	add.s64 	%rd998, %rd998, 4;
	setp.ne.s32 	%p83, %r2349, 6;
	@%p83 bra 	$L__BB2_83;
	shr.u32 	%r1156, %r133, 23;
	st.local.u32 	[%rd1+24], %rd1000;
	and.b32  	%r136, %r1156, 31;
	and.b32  	%r1157, %r1156, 224;
	add.s32 	%r1158, %r1157, -128;
	shr.u32 	%r1159, %r1158, 5;
	mul.wide.u32 	%rd535, %r1159, 4;
	sub.s64 	%rd78, %rd1, %rd535;
	ld.local.u32 	%r2350, [%rd78+24];
	ld.local.u32 	%r2351, [%rd78+20];
	setp.eq.s32 	%p84, %r136, 0;
	@%p84 bra 	$L__BB2_86;
	shf.l.wrap.b32 	%r2350, %r2351, %r2350, %r136;
	ld.local.u32 	%r1160, [%rd78+16];
	shf.l.wrap.b32 	%r2351, %r1160, %r2351, %r136;
$L__BB2_86:
	shr.u32 	%r1161, %r2350, 30;
	shf.l.wrap.b32 	%r1162, %r2351, %r2350, 2;
	shl.b32 	%r1163, %r2351, 2;
	shr.u32 	%r1164, %r1162, 31;
	add.s32 	%r1165, %r1164, %r1161;
	neg.s32 	%r1166, %r1165;
	setp.lt.s32 	%p85, %r133, 0;
	selp.b32 	%r2352, %r1166, %r1165, %p85;
	xor.b32  	%r1167, %r1162, %r133;
	shr.s32 	%r1168, %r1162, 31;
	xor.b32  	%r1169, %r1168, %r1162;
	xor.b32  	%r1170, %r1168, %r1163;
	cvt.u64.u32 	%rd536, %r1169;
	shl.b64 	%rd537, %rd536, 32;
	cvt.u64.u32 	%rd538, %r1170;
	or.b64  	%rd539, %rd537, %rd538;
	cvt.rn.f64.s64 	%fd21, %rd539;
	mul.f64 	%fd22, %fd21, 0d3BF921FB54442D19;
	cvt.rn.f32.f64 	%f759, %fd22;
	neg.f32 	%f760, %f759;
	setp.lt.s32 	%p86, %r1167, 0;
	selp.f32 	%f1899, %f760, %f759, %p86;
	bra.uni 	$L__BB2_88;
$L__BB2_87:
	mov.f32 	%f761, 0f00000000;
	mul.rn.f32 	%f1899, %f11, %f761;
	mov.b32 	%r2352, 0;
$L__BB2_88:
	mul.rn.f32 	%f762, %f1899, %f1899;
	and.b32  	%r1172, %r2352, 1;
	setp.eq.b32 	%p87, %r1172, 1;
	selp.f32 	%f763, 0f3F800000, %f1899, %p87;
	fma.rn.f32 	%f764, %f762, %f763, 0f00000000;
	fma.rn.f32 	%f765, %f762, 0f37CBAC00, 0fBAB607ED;
	selp.f32 	%f766, %f765, 0fB94D4153, %p87;
	selp.f32 	%f767, 0f3D2AAABB, 0f3C0885E4, %p87;
	fma.rn.f32 	%f768, %f766, %f762, %f767;
	selp.f32 	%f769, 0fBEFFFFFF, 0fBE2AAAA8, %p87;
	fma.rn.f32 	%f770, %f768, %f762, %f769;
	fma.rn.f32 	%f771, %f770, %f764, %f763;
	and.b32  	%r1173, %r2352, 2;
	setp.eq.s32 	%p88, %r1173, 0;
	mov.f32 	%f772, 0f00000000;
	sub.f32 	%f773, %f772, %f771;
	selp.f32 	%f774, %f771, %f773, %p88;
	add.f32 	%f775, %f135, %f774;
	add.f32 	%f141, %f134, %f775;
	mul.f32 	%f142, %f12, %f53;
	mul.f32 	%f776, %f12, 0f3F22F983;
	cvt.rni.s32.f32 	%r2356, %f776;
	cvt.rn.f32.s32 	%f777, %r2356;
	fma.rn.f32 	%f778, %f777, 0fBFC90FDA, %f12;
	fma.rn.f32 	%f779, %f777, 0fB3A22168, %f778;
	fma.rn.f32 	%f1900, %f777, 0fA7C234C5, %f779;
	abs.f32 	%f144, %f12;
	setp.ltu.f32 	%p89, %f144, 0f47CE4780;
	@%p89 bra 	$L__BB2_96;
	setp.eq.f32 	%p90, %f144, 0f7F800000;
	@%p90 bra 	$L__BB2_95;
	mov.b32 	%r146, %f12;
	mov.b64 	%rd1003, 0;
	mov.b32 	%r2353, 0;
	mov.u64 	%rd1001, __cudart_i2opi_f;
	shl.b32 	%r1176, %r146, 8;
	or.b32  	%r1177, %r1176, -2147483648;
	mov.u64 	%rd1002, %rd1;
$L__BB2_91:
	.pragma "nounroll";
	ld.global.nc.u32 	%r1175, [%rd1001];
	mad.wide.u32 	%rd542, %r1175, %r1177, %rd1003;
	shr.u64 	%rd1003, %rd542, 32;
	st.local.u32 	[%rd1002], %rd542;
	add.s32 	%r2353, %r2353, 1;
	add.s64 	%rd1002, %rd1002, 4;
	add.s64 	%rd1001, %rd1001, 4;
	setp.ne.s32 	%p91, %r2353, 6;
	@%p91 bra 	$L__BB2_91;
	shr.u32 	%r1178, %r146, 23;
	st.local.u32 	[%rd1+24], %rd1003;
	and.b32  	%r149, %r1178, 31;
	and.b32  	%r1179, %r1178, 224;
	add.s32 	%r1180, %r1179, -128;
	shr.u32 	%r1181, %r1180, 5;
	mul.wide.u32 	%rd543, %r1181, 4;
	sub.s64 	%rd85, %rd1, %rd543;
	ld.local.u32 	%r2354, [%rd85+24];
	ld.local.u32 	%r2355, [%rd85+20];
	setp.eq.s32 	%p92, %r149, 0;
	@%p92 bra 	$L__BB2_94;
	shf.l.wrap.b32 	%r2354, %r2355, %r2354, %r149;
	ld.local.u32 	%r1182, [%rd85+16];
	shf.l.wrap.b32 	%r2355, %r1182, %r2355, %r149;
$L__BB2_94:
	shr.u32 	%r1183, %r2354, 30;
	shf.l.wrap.b32 	%r1184, %r2355, %r2354, 2;
	shl.b32 	%r1185, %r2355, 2;
	shr.u32 	%r1186, %r1184, 31;
	add.s32 	%r1187, %r1186, %r1183;
	neg.s32 	%r1188, %r1187;
	setp.lt.s32 	%p93, %r146, 0;
	selp.b32 	%r2356, %r1188, %r1187, %p93;
	xor.b32  	%r1189, %r1184, %r146;
	shr.s32 	%r1190, %r1184, 31;
	xor.b32  	%r1191, %r1190, %r1184;
	xor.b32  	%r1192, %r1190, %r1185;
	cvt.u64.u32 	%rd544, %r1191;
	shl.b64 	%rd545, %rd544, 32;
	cvt.u64.u32 	%rd546, %r1192;
	or.b64  	%rd547, %rd545, %rd546;
	cvt.rn.f64.s64 	%fd23, %rd547;
	mul.f64 	%fd24, %fd23, 0d3BF921FB54442D19;
	cvt.rn.f32.f64 	%f780, %fd24;
	neg.f32 	%f781, %f780;
	setp.lt.s32 	%p94, %r1189, 0;
	selp.f32 	%f1900, %f781, %f780, %p94;
	bra.uni 	$L__BB2_96;
$L__BB2_95:
	mov.f32 	%f782, 0f00000000;
	mul.rn.f32 	%f1900, %f12, %f782;
	mov.b32 	%r2356, 0;
$L__BB2_96:
	mul.rn.f32 	%f783, %f1900, %f1900;
	and.b32  	%r1194, %r2356, 1;
	setp.eq.b32 	%p95, %r1194, 1;
	selp.f32 	%f784, 0f3F800000, %f1900, %p95;
	fma.rn.f32 	%f785, %f783, %f784, 0f00000000;
	fma.rn.f32 	%f786, %f783, 0f37CBAC00, 0fBAB607ED;
	selp.f32 	%f787, %f786, 0fB94D4153, %p95;
	selp.f32 	%f788, 0f3D2AAABB, 0f3C0885E4, %p95;
	fma.rn.f32 	%f789, %f787, %f783, %f788;
	selp.f32 	%f790, 0fBEFFFFFF, 0fBE2AAAA8, %p95;
	fma.rn.f32 	%f791, %f789, %f783, %f790;
	fma.rn.f32 	%f792, %f791, %f785, %f784;
	and.b32  	%r1195, %r2356, 2;
	setp.eq.s32 	%p96, %r1195, 0;
	mov.f32 	%f793, 0f00000000;
	sub.f32 	%f794, %f793, %f792;
	selp.f32 	%f795, %f792, %f794, %p96;
	add.f32 	%f796, %f142, %f795;
	add.f32 	%f148, %f141, %f796;
	mul.f32 	%f149, %f13, %f52;
	mul.f32 	%f797, %f13, 0f3F22F983;
	cvt.rni.s32.f32 	%r2360, %f797;
	cvt.rn.f32.s32 	%f798, %r2360;
	fma.rn.f32 	%f799, %f798, 0fBFC90FDA, %f13;
	fma.rn.f32 	%f800, %f798, 0fB3A22168, %f799;
	fma.rn.f32 	%f1901, %f798, 0fA7C234C5, %f800;
	abs.f32 	%f151, %f13;
	setp.ltu.f32 	%p97, %f151, 0f47CE4780;
	@%p97 bra 	$L__BB2_104;
	setp.eq.f32 	%p98, %f151, 0f7F800000;
	@%p98 bra 	$L__BB2_103;
	mov.b32 	%r159, %f13;
	mov.b64 	%rd1006, 0;
	mov.b32 	%r2357, 0;
	mov.u64 	%rd1004, __cudart_i2opi_f;
	shl.b32 	%r1198, %r159, 8;
	or.b32  	%r1199, %r1198, -2147483648;
	mov.u64 	%rd1005, %rd1;
$L__BB2_99:
	.pragma "nounroll";
	ld.global.nc.u32 	%r1197, [%rd1004];
	mad.wide.u32 	%rd550, %r1197, %r1199, %rd1006;
	shr.u64 	%rd1006, %rd550, 32;
	st.local.u32 	[%rd1005], %rd550;
	add.s32 	%r2357, %r2357, 1;
	add.s64 	%rd1005, %rd1005, 4;
	add.s64 	%rd1004, %rd1004, 4;
	setp.ne.s32 	%p99, %r2357, 6;
	@%p99 bra 	$L__BB2_99;
	shr.u32 	%r1200, %r159, 23;
	st.local.u32 	[%rd1+24], %rd1006;
	and.b32  	%r162, %r1200, 31;
	and.b32  	%r1201, %r1200, 224;
	add.s32 	%r1202, %r1201, -128;
	shr.u32 	%r1203, %r1202, 5;
	mul.wide.u32 	%rd551, %r1203, 4;
	sub.s64 	%rd92, %rd1, %rd551;
	ld.local.u32 	%r2358, [%rd92+24];
	ld.local.u32 	%r2359, [%rd92+20];
	setp.eq.s32 	%p100, %r162, 0;
	@%p100 bra 	$L__BB2_102;
	shf.l.wrap.b32 	%r2358, %r2359, %r2358, %r162;
	ld.local.u32 	%r1204, [%rd92+16];
	shf.l.wrap.b32 	%r2359, %r1204, %r2359, %r162;
$L__BB2_102:
	shr.u32 	%r1205, %r2358, 30;
	shf.l.wrap.b32 	%r1206, %r2359, %r2358, 2;
	shl.b32 	%r1207, %r2359, 2;
	shr.u32 	%r1208, %r1206, 31;
	add.s32 	%r1209, %r1208, %r1205;
	neg.s32 	%r1210, %r1209;
	setp.lt.s32 	%p101, %r159, 0;
	selp.b32 	%r2360, %r1210, %r1209, %p101;
	xor.b32  	%r1211, %r1206, %r159;
	shr.s32 	%r1212, %r1206, 31;
	xor.b32  	%r1213, %r1212, %r1206;
	xor.b32  	%r1214, %r1212, %r1207;
	cvt.u64.u32 	%rd552, %r1213;
	shl.b64 	%rd553, %rd552, 32;
	cvt.u64.u32 	%rd554, %r1214;
	or.b64  	%rd555, %rd553, %rd554;
	cvt.rn.f64.s64 	%fd25, %rd555;
	mul.f64 	%fd26, %fd25, 0d3BF921FB54442D19;
	cvt.rn.f32.f64 	%f801, %fd26;
	neg.f32 	%f802, %f801;
	setp.lt.s32 	%p102, %r1211, 0;
	selp.f32 	%f1901, %f802, %f801, %p102;
	bra.uni 	$L__BB2_104;
$L__BB2_103:
	mov.f32 	%f803, 0f00000000;
	mul.rn.f32 	%f1901, %f13, %f803;
	mov.b32 	%r2360, 0;
$L__BB2_104:
	mul.rn.f32 	%f804, %f1901, %f1901;
	and.b32  	%r1216, %r2360, 1;
	setp.eq.b32 	%p103, %r1216, 1;
	selp.f32 	%f805, 0f3F800000, %f1901, %p103;
	fma.rn.f32 	%f806, %f804, %f805, 0f00000000;
	fma.rn.f32 	%f807, %f804, 0f37CBAC00, 0fBAB607ED;
	selp.f32 	%f808, %f807, 0fB94D4153, %p103;
	selp.f32 	%f809, 0f3D2AAABB, 0f3C0885E4, %p103;
	fma.rn.f32 	%f810, %f808, %f804, %f809;
	selp.f32 	%f811, 0fBEFFFFFF, 0fBE2AAAA8, %p103;
	fma.rn.f32 	%f812, %f810, %f804, %f811;
	fma.rn.f32 	%f813, %f812, %f806, %f805;
	and.b32  	%r1217, %r2360, 2;
	setp.eq.s32 	%p104, %r1217, 0;
	mov.f32 	%f814, 0f00000000;
	sub.f32 	%f815, %f814, %f813;
	selp.f32 	%f816, %f813, %f815, %p104;
	add.f32 	%f817, %f149, %f816;
	add.f32 	%f155, %f148, %f817;
	mul.f32 	%f156, %f14, %f51;
	mul.f32 	%f818, %f14, 0f3F22F983;
	cvt.rni.s32.f32 	%r2364, %f818;
	cvt.rn.f32.s32 	%f819, %r2364;
	fma.rn.f32 	%f820, %f819, 0fBFC90FDA, %f14;
	fma.rn.f32 	%f821, %f819, 0fB3A22168, %f820;
	fma.rn.f32 	%f1902, %f819, 0fA7C234C5, %f821;
	abs.f32 	%f158, %f14;
	setp.ltu.f32 	%p105, %f158, 0f47CE4780;
	@%p105 bra 	$L__BB2_112;
	setp.eq.f32 	%p106, %f158, 0f7F800000;
	@%p106 bra 	$L__BB2_111;
	mov.b32 	%r172, %f14;
	mov.b64 	%rd1009, 0;
	mov.b32 	%r2361, 0;
	mov.u64 	%rd1007, __cudart_i2opi_f;
	shl.b32 	%r1220, %r172, 8;
	or.b32  	%r1221, %r1220, -2147483648;
	mov.u64 	%rd1008, %rd1;
$L__BB2_107:
	.pragma "nounroll";
	ld.global.nc.u32 	%r1219, [%rd1007];
	mad.wide.u32 	%rd558, %r1219, %r1221, %rd1009;
	shr.u64 	%rd1009, %rd558, 32;
	st.local.u32 	[%rd1008], %rd558;
	add.s32 	%r2361, %r2361, 1;
	add.s64 	%rd1008, %rd1008, 4;
	add.s64 	%rd1007, %rd1007, 4;
	setp.ne.s32 	%p107, %r2361, 6;
	@%p107 bra 	$L__BB2_107;
	shr.u32 	%r1222, %r172, 23;
	st.local.u32 	[%rd1+24], %rd1009;
	and.b32  	%r175, %r1222, 31;
	and.b32  	%r1223, %r1222, 224;
	add.s32 	%r1224, %r1223, -128;
	shr.u32 	%r1225, %r1224, 5;
	mul.wide.u32 	%rd559, %r1225, 4;
	sub.s64 	%rd99, %rd1, %rd559;
	ld.local.u32 	%r2362, [%rd99+24];
	ld.local.u32 	%r2363, [%rd99+20];
	setp.eq.s32 	%p108, %r175, 0;
	@%p108 bra 	$L__BB2_110;
	shf.l.wrap.b32 	%r2362, %r2363, %r2362, %r175;
	ld.local.u32 	%r1226, [%rd99+16];
	shf.l.wrap.b32 	%r2363, %r1226, %r2363, %r175;
$L__BB2_110:
	shr.u32 	%r1227, %r2362, 30;
	shf.l.wrap.b32 	%r1228, %r2363, %r2362, 2;
	shl.b32 	%r1229, %r2363, 2;
	shr.u32 	%r1230, %r1228, 31;
	add.s32 	%r1231, %r1230, %r1227;
	neg.s32 	%r1232, %r1231;
	setp.lt.s32 	%p109, %r172, 0;
	selp.b32 	%r2364, %r1232, %r1231, %p109;
	xor.b32  	%r1233, %r1228, %r172;
	shr.s32 	%r1234, %r1228, 31;
	xor.b32  	%r1235, %r1234, %r1228;
	xor.b32  	%r1236, %r1234, %r1229;
	cvt.u64.u32 	%rd560, %r1235;
	shl.b64 	%rd561, %rd560, 32;
	cvt.u64.u32 	%rd562, %r1236;
	or.b64  	%rd563, %rd561, %rd562;
	cvt.rn.f64.s64 	%fd27, %rd563;
	mul.f64 	%fd28, %fd27, 0d3BF921FB54442D19;
	cvt.rn.f32.f64 	%f822, %fd28;
	neg.f32 	%f823, %f822;
	setp.lt.s32 	%p110, %r1233, 0;
	selp.f32 	%f1902, %f823, %f822, %p110;
	bra.uni 	$L__BB2_112;
$L__BB2_111:
	mov.f32 	%f824, 0f00000000;
	mul.rn.f32 	%f1902, %f14, %f824;
	mov.b32 	%r2364, 0;
$L__BB2_112:
	mul.rn.f32 	%f825, %f1902, %f1902;
	and.b32  	%r1238, %r2364, 1;
	setp.eq.b32 	%p111, %r1238, 1;
	selp.f32 	%f826, 0f3F800000, %f1902, %p111;
	fma.rn.f32 	%f827, %f825, %f826, 0f00000000;
	fma.rn.f32 	%f828, %f825, 0f37CBAC00, 0fBAB607ED;
	selp.f32 	%f829, %f828, 0fB94D4153, %p111;
	selp.f32 	%f830, 0f3D2AAABB, 0f3C0885E4, %p111;
	fma.rn.f32 	%f831, %f829, %f825, %f830;
	selp.f32 	%f832, 0fBEFFFFFF, 0fBE2AAAA8, %p111;
	fma.rn.f32 	%f833, %f831, %f825, %f832;
	fma.rn.f32 	%f834, %f833, %f827, %f826;
	and.b32  	%r1239, %r2364, 2;
	setp.eq.s32 	%p112, %r1239, 0;
	mov.f32 	%f835, 0f00000000;
	sub.f32 	%f836, %f835, %f834;
	selp.f32 	%f837, %f834, %f836, %p112;
	add.f32 	%f838, %f156, %f837;
	add.f32 	%f162, %f155, %f838;
	mul.f32 	%f163, %f15, %f50;
	mul.f32 	%f839, %f15, 0f3F22F983;
	cvt.rni.s32.f32 	%r2368, %f839;
	cvt.rn.f32.s32 	%f840, %r2368;
	fma.rn.f32 	%f841, %f840, 0fBFC90FDA, %f15;
	fma.rn.f32 	%f842, %f840, 0fB3A22168, %f841;
	fma.rn.f32 	%f1903, %f840, 0fA7C234C5, %f842;
	abs.f32 	%f165, %f15;
	setp.ltu.f32 	%p113, %f165, 0f47CE4780;
	@%p113 bra 	$L__BB2_120;
	setp.eq.f32 	%p114, %f165, 0f7F800000;
	@%p114 bra 	$L__BB2_119;
	mov.b32 	%r185, %f15;
	mov.b64 	%rd1012, 0;
	mov.b32 	%r2365, 0;
	mov.u64 	%rd1010, __cudart_i2opi_f;
	shl.b32 	%r1242, %r185, 8;
	or.b32  	%r1243, %r1242, -2147483648;
	mov.u64 	%rd1011, %rd1;
$L__BB2_115:
	.pragma "nounroll";
	ld.global.nc.u32 	%r1241, [%rd1010];
	mad.wide.u32 	%rd566, %r1241, %r1243, %rd1012;
	shr.u64 	%rd1012, %rd566, 32;
	st.local.u32 	[%rd1011], %rd566;
	add.s32 	%r2365, %r2365, 1;
	add.s64 	%rd1011, %rd1011, 4;
	add.s64 	%rd1010, %rd1010, 4;
	setp.ne.s32 	%p115, %r2365, 6;
	@%p115 bra 	$L__BB2_115;
	shr.u32 	%r1244, %r185, 23;
	st.local.u32 	[%rd1+24], %rd1012;
	and.b32  	%r188, %r1244, 31;
	and.b32  	%r1245, %r1244, 224;
	add.s32 	%r1246, %r1245, -128;
	shr.u32 	%r1247, %r1246, 5;
	mul.wide.u32 	%rd567, %r1247, 4;
	sub.s64 	%rd106, %rd1, %rd567;
	ld.local.u32 	%r2366, [%rd106+24];
	ld.local.u32 	%r2367, [%rd106+20];
	setp.eq.s32 	%p116, %r188, 0;
	@%p116 bra 	$L__BB2_118;
	shf.l.wrap.b32 	%r2366, %r2367, %r2366, %r188;
	ld.local.u32 	%r1248, [%rd106+16];
	shf.l.wrap.b32 	%r2367, %r1248, %r2367, %r188;
$L__BB2_118:
	shr.u32 	%r1249, %r2366, 30;
	shf.l.wrap.b32 	%r1250, %r2367, %r2366, 2;
	shl.b32 	%r1251, %r2367, 2;
	shr.u32 	%r1252, %r1250, 31;
	add.s32 	%r1253, %r1252, %r1249;
	neg.s32 	%r1254, %r1253;
	setp.lt.s32 	%p117, %r185, 0;
	selp.b32 	%r2368, %r1254, %r1253, %p117;
	xor.b32  	%r1255, %r1250, %r185;
	shr.s32 	%r1256, %r1250, 31;
	xor.b32  	%r1257, %r1256, %r1250;
	xor.b32  	%r1258, %r1256, %r1251;
	cvt.u64.u32 	%rd568, %r1257;
	shl.b64 	%rd569, %rd568, 32;
	cvt.u64.u32 	%rd570, %r1258;
	or.b64  	%rd571, %rd569, %rd570;
	cvt.rn.f64.s64 	%fd29, %rd571;
	mul.f64 	%fd30, %fd29, 0d3BF921FB54442D19;
	cvt.rn.f32.f64 	%f843, %fd30;
	neg.f32 	%f844, %f843;
	setp.lt.s32 	%p118, %r1255, 0;
	selp.f32 	%f1903, %f844, %f843, %p118;
	bra.uni 	$L__BB2_120;
$L__BB2_119:
	mov.f32 	%f845, 0f00000000;
	mul.rn.f32 	%f1903, %f15, %f845;
	mov.b32 	%r2368, 0;
$L__BB2_120:
	mul.rn.f32 	%f846, %f1903, %f1903;
	and.b32  	%r1260, %r2368, 1;
	setp.eq.b32 	%p119, %r1260, 1;
	selp.f32 	%f847, 0f3F800000, %f1903, %p119;
	fma.rn.f32 	%f848, %f846, %f847, 0f00000000;
	fma.rn.f32 	%f849, %f846, 0f37CBAC00, 0fBAB607ED;
	selp.f32 	%f850, %f849, 0fB94D4153, %p119;
	selp.f32 	%f851, 0f3D2AAABB, 0f3C0885E4, %p119;
	fma.rn.f32 	%f852, %f850, %f846, %f851;
	selp.f32 	%f853, 0fBEFFFFFF, 0fBE2AAAA8, %p119;
	fma.rn.f32 	%f854, %f852, %f846, %f853;
	fma.rn.f32 	%f855, %f854, %f848, %f847;
	and.b32  	%r1261, %r2368, 2;
	setp.eq.s32 	%p120, %r1261, 0;
	mov.f32 	%f856, 0f00000000;
	sub.f32 	%f857, %f856, %f855;
	selp.f32 	%f858, %f855, %f857, %p120;
	add.f32 	%f859, %f163, %f858;
	add.f32 	%f169, %f162, %f859;
	mul.f32 	%f170, %f16, %f49;
	mul.f32 	%f860, %f16, 0f3F22F983;
	cvt.rni.s32.f32 	%r2372, %f860;
	cvt.rn.f32.s32 	%f861, %r2372;
	fma.rn.f32 	%f862, %f861, 0fBFC90FDA, %f16;
	fma.rn.f32 	%f863, %f861, 0fB3A22168, %f862;
	fma.rn.f32 	%f1904, %f861, 0fA7C234C5, %f863;
	abs.f32 	%f172, %f16;
	setp.ltu.f32 	%p121, %f172, 0f47CE4780;
	@%p121 bra 	$L__BB2_128;
	setp.eq.f32 	%p122, %f172, 0f7F800000;
	@%p122 bra 	$L__BB2_127;
	mov.b32 	%r198, %f16;
	mov.b64 	%rd1015, 0;
	mov.b32 	%r2369, 0;
	mov.u64 	%rd1013, __cudart_i2opi_f;
	shl.b32 	%r1264, %r198, 8;
	or.b32  	%r1265, %r1264, -2147483648;
	mov.u64 	%rd1014, %rd1;
$L__BB2_123:
	.pragma "nounroll";
	ld.global.nc.u32 	%r1263, [%rd1013];
	mad.wide.u32 	%rd574, %r1263, %r1265, %rd1015;
	shr.u64 	%rd1015, %rd574, 32;
	st.local.u32 	[%rd1014], %rd574;
	add.s32 	%r2369, %r2369, 1;
	add.s64 	%rd1014, %rd1014, 4;
	add.s64 	%rd1013, %rd1013, 4;
	setp.ne.s32 	%p123, %r2369, 6;
	@%p123 bra 	$L__BB2_123;
	shr.u32 	%r1266, %r198, 23;
	st.local.u32 	[%rd1+24], %rd1015;
	and.b32  	%r201, %r1266, 31;
	and.b32  	%r1267, %r1266, 224;
	add.s32 	%r1268, %r1267, -128;
	shr.u32 	%r1269, %r1268, 5;
	mul.wide.u32 	%rd575, %r1269, 4;
	sub.s64 	%rd113, %rd1, %rd575;
	ld.local.u32 	%r2370, [%rd113+24];
	ld.local.u32 	%r2371, [%rd113+20];
	setp.eq.s32 	%p124, %r201, 0;
	@%p124 bra 	$L__BB2_126;
	shf.l.wrap.b32 	%r2370, %r2371, %r2370, %r201;
	ld.local.u32 	%r1270, [%rd113+16];
	shf.l.wrap.b32 	%r2371, %r1270, %r2371, %r201;
$L__BB2_126:
	shr.u32 	%r1271, %r2370, 30;
	shf.l.wrap.b32 	%r1272, %r2371, %r2370, 2;
	shl.b32 	%r1273, %r2371, 2;
	shr.u32 	%r1274, %r1272, 31;
	add.s32 	%r1275, %r1274, %r1271;
	neg.s32 	%r1276, %r1275;
	setp.lt.s32 	%p125, %r198, 0;
	selp.b32 	%r2372, %r1276, %r1275, %p125;
	xor.b32  	%r1277, %r1272, %r198;
	shr.s32 	%r1278, %r1272, 31;
	xor.b32  	%r1279, %r1278, %r1272;
	xor.b32  	%r1280, %r1278, %r1273;
	cvt.u64.u32 	%rd576, %r1279;
	shl.b64 	%rd577, %rd576, 32;
	cvt.u64.u32 	%rd578, %r1280;
	or.b64  	%rd579, %rd577, %rd578;
	cvt.rn.f64.s64 	%fd31, %rd579;
	mul.f64 	%fd32, %fd31, 0d3BF921FB54442D19;
	cvt.rn.f32.f64 	%f864, %fd32;
	neg.f32 	%f865, %f864;
	setp.lt.s32 	%p126, %r1277, 0;
	selp.f32 	%f1904, %f865, %f864, %p126;
	bra.uni 	$L__BB2_128;
$L__BB2_127:
	mov.f32 	%f866, 0f00000000;
	mul.rn.f32 	%f1904, %f16, %f866;
	mov.b32 	%r2372, 0;
$L__BB2_128:
	mul.rn.f32 	%f867, %f1904, %f1904;
	and.b32  	%r1282, %r2372, 1;
	setp.eq.b32 	%p127, %r1282, 1;
	selp.f32 	%f868, 0f3F800000, %f1904, %p127;
	fma.rn.f32 	%f869, %f867, %f868, 0f00000000;
	fma.rn.f32 	%f870, %f867, 0f37CBAC00, 0fBAB607ED;
	selp.f32 	%f871, %f870, 0fB94D4153, %p127;
	selp.f32 	%f872, 0f3D2AAABB, 0f3C0885E4, %p127;
	fma.rn.f32 	%f873, %f871, %f867, %f872;
	selp.f32 	%f874, 0fBEFFFFFF, 0fBE2AAAA8, %p127;
	fma.rn.f32 	%f875, %f873, %f867, %f874;
	fma.rn.f32 	%f876, %f875, %f869, %f868;
	and.b32  	%r1283, %r2372, 2;
	setp.eq.s32 	%p128, %r1283, 0;
	mov.f32 	%f877, 0f00000000;
	sub.f32 	%f878, %f877, %f876;
	selp.f32 	%f879, %f876, %f878, %p128;
	add.f32 	%f880, %f170, %f879;
	add.f32 	%f176, %f169, %f880;
	mul.f32 	%f177, %f17, %f48;
	mul.f32 	%f881, %f17, 0f3F22F983;
	cvt.rni.s32.f32 	%r2376, %f881;
	cvt.rn.f32.s32 	%f882, %r2376;
	fma.rn.f32 	%f883, %f882, 0fBFC90FDA, %f17;
	fma.rn.f32 	%f884, %f882, 0fB3A22168, %f883;
	fma.rn.f32 	%f1905, %f882, 0fA7C234C5, %f884;
	abs.f32 	%f179, %f17;
	setp.ltu.f32 	%p129, %f179, 0f47CE4780;
	@%p129 bra 	$L__BB2_136;
	setp.eq.f32 	%p130, %f179, 0f7F800000;
	@%p130 bra 	$L__BB2_135;
	mov.b32 	%r211, %f17;
	mov.b64 	%rd1018, 0;
	mov.b32 	%r2373, 0;
	mov.u64 	%rd1016, __cudart_i2opi_f;
	shl.b32 	%r1286, %r211, 8;
	or.b32  	%r1287, %r1286, -2147483648;
	mov.u64 	%rd1017, %rd1;
$L__BB2_131:
	.pragma "nounroll";
	ld.global.nc.u32 	%r1285, [%rd1016];
	mad.wide.u32 	%rd582, %r1285, %r1287, %rd1018;
	shr.u64 	%rd1018, %rd582, 32;
	st.local.u32 	[%rd1017], %rd582;
	add.s32 	%r2373, %r2373, 1;
	add.s64 	%rd1017, %rd1017, 4;
	add.s64 	%rd1016, %rd1016, 4;
	setp.ne.s32 	%p131, %r2373, 6;
	@%p131 bra 	$L__BB2_131;
	shr.u32 	%r1288, %r211, 23;
	st.local.u32 	[%rd1+24], %rd1018;
	and.b32  	%r214, %r1288, 31;
	and.b32  	%r1289, %r1288, 224;
	add.s32 	%r1290, %r1289, -128;
	shr.u32 	%r1291, %r1290, 5;
	mul.wide.u32 	%rd583, %r1291, 4;
	sub.s64 	%rd120, %rd1, %rd583;
	ld.local.u32 	%r2374, [%rd120+24];
	ld.local.u32 	%r2375, [%rd120+20];
	setp.eq.s32 	%p132, %r214, 0;
	@%p132 bra 	$L__BB2_134;
	shf.l.wrap.b32 	%r2374, %r2375, %r2374, %r214;
	ld.local.u32 	%r1292, [%rd120+16];
	shf.l.wrap.b32 	%r2375, %r1292, %r2375, %r214;
$L__BB2_134:
	shr.u32 	%r1293, %r2374, 30;
	shf.l.wrap.b32 	%r1294, %r2375, %r2374, 2;
	shl.b32 	%r1295, %r2375, 2;
	shr.u32 	%r1296, %r1294, 31;
	add.s32 	%r1297, %r1296, %r1293;
	neg.s32 	%r1298, %r1297;
	setp.lt.s32 	%p133, %r211, 0;
	selp.b32 	%r2376, %r1298, %r1297, %p133;
	xor.b32  	%r1299, %r1294, %r211;
	shr.s32 	%r1300, %r1294, 31;
	xor.b32  	%r1301, %r1300, %r1294;
	xor.b32  	%r1302, %r1300, %r1295;
	cvt.u64.u32 	%rd584, %r1301;
	shl.b64 	%rd585, %rd584, 32;
	cvt.u64.u32 	%rd586, %r1302;
	or.b64  	%rd587, %rd585, %rd586;
	cvt.rn.f64.s64 	%fd33, %rd587;
	mul.f64 	%fd34, %fd33, 0d3BF921FB54442D19;
	cvt.rn.f32.f64 	%f885, %fd34;
	neg.f32 	%f886, %f885;
	setp.lt.s32 	%p134, %r1299, 0;
	selp.f32 	%f1905, %f886, %f885, %p134;
	bra.uni 	$L__BB2_136;
$L__BB2_135:
	mov.f32 	%f887, 0f00000000;
	mul.rn.f32 	%f1905, %f17, %f887;
	mov.b32 	%r2376, 0;
$L__BB2_136:
	mul.rn.f32 	%f888, %f1905, %f1905;
	and.b32  	%r1304, %r2376, 1;
	setp.eq.b32 	%p135, %r1304, 1;
	selp.f32 	%f889, 0f3F800000, %f1905, %p135;
	fma.rn.f32 	%f890, %f888, %f889, 0f00000000;
	fma.rn.f32 	%f891, %f888, 0f37CBAC00, 0fBAB607ED;
	selp.f32 	%f892, %f891, 0fB94D4153, %p135;
	selp.f32 	%f893, 0f3D2AAABB, 0f3C0885E4, %p135;
	fma.rn.f32 	%f894, %f892, %f888, %f893;
	selp.f32 	%f895, 0fBEFFFFFF, 0fBE2AAAA8, %p135;
	fma.rn.f32 	%f896, %f894, %f888, %f895;
	fma.rn.f32 	%f897, %f896, %f890, %f889;
	and.b32  	%r1305, %r2376, 2;
	setp.eq.s32 	%p136, %r1305, 0;
	mov.f32 	%f898, 0f00000000;
	sub.f32 	%f899, %f898, %f897;
	selp.f32 	%f900, %f897, %f899, %p136;
	add.f32 	%f901, %f177, %f900;
	add.f32 	%f183, %f176, %f901;
	mul.f32 	%f184, %f18, %f47;
	mul.f32 	%f902, %f18, 0f3F22F983;
	cvt.rni.s32.f32 	%r2380, %f902;
	cvt.rn.f32.s32 	%f903, %r2380;
	fma.rn.f32 	%f904, %f903, 0fBFC90FDA, %f18;
	fma.rn.f32 	%f905, %f903, 0fB3A22168, %f904;
	fma.rn.f32 	%f1906, %f903, 0fA7C234C5, %f905;
	abs.f32 	%f186, %f18;
	setp.ltu.f32 	%p137, %f186, 0f47CE4780;
	@%p137 bra 	$L__BB2_144;
	setp.eq.f32 	%p138, %f186, 0f7F800000;
	@%p138 bra 	$L__BB2_143;
	mov.b32 	%r224, %f18;
	mov.b64 	%rd1021, 0;
	mov.b32 	%r2377, 0;
	mov.u64 	%rd1019, __cudart_i2opi_f;
	shl.b32 	%r1308, %r224, 8;
	or.b32  	%r1309, %r1308, -2147483648;
	mov.u64 	%rd1020, %rd1;
$L__BB2_139:
	.pragma "nounroll";
	ld.global.nc.u32 	%r1307, [%rd1019];
	mad.wide.u32 	%rd590, %r1307, %r1309, %rd1021;
	shr.u64 	%rd1021, %rd590, 32;
	st.local.u32 	[%rd1020], %rd590;
	add.s32 	%r2377, %r2377, 1;
	add.s64 	%rd1020, %rd1020, 4;
	add.s64 	%rd1019, %rd1019, 4;
	setp.ne.s32 	%p139, %r2377, 6;
	@%p139 bra 	$L__BB2_139;
	shr.u32 	%r1310, %r224, 23;
	st.local.u32 	[%rd1+24], %rd1021;
	and.b32  	%r227, %r1310, 31;
	and.b32  	%r1311, %r1310, 224;
	add.s32 	%r1312, %r1311, -128;
	shr.u32 	%r1313, %r1312, 5;
	mul.wide.u32 	%rd591, %r1313, 4;
	sub.s64 	%rd127, %rd1, %rd591;
	ld.local.u32 	%r2378, [%rd127+24];
	ld.local.u32 	%r2379, [%rd127+20];
	setp.eq.s32 	%p140, %r227, 0;
	@%p140 bra 	$L__BB2_142;
	shf.l.wrap.b32 	%r2378, %r2379, %r2378, %r227;
	ld.local.u32 	%r1314, [%rd127+16];
	shf.l.wrap.b32 	%r2379, %r1314, %r2379, %r227;
$L__BB2_142:
	shr.u32 	%r1315, %r2378, 30;
	shf.l.wrap.b32 	%r1316, %r2379, %r2378, 2;
	shl.b32 	%r1317, %r2379, 2;
	shr.u32 	%r1318, %r1316, 31;
	add.s32 	%r1319, %r1318, %r1315;
	neg.s32 	%r1320, %r1319;
	setp.lt.s32 	%p141, %r224, 0;
	selp.b32 	%r2380, %r1320, %r1319, %p141;
	xor.b32  	%r1321, %r1316, %r224;
	shr.s32 	%r1322, %r1316, 31;
	xor.b32  	%r1323, %r1322, %r1316;
	xor.b32  	%r1324, %r1322, %r1317;
	cvt.u64.u32 	%rd592, %r1323;
	shl.b64 	%rd593, %rd592, 32;
	cvt.u64.u32 	%rd594, %r1324;
	or.b64  	%rd595, %rd593, %rd594;
	cvt.rn.f64.s64 	%fd35, %rd595;
	mul.f64 	%fd36, %fd35, 0d3BF921FB54442D19;
	cvt.rn.f32.f64 	%f906, %fd36;
	neg.f32 	%f907, %f906;
	setp.lt.s32 	%p142, %r1321, 0;
	selp.f32 	%f1906, %f907, %f906, %p142;
	bra.uni 	$L__BB2_144;
$L__BB2_143:
	mov.f32 	%f908, 0f00000000;
	mul.rn.f32 	%f1906, %f18, %f908;
	mov.b32 	%r2380, 0;
$L__BB2_144:
	mul.rn.f32 	%f909, %f1906, %f1906;
	and.b32  	%r1326, %r2380, 1;
	setp.eq.b32 	%p143, %r1326, 1;
	selp.f32 	%f910, 0f3F800000, %f1906, %p143;
	fma.rn.f32 	%f911, %f909, %f910, 0f00000000;
	fma.rn.f32 	%f912, %f909, 0f37CBAC00, 0fBAB607ED;
	selp.f32 	%f913, %f912, 0fB94D4153, %p143;
	selp.f32 	%f914, 0f3D2AAABB, 0f3C0885E4, %p143;
	fma.rn.f32 	%f915, %f913, %f909, %f914;
	selp.f32 	%f916, 0fBEFFFFFF, 0fBE2AAAA8, %p143;
	fma.rn.f32 	%f917, %f915, %f909, %f916;
	fma.rn.f32 	%f918, %f917, %f911, %f910;
	and.b32  	%r1327, %r2380, 2;
	setp.eq.s32 	%p144, %r1327, 0;
	mov.f32 	%f919, 0f00000000;
	sub.f32 	%f920, %f919, %f918;
	selp.f32 	%f921, %f918, %f920, %p144;
	add.f32 	%f922, %f184, %f921;
	add.f32 	%f190, %f183, %f922;
	mul.f32 	%f191, %f19, %f46;
	mul.f32 	%f923, %f19, 0f3F22F983;
	cvt.rni.s32.f32 	%r2384, %f923;
	cvt.rn.f32.s32 	%f924, %r2384;
	fma.rn.f32 	%f925, %f924, 0fBFC90FDA, %f19;
	fma.rn.f32 	%f926, %f924, 0fB3A22168, %f925;
	fma.rn.f32 	%f1907, %f924, 0fA7C234C5, %f926;
	abs.f32 	%f193, %f19;
	setp.ltu.f32 	%p145, %f193, 0f47CE4780;
	@%p145 bra 	$L__BB2_152;
	setp.eq.f32 	%p146, %f193, 0f7F800000;
	@%p146 bra 	$L__BB2_151;
	mov.b32 	%r237, %f19;
	mov.b64 	%rd1024, 0;
	mov.b32 	%r2381, 0;
	mov.u64 	%rd1022, __cudart_i2opi_f;
	shl.b32 	%r1330, %r237, 8;
	or.b32  	%r1331, %r1330, -2147483648;
	mov.u64 	%rd1023, %rd1;
$L__BB2_147:
	.pragma "nounroll";
	ld.global.nc.u32 	%r1329, [%rd1022];
	mad.wide.u32 	%rd598, %r1329, %r1331, %rd1024;
	shr.u64 	%rd1024, %rd598, 32;
	st.local.u32 	[%rd1023], %rd598;
	add.s32 	%r2381, %r2381, 1;
	add.s64 	%rd1023, %rd1023, 4;
	add.s64 	%rd1022, %rd1022, 4;
	setp.ne.s32 	%p147, %r2381, 6;
	@%p147 bra 	$L__BB2_147;
	shr.u32 	%r1332, %r237, 23;
	st.local.u32 	[%rd1+24], %rd1024;
	and.b32  	%r240, %r1332, 31;
	and.b32  	%r1333, %r1332, 224;
	add.s32 	%r1334, %r1333, -128;
	shr.u32 	%r1335, %r1334, 5;
	mul.wide.u32 	%rd599, %r1335, 4;
	sub.s64 	%rd134, %rd1, %rd599;
	ld.local.u32 	%r2382, [%rd134+24];
	ld.local.u32 	%r2383, [%rd134+20];
	setp.eq.s32 	%p148, %r240, 0;
	@%p148 bra 	$L__BB2_150;
	shf.l.wrap.b32 	%r2382, %r2383, %r2382, %r240;
	ld.local.u32 	%r1336, [%rd134+16];
	shf.l.wrap.b32 	%r2383, %r1336, %r2383, %r240;
$L__BB2_150:
	shr.u32 	%r1337, %r2382, 30;
	shf.l.wrap.b32 	%r1338, %r2383, %r2382, 2;
	shl.b32 	%r1339, %r2383, 2;
	shr.u32 	%r1340, %r1338, 31;
	add.s32 	%r1341, %r1340, %r1337;
	neg.s32 	%r1342, %r1341;
	setp.lt.s32 	%p149, %r237, 0;
	selp.b32 	%r2384, %r1342, %r1341, %p149;
	xor.b32  	%r1343, %r1338, %r237;
	shr.s32 	%r1344, %r1338, 31;
	xor.b32  	%r1345, %r1344, %r1338;
	xor.b32  	%r1346, %r1344, %r1339;
	cvt.u64.u32 	%rd600, %r1345;
	shl.b64 	%rd601, %rd600, 32;
	cvt.u64.u32 	%rd602, %r1346;
	or.b64  	%rd603, %rd601, %rd602;
	cvt.rn.f64.s64 	%fd37, %rd603;
	mul.f64 	%fd38, %fd37, 0d3BF921FB54442D19;
	cvt.rn.f32.f64 	%f927, %fd38;
	neg.f32 	%f928, %f927;
	setp.lt.s32 	%p150, %r1343, 0;
	selp.f32 	%f1907, %f928, %f927, %p150;
	bra.uni 	$L__BB2_152;
$L__BB2_151:
	mov.f32 	%f929, 0f00000000;
	mul.rn.f32 	%f1907, %f19, %f929;
	mov.b32 	%r2384, 0;
$L__BB2_152:
	mul.rn.f32 	%f930, %f1907, %f1907;
	and.b32  	%r1348, %r2384, 1;
	setp.eq.b32 	%p151, %r1348, 1;
	selp.f32 	%f931, 0f3F800000, %f1907, %p151;
	fma.rn.f32 	%f932, %f930, %f931, 0f00000000;
	fma.rn.f32 	%f933, %f930, 0f37CBAC00, 0fBAB607ED;
	selp.f32 	%f934, %f933, 0fB94D4153, %p151;
	selp.f32 	%f935, 0f3D2AAABB, 0f3C0885E4, %p151;
	fma.rn.f32 	%f936, %f934, %f930, %f935;
	selp.f32 	%f937, 0fBEFFFFFF, 0fBE2AAAA8, %p151;
	fma.rn.f32 	%f938, %f936, %f930, %f937;
	fma.rn.f32 	%f939, %f938, %f932, %f931;
	and.b32  	%r1349, %r2384, 2;
	setp.eq.s32 	%p152, %r1349, 0;
	mov.f32 	%f940, 0f00000000;
	sub.f32 	%f941, %f940, %f939;
	selp.f32 	%f942, %f939, %f941, %p152;
	add.f32 	%f943, %f191, %f942;
	add.f32 	%f197, %f190, %f943;
	mul.f32 	%f198, %f20, %f45;
	mul.f32 	%f944, %f20, 0f3F22F983;
	cvt.rni.s32.f32 	%r2388, %f944;
	cvt.rn.f32.s32 	%f945, %r2388;
	fma.rn.f32 	%f946, %f945, 0fBFC90FDA, %f20;
	fma.rn.f32 	%f947, %f945, 0fB3A22168, %f946;
	fma.rn.f32 	%f1908, %f945, 0fA7C234C5, %f947;
	abs.f32 	%f200, %f20;
	setp.ltu.f32 	%p153, %f200, 0f47CE4780;
	@%p153 bra 	$L__BB2_160;
	setp.eq.f32 	%p154, %f200, 0f7F800000;
	@%p154 bra 	$L__BB2_159;
	mov.b32 	%r250, %f20;
	mov.b64 	%rd1027, 0;
	mov.b32 	%r2385, 0;
	mov.u64 	%rd1025, __cudart_i2opi_f;
	shl.b32 	%r1352, %r250, 8;
	or.b32  	%r1353, %r1352, -2147483648;
	mov.u64 	%rd1026, %rd1;
$L__BB2_155:
	.pragma "nounroll";
	ld.global.nc.u32 	%r1351, [%rd1025];
	mad.wide.u32 	%rd606, %r1351, %r1353, %rd1027;
	shr.u64 	%rd1027, %rd606, 32;
	st.local.u32 	[%rd1026], %rd606;
	add.s32 	%r2385, %r2385, 1;
	add.s64 	%rd1026, %rd1026, 4;
	add.s64 	%rd1025, %rd1025, 4;
	setp.ne.s32 	%p155, %r2385, 6;
	@%p155 bra 	$L__BB2_155;
	shr.u32 	%r1354, %r250, 23;
	st.local.u32 	[%rd1+24], %rd1027;
	and.b32  	%r253, %r1354, 31;
	and.b32  	%r1355, %r1354, 224;
	add.s32 	%r1356, %r1355, -128;
	shr.u32 	%r1357, %r1356, 5;
	mul.wide.u32 	%rd607, %r1357, 4;
	sub.s64 	%rd141, %rd1, %rd607;
	ld.local.u32 	%r2386, [%rd141+24];
	ld.local.u32 	%r2387, [%rd141+20];
	setp.eq.s32 	%p156, %r253, 0;
	@%p156 bra 	$L__BB2_158;
	shf.l.wrap.b32 	%r2386, %r2387, %r2386, %r253;
	ld.local.u32 	%r1358, [%rd141+16];
	shf.l.wrap.b32 	%r2387, %r1358, %r2387, %r253;
$L__BB2_158:
	shr.u32 	%r1359, %r2386, 30;
	shf.l.wrap.b32 	%r1360, %r2387, %r2386, 2;
	shl.b32 	%r1361, %r2387, 2;
	shr.u32 	%r1362, %r1360, 31;
	add.s32 	%r1363, %r1362, %r1359;
	neg.s32 	%r1364, %r1363;
	setp.lt.s32 	%p157, %r250, 0;
	selp.b32 	%r2388, %r1364, %r1363, %p157;
	xor.b32  	%r1365, %r1360, %r250;
	shr.s32 	%r1366, %r1360, 31;
	xor.b32  	%r1367, %r1366, %r1360;
	xor.b32  	%r1368, %r1366, %r1361;
	cvt.u64.u32 	%rd608, %r1367;
	shl.b64 	%rd609, %rd608, 32;
	cvt.u64.u32 	%rd610, %r1368;
	or.b64  	%rd611, %rd609, %rd610;
	cvt.rn.f64.s64 	%fd39, %rd611;
	mul.f64 	%fd40, %fd39, 0d3BF921FB54442D19;
	cvt.rn.f32.f64 	%f948, %fd40;
	neg.f32 	%f949, %f948;
	setp.lt.s32 	%p158, %r1365, 0;
	selp.f32 	%f1908, %f949, %f948, %p158;
	bra.uni 	$L__BB2_160;
$L__BB2_159:
	mov.f32 	%f950, 0f00000000;
	mul.rn.f32 	%f1908, %f20, %f950;
	mov.b32 	%r2388, 0;
$L__BB2_160:
	mul.rn.f32 	%f951, %f1908, %f1908;
	and.b32  	%r1370, %r2388, 1;
	setp.eq.b32 	%p159, %r1370, 1;
	selp.f32 	%f952, 0f3F800000, %f1908, %p159;
	fma.rn.f32 	%f953, %f951, %f952, 0f00000000;
	fma.rn.f32 	%f954, %f951, 0f37CBAC00, 0fBAB607ED;
	selp.f32 	%f955, %f954, 0fB94D4153, %p159;
	selp.f32 	%f956, 0f3D2AAABB, 0f3C0885E4, %p159;
	fma.rn.f32 	%f957, %f955, %f951, %f956;
	selp.f32 	%f958, 0fBEFFFFFF, 0fBE2AAAA8, %p159;
	fma.rn.f32 	%f959, %f957, %f951, %f958;
	fma.rn.f32 	%f960, %f959, %f953, %f952;
	and.b32  	%r1371, %r2388, 2;
	setp.eq.s32 	%p160, %r1371, 0;
	mov.f32 	%f961, 0f00000000;
	sub.f32 	%f962, %f961, %f960;
	selp.f32 	%f963, %f960, %f962, %p160;
	add.f32 	%f964, %f198, %f963;
	add.f32 	%f204, %f197, %f964;
	mul.f32 	%f205, %f21, %f44;
	mul.f32 	%f965, %f21, 0f3F22F983;
	cvt.rni.s32.f32 	%r2392, %f965;
	cvt.rn.f32.s32 	%f966, %r2392;
	fma.rn.f32 	%f967, %f966, 0fBFC90FDA, %f21;
	fma.rn.f32 	%f968, %f966, 0fB3A22168, %f967;
	fma.rn.f32 	%f1909, %f966, 0fA7C234C5, %f968;
	abs.f32 	%f207, %f21;
	setp.ltu.f32 	%p161, %f207, 0f47CE4780;
	@%p161 bra 	$L__BB2_168;
	setp.eq.f32 	%p162, %f207, 0f7F800000;
	@%p162 bra 	$L__BB2_167;
	mov.b32 	%r263, %f21;
	mov.b64 	%rd1030, 0;
	mov.b32 	%r2389, 0;
	mov.u64 	%rd1028, __cudart_i2opi_f;
	shl.b32 	%r1374, %r263, 8;
	or.b32  	%r1375, %r1374, -2147483648;
	mov.u64 	%rd1029, %rd1;
$L__BB2_163:
	.pragma "nounroll";
	ld.global.nc.u32 	%r1373, [%rd1028];
	mad.wide.u32 	%rd614, %r1373, %r1375, %rd1030;
	shr.u64 	%rd1030, %rd614, 32;
	st.local.u32 	[%rd1029], %rd614;
	add.s32 	%r2389, %r2389, 1;
	add.s64 	%rd1029, %rd1029, 4;
	add.s64 	%rd1028, %rd1028, 4;
	setp.ne.s32 	%p163, %r2389, 6;
	@%p163 bra 	$L__BB2_163;
	shr.u32 	%r1376, %r263, 23;
	st.local.u32 	[%rd1+24], %rd1030;
	and.b32  	%r266, %r1376, 31;
	and.b32  	%r1377, %r1376, 224;
	add.s32 	%r1378, %r1377, -128;
	shr.u32 	%r1379, %r1378, 5;
	mul.wide.u32 	%rd615, %r1379, 4;
	sub.s64 	%rd148, %rd1, %rd615;
	ld.local.u32 	%r2390, [%rd148+24];
	ld.local.u32 	%r2391, [%rd148+20];
	setp.eq.s32 	%p164, %r266, 0;
	@%p164 bra 	$L__BB2_166;
	shf.l.wrap.b32 	%r2390, %r2391, %r2390, %r266;
	ld.local.u32 	%r1380, [%rd148+16];
	shf.l.wrap.b32 	%r2391, %r1380, %r2391, %r266;
$L__BB2_166:
	shr.u32 	%r1381, %r2390, 30;
	shf.l.wrap.b32 	%r1382, %r2391, %r2390, 2;
	shl.b32 	%r1383, %r2391, 2;
	shr.u32 	%r1384, %r1382, 31;
	add.s32 	%r1385, %r1384, %r1381;
	neg.s32 	%r1386, %r1385;
	setp.lt.s32 	%p165, %r263, 0;
	selp.b32 	%r2392, %r1386, %r1385, %p165;
	xor.b32  	%r1387, %r1382, %r263;
	shr.s32 	%r1388, %r1382, 31;
	xor.b32  	%r1389, %r1388, %r1382;
	xor.b32  	%r1390, %r1388, %r1383;
	cvt.u64.u32 	%rd616, %r1389;
	shl.b64 	%rd617, %rd616, 32;
	cvt.u64.u32 	%rd618, %r1390;
	or.b64  	%rd619, %rd617, %rd618;
	cvt.rn.f64.s64 	%fd41, %rd619;
	mul.f64 	%fd42, %fd41, 0d3BF921FB54442D19;
	cvt.rn.f32.f64 	%f969, %fd42;
	neg.f32 	%f970, %f969;
	setp.lt.s32 	%p166, %r1387, 0;
	selp.f32 	%f1909, %f970, %f969, %p166;
	bra.uni 	$L__BB2_168;
$L__BB2_167:
	mov.f32 	%f971, 0f00000000;
	mul.rn.f32 	%f1909, %f21, %f971;
	mov.b32 	%r2392, 0;
$L__BB2_168:
	mul.rn.f32 	%f972, %f1909, %f1909;
	and.b32  	%r1392, %r2392, 1;
	setp.eq.b32 	%p167, %r1392, 1;
	selp.f32 	%f973, 0f3F800000, %f1909, %p167;
	fma.rn.f32 	%f974, %f972, %f973, 0f00000000;
	fma.rn.f32 	%f975, %f972, 0f37CBAC00, 0fBAB607ED;
	selp.f32 	%f976, %f975, 0fB94D4153, %p167;
	selp.f32 	%f977, 0f3D2AAABB, 0f3C0885E4, %p167;
	fma.rn.f32 	%f978, %f976, %f972, %f977;
	selp.f32 	%f979, 0fBEFFFFFF, 0fBE2AAAA8, %p167;
	fma.rn.f32 	%f980, %f978, %f972, %f979;
	fma.rn.f32 	%f981, %f980, %f974, %f973;
	and.b32  	%r1393, %r2392, 2;
	setp.eq.s32 	%p168, %r1393, 0;
	mov.f32 	%f982, 0f00000000;
	sub.f32 	%f983, %f982, %f981;
	selp.f32 	%f984, %f981, %f983, %p168;
	add.f32 	%f985, %f205, %f984;
	add.f32 	%f211, %f204, %f985;
	mul.f32 	%f212, %f22, %f43;
	mul.f32 	%f986, %f22, 0f3F22F983;
	cvt.rni.s32.f32 	%r2396, %f986;
	cvt.rn.f32.s32 	%f987, %r2396;
	fma.rn.f32 	%f988, %f987, 0fBFC90FDA, %f22;
	fma.rn.f32 	%f989, %f987, 0fB3A22168, %f988;
	fma.rn.f32 	%f1910, %f987, 0fA7C234C5, %f989;
	abs.f32 	%f214, %f22;
	setp.ltu.f32 	%p169, %f214, 0f47CE4780;
	@%p169 bra 	$L__BB2_176;
	setp.eq.f32 	%p170, %f214, 0f7F800000;
	@%p170 bra 	$L__BB2_175;
	mov.b32 	%r276, %f22;
	mov.b64 	%rd1033, 0;
	mov.b32 	%r2393, 0;
	mov.u64 	%rd1031, __cudart_i2opi_f;
	shl.b32 	%r1396, %r276, 8;
	or.b32  	%r1397, %r1396, -2147483648;
	mov.u64 	%rd1032, %rd1;
$L__BB2_171:
	.pragma "nounroll";
	ld.global.nc.u32 	%r1395, [%rd1031];
	mad.wide.u32 	%rd622, %r1395, %r1397, %rd1033;
	shr.u64 	%rd1033, %rd622, 32;
	st.local.u32 	[%rd1032], %rd622;
	add.s32 	%r2393, %r2393, 1;
	add.s64 	%rd1032, %rd1032, 4;
	add.s64 	%rd1031, %rd1031, 4;
	setp.ne.s32 	%p171, %r2393, 6;
	@%p171 bra 	$L__BB2_171;
	shr.u32 	%r1398, %r276, 23;
	st.local.u32 	[%rd1+24], %rd1033;
	and.b32  	%r279, %r1398, 31;
	and.b32  	%r1399, %r1398, 224;
	add.s32 	%r1400, %r1399, -128;
	shr.u32 	%r1401, %r1400, 5;
	mul.wide.u32 	%rd623, %r1401, 4;
	sub.s64 	%rd155, %rd1, %rd623;
	ld.local.u32 	%r2394, [%rd155+24];
	ld.local.u32 	%r2395, [%rd155+20];
	setp.eq.s32 	%p172, %r279, 0;
	@%p172 bra 	$L__BB2_174;
	shf.l.wrap.b32 	%r2394, %r2395, %r2394, %r279;
	ld.local.u32 	%r1402, [%rd155+16];
	shf.l.wrap.b32 	%r2395, %r1402, %r2395, %r279;
$L__BB2_174:
	shr.u32 	%r1403, %r2394, 30;
	shf.l.wrap.b32 	%r1404, %r2395, %r2394, 2;
	shl.b32 	%r1405, %r2395, 2;
	shr.u32 	%r1406, %r1404, 31;
	add.s32 	%r1407, %r1406, %r1403;
	neg.s32 	%r1408, %r1407;
	setp.lt.s32 	%p173, %r276, 0;
	selp.b32 	%r2396, %r1408, %r1407, %p173;
	xor.b32  	%r1409, %r1404, %r276;
	shr.s32 	%r1410, %r1404, 31;
	xor.b32  	%r1411, %r1410, %r1404;
	xor.b32  	%r1412, %r1410, %r1405;
	cvt.u64.u32 	%rd624, %r1411;
	shl.b64 	%rd625, %rd624, 32;
	cvt.u64.u32 	%rd626, %r1412;
	or.b64  	%rd627, %rd625, %rd626;
	cvt.rn.f64.s64 	%fd43, %rd627;
	mul.f64 	%fd44, %fd43, 0d3BF921FB54442D19;
	cvt.rn.f32.f64 	%f990, %fd44;
	neg.f32 	%f991, %f990;
	setp.lt.s32 	%p174, %r1409, 0;
	selp.f32 	%f1910, %f991, %f990, %p174;
	bra.uni 	$L__BB2_176;
$L__BB2_175:
	mov.f32 	%f992, 0f00000000;
	mul.rn.f32 	%f1910, %f22, %f992;
	mov.b32 	%r2396, 0;
$L__BB2_176:
	mul.rn.f32 	%f993, %f1910, %f1910;
	and.b32  	%r1414, %r2396, 1;
	setp.eq.b32 	%p175, %r1414, 1;
	selp.f32 	%f994, 0f3F800000, %f1910, %p175;
	fma.rn.f32 	%f995, %f993, %f994, 0f00000000;
	fma.rn.f32 	%f996, %f993, 0f37CBAC00, 0fBAB607ED;
	selp.f32 	%f997, %f996, 0fB94D4153, %p175;
	selp.f32 	%f998, 0f3D2AAABB, 0f3C0885E4, %p175;
	fma.rn.f32 	%f999, %f997, %f993, %f998;
	selp.f32 	%f1000, 0fBEFFFFFF, 0fBE2AAAA8, %p175;
	fma.rn.f32 	%f1001, %f999, %f993, %f1000;
	fma.rn.f32 	%f1002, %f1001, %f995, %f994;
	and.b32  	%r1415, %r2396, 2;
	setp.eq.s32 	%p176, %r1415, 0;
	mov.f32 	%f1003, 0f00000000;
	sub.f32 	%f1004, %f1003, %f1002;
	selp.f32 	%f1005, %f1002, %f1004, %p176;
	add.f32 	%f1006, %f212, %f1005;
	add.f32 	%f218, %f211, %f1006;
	mul.f32 	%f219, %f23, %f42;
	mul.f32 	%f1007, %f23, 0f3F22F983;
	cvt.rni.s32.f32 	%r2400, %f1007;
	cvt.rn.f32.s32 	%f1008, %r2400;
	fma.rn.f32 	%f1009, %f1008, 0fBFC90FDA, %f23;
	fma.rn.f32 	%f1010, %f1008, 0fB3A22168, %f1009;
	fma.rn.f32 	%f1911, %f1008, 0fA7C234C5, %f1010;
	abs.f32 	%f221, %f23;
	setp.ltu.f32 	%p177, %f221, 0f47CE4780;
	@%p177 bra 	$L__BB2_184;
	setp.eq.f32 	%p178, %f221, 0f7F800000;
	@%p178 bra 	$L__BB2_183;
	mov.b32 	%r289, %f23;
	mov.b64 	%rd1036, 0;
	mov.b32 	%r2397, 0;
	mov.u64 	%rd1034, __cudart_i2opi_f;
	shl.b32 	%r1418, %r289, 8;
	or.b32  	%r1419, %r1418, -2147483648;
	mov.u64 	%rd1035, %rd1;
$L__BB2_179:
	.pragma "nounroll";
	ld.global.nc.u32 	%r1417, [%rd1034];
	mad.wide.u32 	%rd630, %r1417, %r1419, %rd1036;
	shr.u64 	%rd1036, %rd630, 32;
	st.local.u32 	[%rd1035], %rd630;
	add.s32 	%r2397, %r2397, 1;
	add.s64 	%rd1035, %rd1035, 4;
	add.s64 	%rd1034, %rd1034, 4;
	setp.ne.s32 	%p179, %r2397, 6;
	@%p179 bra 	$L__BB2_179;
	shr.u32 	%r1420, %r289, 23;
	st.local.u32 	[%rd1+24], %rd1036;
	and.b32  	%r292, %r1420, 31;
	and.b32  	%r1421, %r1420, 224;
	add.s32 	%r1422, %r1421, -128;
	shr.u32 	%r1423, %r1422, 5;
	mul.wide.u32 	%rd631, %r1423, 4;
	sub.s64 	%rd162, %rd1, %rd631;
	ld.local.u32 	%r2398, [%rd162+24];
	ld.local.u32 	%r2399, [%rd162+20];
	setp.eq.s32 	%p180, %r292, 0;
	@%p180 bra 	$L__BB2_182;
	shf.l.wrap.b32 	%r2398, %r2399, %r2398, %r292;
	ld.local.u32 	%r1424, [%rd162+16];
	shf.l.wrap.b32 	%r2399, %r1424, %r2399, %r292;
$L__BB2_182:
	shr.u32 	%r1425, %r2398, 30;
	shf.l.wrap.b32 	%r1426, %r2399, %r2398, 2;
	shl.b32 	%r1427, %r2399, 2;
	shr.u32 	%r1428, %r1426, 31;
	add.s32 	%r1429, %r1428, %r1425;
	neg.s32 	%r1430, %r1429;
	setp.lt.s32 	%p181, %r289, 0;
	selp.b32 	%r2400, %r1430, %r1429, %p181;
	xor.b32  	%r1431, %r1426, %r289;
	shr.s32 	%r1432, %r1426, 31;
	xor.b32  	%r1433, %r1432, %r1426;
	xor.b32  	%r1434, %r1432, %r1427;
	cvt.u64.u32 	%rd632, %r1433;
	shl.b64 	%rd633, %rd632, 32;
	cvt.u64.u32 	%rd634, %r1434;
	or.b64  	%rd635, %rd633, %rd634;
	cvt.rn.f64.s64 	%fd45, %rd635;
	mul.f64 	%fd46, %fd45, 0d3BF921FB54442D19;
	cvt.rn.f32.f64 	%f1011, %fd46;
	neg.f32 	%f1012, %f1011;
	setp.lt.s32 	%p182, %r1431, 0;
	selp.f32 	%f1911, %f1012, %f1011, %p182;
	bra.uni 	$L__BB2_184;
$L__BB2_183:
	mov.f32 	%f1013, 0f00000000;
	mul.rn.f32 	%f1911, %f23, %f1013;
	mov.b32 	%r2400, 0;
$L__BB2_184:
	mul.rn.f32 	%f1014, %f1911, %f1911;
	and.b32  	%r1436, %r2400, 1;
	setp.eq.b32 	%p183, %r1436, 1;
	selp.f32 	%f1015, 0f3F800000, %f1911, %p183;
	fma.rn.f32 	%f1016, %f1014, %f1015, 0f00000000;
	fma.rn.f32 	%f1017, %f1014, 0f37CBAC00, 0fBAB607ED;
	selp.f32 	%f1018, %f1017, 0fB94D4153, %p183;
	selp.f32 	%f1019, 0f3D2AAABB, 0f3C0885E4, %p183;
	fma.rn.f32 	%f1020, %f1018, %f1014, %f1019;
	selp.f32 	%f1021, 0fBEFFFFFF, 0fBE2AAAA8, %p183;
	fma.rn.f32 	%f1022, %f1020, %f1014, %f1021;
	fma.rn.f32 	%f1023, %f1022, %f1016, %f1015;
	and.b32  	%r1437, %r2400, 2;
	setp.eq.s32 	%p184, %r1437, 0;
	mov.f32 	%f1024, 0f00000000;
	sub.f32 	%f1025, %f1024, %f1023;
	selp.f32 	%f1026, %f1023, %f1025, %p184;
	add.f32 	%f1027, %f219, %f1026;
	add.f32 	%f225, %f218, %f1027;
	mul.f32 	%f226, %f24, %f41;
	mul.f32 	%f1028, %f24, 0f3F22F983;
	cvt.rni.s32.f32 	%r2404, %f1028;
	cvt.rn.f32.s32 	%f1029, %r2404;
	fma.rn.f32 	%f1030, %f1029, 0fBFC90FDA, %f24;
	fma.rn.f32 	%f1031, %f1029, 0fB3A22168, %f1030;
	fma.rn.f32 	%f1912, %f1029, 0fA7C234C5, %f1031;
	abs.f32 	%f228, %f24;
	setp.ltu.f32 	%p185, %f228, 0f47CE4780;
	@%p185 bra 	$L__BB2_192;
	setp.eq.f32 	%p186, %f228, 0f7F800000;
	@%p186 bra 	$L__BB2_191;
	mov.b32 	%r302, %f24;
	mov.b64 	%rd1039, 0;
	mov.b32 	%r2401, 0;
	mov.u64 	%rd1037, __cudart_i2opi_f;
	shl.b32 	%r1440, %r302, 8;
	or.b32  	%r1441, %r1440, -2147483648;
	mov.u64 	%rd1038, %rd1;
$L__BB2_187:
	.pragma "nounroll";
	ld.global.nc.u32 	%r1439, [%rd1037];
	mad.wide.u32 	%rd638, %r1439, %r1441, %rd1039;
	shr.u64 	%rd1039, %rd638, 32;
	st.local.u32 	[%rd1038], %rd638;
	add.s32 	%r2401, %r2401, 1;
	add.s64 	%rd1038, %rd1038, 4;
	add.s64 	%rd1037, %rd1037, 4;
	setp.ne.s32 	%p187, %r2401, 6;
	@%p187 bra 	$L__BB2_187;
	shr.u32 	%r1442, %r302, 23;
	st.local.u32 	[%rd1+24], %rd1039;
	and.b32  	%r305, %r1442, 31;
	and.b32  	%r1443, %r1442, 224;
	add.s32 	%r1444, %r1443, -128;
	shr.u32 	%r1445, %r1444, 5;
	mul.wide.u32 	%rd639, %r1445, 4;
	sub.s64 	%rd169, %rd1, %rd639;
	ld.local.u32 	%r2402, [%rd169+24];
	ld.local.u32 	%r2403, [%rd169+20];
	setp.eq.s32 	%p188, %r305, 0;
	@%p188 bra 	$L__BB2_190;
	shf.l.wrap.b32 	%r2402, %r2403, %r2402, %r305;
	ld.local.u32 	%r1446, [%rd169+16];
	shf.l.wrap.b32 	%r2403, %r1446, %r2403, %r305;
$L__BB2_190:
	shr.u32 	%r1447, %r2402, 30;
	shf.l.wrap.b32 	%r1448, %r2403, %r2402, 2;
	shl.b32 	%r1449, %r2403, 2;
	shr.u32 	%r1450, %r1448, 31;
	add.s32 	%r1451, %r1450, %r1447;
	neg.s32 	%r1452, %r1451;
	setp.lt.s32 	%p189, %r302, 0;
	selp.b32 	%r2404, %r1452, %r1451, %p189;
	xor.b32  	%r1453, %r1448, %r302;
	shr.s32 	%r1454, %r1448, 31;
	xor.b32  	%r1455, %r1454, %r1448;
	xor.b32  	%r1456, %r1454, %r1449;
	cvt.u64.u32 	%rd640, %r1455;
	shl.b64 	%rd641, %rd640, 32;
	cvt.u64.u32 	%rd642, %r1456;
	or.b64  	%rd643, %rd641, %rd642;
	cvt.rn.f64.s64 	%fd47, %rd643;
	mul.f64 	%fd48, %fd47, 0d3BF921FB54442D19;
	cvt.rn.f32.f64 	%f1032, %fd48;
	neg.f32 	%f1033, %f1032;
	setp.lt.s32 	%p190, %r1453, 0;
	selp.f32 	%f1912, %f1033, %f1032, %p190;
	bra.uni 	$L__BB2_192;
$L__BB2_191:
	mov.f32 	%f1034, 0f00000000;
	mul.rn.f32 	%f1912, %f24, %f1034;
	mov.b32 	%r2404, 0;
$L__BB2_192:
	mul.rn.f32 	%f1035, %f1912, %f1912;
	and.b32  	%r1458, %r2404, 1;
	setp.eq.b32 	%p191, %r1458, 1;
	selp.f32 	%f1036, 0f3F800000, %f1912, %p191;
	fma.rn.f32 	%f1037, %f1035, %f1036, 0f00000000;
	fma.rn.f32 	%f1038, %f1035, 0f37CBAC00, 0fBAB607ED;
	selp.f32 	%f1039, %f1038, 0fB94D4153, %p191;
	selp.f32 	%f1040, 0f3D2AAABB, 0f3C0885E4, %p191;
	fma.rn.f32 	%f1041, %f1039, %f1035, %f1040;
	selp.f32 	%f1042, 0fBEFFFFFF, 0fBE2AAAA8, %p191;
	fma.rn.f32 	%f1043, %f1041, %f1035, %f1042;
	fma.rn.f32 	%f1044, %f1043, %f1037, %f1036;
	and.b32  	%r1459, %r2404, 2;
	setp.eq.s32 	%p192, %r1459, 0;
	mov.f32 	%f1045, 0f00000000;
	sub.f32 	%f1046, %f1045, %f1044;
	selp.f32 	%f1047, %f1044, %f1046, %p192;
	add.f32 	%f1048, %f226, %f1047;
	add.f32 	%f232, %f225, %f1048;
	mul.f32 	%f233, %f25, %f40;
	mul.f32 	%f1049, %f25, 0f3F22F983;
	cvt.rni.s32.f32 	%r2408, %f1049;
	cvt.rn.f32.s32 	%f1050, %r2408;
	fma.rn.f32 	%f1051, %f1050, 0fBFC90FDA, %f25;
	fma.rn.f32 	%f1052, %f1050, 0fB3A22168, %f1051;
	fma.rn.f32 	%f1913, %f1050, 0fA7C234C5, %f1052;
	abs.f32 	%f235, %f25;
	setp.ltu.f32 	%p193, %f235, 0f47CE4780;
	@%p193 bra 	$L__BB2_200;
	setp.eq.f32 	%p194, %f235, 0f7F800000;
	@%p194 bra 	$L__BB2_199;
	mov.b32 	%r315, %f25;
	mov.b64 	%rd1042, 0;
	mov.b32 	%r2405, 0;
	mov.u64 	%rd1040, __cudart_i2opi_f;
	shl.b32 	%r1462, %r315, 8;
	or.b32  	%r1463, %r1462, -2147483648;
	mov.u64 	%rd1041, %rd1;
$L__BB2_195:
	.pragma "nounroll";
	ld.global.nc.u32 	%r1461, [%rd1040];
	mad.wide.u32 	%rd646, %r1461, %r1463, %rd1042;
	shr.u64 	%rd1042, %rd646, 32;
	st.local.u32 	[%rd1041], %rd646;
	add.s32 	%r2405, %r2405, 1;
	add.s64 	%rd1041, %rd1041, 4;
	add.s64 	%rd1040, %rd1040, 4;
	setp.ne.s32 	%p195, %r2405, 6;
	@%p195 bra 	$L__BB2_195;
	shr.u32 	%r1464, %r315, 23;
	st.local.u32 	[%rd1+24], %rd1042;
	and.b32  	%r318, %r1464, 31;
	and.b32  	%r1465, %r1464, 224;
	add.s32 	%r1466, %r1465, -128;
	shr.u32 	%r1467, %r1466, 5;
	mul.wide.u32 	%rd647, %r1467, 4;
	sub.s64 	%rd176, %rd1, %rd647;
	ld.local.u32 	%r2406, [%rd176+24];
	ld.local.u32 	%r2407, [%rd176+20];
	setp.eq.s32 	%p196, %r318, 0;
	@%p196 bra 	$L__BB2_198;
	shf.l.wrap.b32 	%r2406, %r2407, %r2406, %r318;
	ld.local.u32 	%r1468, [%rd176+16];
	shf.l.wrap.b32 	%r2407, %r1468, %r2407, %r318;
$L__BB2_198:
	shr.u32 	%r1469, %r2406, 30;
	shf.l.wrap.b32 	%r1470, %r2407, %r2406, 2;
	shl.b32 	%r1471, %r2407, 2;
	shr.u32 	%r1472, %r1470, 31;
	add.s32 	%r1473, %r1472, %r1469;
	neg.s32 	%r1474, %r1473;
	setp.lt.s32 	%p197, %r315, 0;
	selp.b32 	%r2408, %r1474, %r1473, %p197;
	xor.b32  	%r1475, %r1470, %r315;
	shr.s32 	%r1476, %r1470, 31;
	xor.b32  	%r1477, %r1476, %r1470;
	xor.b32  	%r1478, %r1476, %r1471;
	cvt.u64.u32 	%rd648, %r1477;
	shl.b64 	%rd649, %rd648, 32;
	cvt.u64.u32 	%rd650, %r1478;
	or.b64  	%rd651, %rd649, %rd650;
	cvt.rn.f64.s64 	%fd49, %rd651;
	mul.f64 	%fd50, %fd49, 0d3BF921FB54442D19;
	cvt.rn.f32.f64 	%f1053, %fd50;
	neg.f32 	%f1054, %f1053;
	setp.lt.s32 	%p198, %r1475, 0;
	selp.f32 	%f1913, %f1054, %f1053, %p198;
	bra.uni 	$L__BB2_200;
$L__BB2_199:
	mov.f32 	%f1055, 0f00000000;
	mul.rn.f32 	%f1913, %f25, %f1055;
	mov.b32 	%r2408, 0;
$L__BB2_200:
	mul.rn.f32 	%f1056, %f1913, %f1913;
	and.b32  	%r1480, %r2408, 1;
	setp.eq.b32 	%p199, %r1480, 1;
	selp.f32 	%f1057, 0f3F800000, %f1913, %p199;
	fma.rn.f32 	%f1058, %f1056, %f1057, 0f00000000;
	fma.rn.f32 	%f1059, %f1056, 0f37CBAC00, 0fBAB607ED;
	selp.f32 	%f1060, %f1059, 0fB94D4153, %p199;
	selp.f32 	%f1061, 0f3D2AAABB, 0f3C0885E4, %p199;
	fma.rn.f32 	%f1062, %f1060, %f1056, %f1061;
	selp.f32 	%f1063, 0fBEFFFFFF, 0fBE2AAAA8, %p199;
	fma.rn.f32 	%f1064, %f1062, %f1056, %f1063;
	fma.rn.f32 	%f1065, %f1064, %f1058, %f1057;
	and.b32  	%r1481, %r2408, 2;
	setp.eq.s32 	%p200, %r1481, 0;
	mov.f32 	%f1066, 0f00000000;
	sub.f32 	%f1067, %f1066, %f1065;
	selp.f32 	%f1068, %f1065, %f1067, %p200;
	add.f32 	%f1069, %f233, %f1068;
	add.f32 	%f239, %f232, %f1069;
	mul.f32 	%f240, %f26, %f39;
	mul.f32 	%f1070, %f26, 0f3F22F983;
	cvt.rni.s32.f32 	%r2412, %f1070;
	cvt.rn.f32.s32 	%f1071, %r2412;
	fma.rn.f32 	%f1072, %f1071, 0fBFC90FDA, %f26;
	fma.rn.f32 	%f1073, %f1071, 0fB3A22168, %f1072;
	fma.rn.f32 	%f1914, %f1071, 0fA7C234C5, %f1073;
	abs.f32 	%f242, %f26;
	setp.ltu.f32 	%p201, %f242, 0f47CE4780;
	@%p201 bra 	$L__BB2_208;
	setp.eq.f32 	%p202, %f242, 0f7F800000;
	@%p202 bra 	$L__BB2_207;
	mov.b32 	%r328, %f26;
	mov.b64 	%rd1045, 0;
	mov.b32 	%r2409, 0;
	mov.u64 	%rd1043, __cudart_i2opi_f;
	shl.b32 	%r1484, %r328, 8;
	or.b32  	%r1485, %r1484, -2147483648;
	mov.u64 	%rd1044, %rd1;
$L__BB2_203:
	.pragma "nounroll";
	ld.global.nc.u32 	%r1483, [%rd1043];
	mad.wide.u32 	%rd654, %r1483, %r1485, %rd1045;
	shr.u64 	%rd1045, %rd654, 32;
	st.local.u32 	[%rd1044], %rd654;
	add.s32 	%r2409, %r2409, 1;
	add.s64 	%rd1044, %rd1044, 4;
	add.s64 	%rd1043, %rd1043, 4;
	setp.ne.s32 	%p203, %r2409, 6;
	@%p203 bra 	$L__BB2_203;
	shr.u32 	%r1486, %r328, 23;
	st.local.u32 	[%rd1+24], %rd1045;
	and.b32  	%r331, %r1486, 31;
	and.b32  	%r1487, %r1486, 224;
	add.s32 	%r1488, %r1487, -128;
	shr.u32 	%r1489, %r1488, 5;
	mul.wide.u32 	%rd655, %r1489, 4;
	sub.s64 	%rd183, %rd1, %rd655;
	ld.local.u32 	%r2410, [%rd183+24];
	ld.local.u32 	%r2411, [%rd183+20];
	setp.eq.s32 	%p204, %r331, 0;
	@%p204 bra 	$L__BB2_206;
	shf.l.wrap.b32 	%r2410, %r2411, %r2410, %r331;
	ld.local.u32 	%r1490, [%rd183+16];
	shf.l.wrap.b32 	%r2411, %r1490, %r2411, %r331;
$L__BB2_206:
	shr.u32 	%r1491, %r2410, 30;
	shf.l.wrap.b32 	%r1492, %r2411, %r2410, 2;
	shl.b32 	%r1493, %r2411, 2;
	shr.u32 	%r1494, %r1492, 31;
	add.s32 	%r1495, %r1494, %r1491;
	neg.s32 	%r1496, %r1495;
	setp.lt.s32 	%p205, %r328, 0;
	selp.b32 	%r2412, %r1496, %r1495, %p205;
	xor.b32  	%r1497, %r1492, %r328;
	shr.s32 	%r1498, %r1492, 31;
	xor.b32  	%r1499, %r1498, %r1492;
	xor.b32  	%r1500, %r1498, %r1493;
	cvt.u64.u32 	%rd656, %r1499;
	shl.b64 	%rd657, %rd656, 32;
	cvt.u64.u32 	%rd658, %r1500;
	or.b64  	%rd659, %rd657, %rd658;
	cvt.rn.f64.s64 	%fd51, %rd659;
	mul.f64 	%fd52, %fd51, 0d3BF921FB54442D19;
	cvt.rn.f32.f64 	%f1074, %fd52;
	neg.f32 	%f1075, %f1074;
	setp.lt.s32 	%p206, %r1497, 0;
	selp.f32 	%f1914, %f1075, %f1074, %p206;
	bra.uni 	$L__BB2_208;
$L__BB2_207:
	mov.f32 	%f1076, 0f00000000;
	mul.rn.f32 	%f1914, %f26, %f1076;
	mov.b32 	%r2412, 0;
$L__BB2_208:
	mul.rn.f32 	%f1077, %f1914, %f1914;
	and.b32  	%r1502, %r2412, 1;
	setp.eq.b32 	%p207, %r1502, 1;
	selp.f32 	%f1078, 0f3F800000, %f1914, %p207;
	fma.rn.f32 	%f1079, %f1077, %f1078, 0f00000000;
	fma.rn.f32 	%f1080, %f1077, 0f37CBAC00, 0fBAB607ED;
	selp.f32 	%f1081, %f1080, 0fB94D4153, %p207;
	selp.f32 	%f1082, 0f3D2AAABB, 0f3C0885E4, %p207;
	fma.rn.f32 	%f1083, %f1081, %f1077, %f1082;
	selp.f32 	%f1084, 0fBEFFFFFF, 0fBE2AAAA8, %p207;
	fma.rn.f32 	%f1085, %f1083, %f1077, %f1084;
	fma.rn.f32 	%f1086, %f1085, %f1079, %f1078;
	and.b32  	%r1503, %r2412, 2;
	setp.eq.s32 	%p208, %r1503, 0;
	mov.f32 	%f1087, 0f00000000;
	sub.f32 	%f1088, %f1087, %f1086;
	selp.f32 	%f1089, %f1086, %f1088, %p208;
	add.f32 	%f1090, %f240, %f1089;
	add.f32 	%f246, %f239, %f1090;
	mul.f32 	%f247, %f27, %f38;
	mul.f32 	%f1091, %f27, 0f3F22F983;
	cvt.rni.s32.f32 	%r2416, %f1091;
	cvt.rn.f32.s32 	%f1092, %r2416;
	fma.rn.f32 	%f1093, %f1092, 0fBFC90FDA, %f27;
	fma.rn.f32 	%f1094, %f1092, 0fB3A22168, %f1093;
	fma.rn.f32 	%f1915, %f1092, 0fA7C234C5, %f1094;
	abs.f32 	%f249, %f27;
	setp.ltu.f32 	%p209, %f249, 0f47CE4780;
	@%p209 bra 	$L__BB2_216;
	setp.eq.f32 	%p210, %f249, 0f7F800000;
	@%p210 bra 	$L__BB2_215;
	mov.b32 	%r341, %f27;
	mov.b64 	%rd1048, 0;
	mov.b32 	%r2413, 0;
	mov.u64 	%rd1046, __cudart_i2opi_f;
	shl.b32 	%r1506, %r341, 8;
	or.b32  	%r1507, %r1506, -2147483648;
	mov.u64 	%rd1047, %rd1;
$L__BB2_211:
	.pragma "nounroll";
	ld.global.nc.u32 	%r1505, [%rd1046];
	mad.wide.u32 	%rd662, %r1505, %r1507, %rd1048;
	shr.u64 	%rd1048, %rd662, 32;
	st.local.u32 	[%rd1047], %rd662;
	add.s32 	%r2413, %r2413, 1;
	add.s64 	%rd1047, %rd1047, 4;
	add.s64 	%rd1046, %rd1046, 4;
	setp.ne.s32 	%p211, %r2413, 6;
	@%p211 bra 	$L__BB2_211;
	shr.u32 	%r1508, %r341, 23;
	st.local.u32 	[%rd1+24], %rd1048;
	and.b32  	%r344, %r1508, 31;
	and.b32  	%r1509, %r1508, 224;
	add.s32 	%r1510, %r1509, -128;
	shr.u32 	%r1511, %r1510, 5;
	mul.wide.u32 	%rd663, %r1511, 4;
	sub.s64 	%rd190, %rd1, %rd663;
	ld.local.u32 	%r2414, [%rd190+24];
	ld.local.u32 	%r2415, [%rd190+20];
	setp.eq.s32 	%p212, %r344, 0;
	@%p212 bra 	$L__BB2_214;
	shf.l.wrap.b32 	%r2414, %r2415, %r2414, %r344;
	ld.local.u32 	%r1512, [%rd190+16];
	shf.l.wrap.b32 	%r2415, %r1512, %r2415, %r344;
$L__BB2_214:
	shr.u32 	%r1513, %r2414, 30;
	shf.l.wrap.b32 	%r1514, %r2415, %r2414, 2;
	shl.b32 	%r1515, %r2415, 2;
	shr.u32 	%r1516, %r1514, 31;
	add.s32 	%r1517, %r1516, %r1513;
	neg.s32 	%r1518, %r1517;
	setp.lt.s32 	%p213, %r341, 0;
	selp.b32 	%r2416, %r1518, %r1517, %p213;
	xor.b32  	%r1519, %r1514, %r341;
	shr.s32 	%r1520, %r1514, 31;
	xor.b32  	%r1521, %r1520, %r1514;
	xor.b32  	%r1522, %r1520, %r1515;
	cvt.u64.u32 	%rd664, %r1521;
	shl.b64 	%rd665, %rd664, 32;
	cvt.u64.u32 	%rd666, %r1522;
	or.b64  	%rd667, %rd665, %rd666;
	cvt.rn.f64.s64 	%fd53, %rd667;
	mul.f64 	%fd54, %fd53, 0d3BF921FB54442D19;
	cvt.rn.f32.f64 	%f1095, %fd54;
	neg.f32 	%f1096, %f1095;
	setp.lt.s32 	%p214, %r1519, 0;
	selp.f32 	%f1915, %f1096, %f1095, %p214;
	bra.uni 	$L__BB2_216;
$L__BB2_215:
	mov.f32 	%f1097, 0f00000000;
	mul.rn.f32 	%f1915, %f27, %f1097;
	mov.b32 	%r2416, 0;
$L__BB2_216:
	mul.rn.f32 	%f1098, %f1915, %f1915;
	and.b32  	%r1524, %r2416, 1;
	setp.eq.b32 	%p215, %r1524, 1;
	selp.f32 	%f1099, 0f3F800000, %f1915, %p215;
	fma.rn.f32 	%f1100, %f1098, %f1099, 0f00000000;
	fma.rn.f32 	%f1101, %f1098, 0f37CBAC00, 0fBAB607ED;
	selp.f32 	%f1102, %f1101, 0fB94D4153, %p215;
	selp.f32 	%f1103, 0f3D2AAABB, 0f3C0885E4, %p215;
	fma.rn.f32 	%f1104, %f1102, %f1098, %f1103;
	selp.f32 	%f1105, 0fBEFFFFFF, 0fBE2AAAA8, %p215;
	fma.rn.f32 	%f1106, %f1104, %f1098, %f1105;
	fma.rn.f32 	%f1107, %f1106, %f1100, %f1099;
	and.b32  	%r1525, %r2416, 2;
	setp.eq.s32 	%p216, %r1525, 0;
	mov.f32 	%f1108, 0f00000000;
	sub.f32 	%f1109, %f1108, %f1107;
	selp.f32 	%f1110, %f1107, %f1109, %p216;
	add.f32 	%f1111, %f247, %f1110;
	add.f32 	%f253, %f246, %f1111;
	mul.f32 	%f254, %f28, %f37;
	mul.f32 	%f1112, %f28, 0f3F22F983;
	cvt.rni.s32.f32 	%r2420, %f1112;
	cvt.rn.f32.s32 	%f1113, %r2420;
	fma.rn.f32 	%f1114, %f1113, 0fBFC90FDA, %f28;
	fma.rn.f32 	%f1115, %f1113, 0fB3A22168, %f1114;
	fma.rn.f32 	%f1916, %f1113, 0fA7C234C5, %f1115;
	abs.f32 	%f256, %f28;
	setp.ltu.f32 	%p217, %f256, 0f47CE4780;
	@%p217 bra 	$L__BB2_224;
	setp.eq.f32 	%p218, %f256, 0f7F800000;
	@%p218 bra 	$L__BB2_223;
	mov.b32 	%r354, %f28;
	mov.b64 	%rd1051, 0;
	mov.b32 	%r2417, 0;
	mov.u64 	%rd1049, __cudart_i2opi_f;
	shl.b32 	%r1528, %r354, 8;
	or.b32  	%r1529, %r1528, -2147483648;
	mov.u64 	%rd1050, %rd1;
$L__BB2_219:
	.pragma "nounroll";
	ld.global.nc.u32 	%r1527, [%rd1049];
	mad.wide.u32 	%rd670, %r1527, %r1529, %rd1051;
	shr.u64 	%rd1051, %rd670, 32;
	st.local.u32 	[%rd1050], %rd670;
	add.s32 	%r2417, %r2417, 1;
	add.s64 	%rd1050, %rd1050, 4;
	add.s64 	%rd1049, %rd1049, 4;
	setp.ne.s32 	%p219, %r2417, 6;
	@%p219 bra 	$L__BB2_219;
	shr.u32 	%r1530, %r354, 23;
	st.local.u32 	[%rd1+24], %rd1051;
	and.b32  	%r357, %r1530, 31;
	and.b32  	%r1531, %r1530, 224;
	add.s32 	%r1532, %r1531, -128;
	shr.u32 	%r1533, %r1532, 5;
	mul.wide.u32 	%rd671, %r1533, 4;
	sub.s64 	%rd197, %rd1, %rd671;
	ld.local.u32 	%r2418, [%rd197+24];
	ld.local.u32 	%r2419, [%rd197+20];
	setp.eq.s32 	%p220, %r357, 0;
	@%p220 bra 	$L__BB2_222;
	shf.l.wrap.b32 	%r2418, %r2419, %r2418, %r357;
	ld.local.u32 	%r1534, [%rd197+16];
	shf.l.wrap.b32 	%r2419, %r1534, %r2419, %r357;
$L__BB2_222:
	shr.u32 	%r1535, %r2418, 30;
	shf.l.wrap.b32 	%r1536, %r2419, %r2418, 2;
	shl.b32 	%r1537, %r2419, 2;
	shr.u32 	%r1538, %r1536, 31;
	add.s32 	%r1539, %r1538, %r1535;
	neg.s32 	%r1540, %r1539;
	setp.lt.s32 	%p221, %r354, 0;
	selp.b32 	%r2420, %r1540, %r1539, %p221;
	xor.b32  	%r1541, %r1536, %r354;
	shr.s32 	%r1542, %r1536, 31;
	xor.b32  	%r1543, %r1542, %r1536;
	xor.b32  	%r1544, %r1542, %r1537;
	cvt.u64.u32 	%rd672, %r1543;
	shl.b64 	%rd673, %rd672, 32;
	cvt.u64.u32 	%rd674, %r1544;
	or.b64  	%rd675, %rd673, %rd674;
	cvt.rn.f64.s64 	%fd55, %rd675;
	mul.f64 	%fd56, %fd55, 0d3BF921FB54442D19;
	cvt.rn.f32.f64 	%f1116, %fd56;
	neg.f32 	%f1117, %f1116;
	setp.lt.s32 	%p222, %r1541, 0;
	selp.f32 	%f1916, %f1117, %f1116, %p222;
	bra.uni 	$L__BB2_224;
$L__BB2_223:
	mov.f32 	%f1118, 0f00000000;
	mul.rn.f32 	%f1916, %f28, %f1118;
	mov.b32 	%r2420, 0;
$L__BB2_224:
	mul.rn.f32 	%f1119, %f1916, %f1916;
	and.b32  	%r1546, %r2420, 1;
	setp.eq.b32 	%p223, %r1546, 1;
	selp.f32 	%f1120, 0f3F800000, %f1916, %p223;
	fma.rn.f32 	%f1121, %f1119, %f1120, 0f00000000;
	fma.rn.f32 	%f1122, %f1119, 0f37CBAC00, 0fBAB607ED;
	selp.f32 	%f1123, %f1122, 0fB94D4153, %p223;
	selp.f32 	%f1124, 0f3D2AAABB, 0f3C0885E4, %p223;
	fma.rn.f32 	%f1125, %f1123, %f1119, %f1124;
	selp.f32 	%f1126, 0fBEFFFFFF, 0fBE2AAAA8, %p223;
	fma.rn.f32 	%f1127, %f1125, %f1119, %f1126;
	fma.rn.f32 	%f1128, %f1127, %f1121, %f1120;
	and.b32  	%r1547, %r2420, 2;
	setp.eq.s32 	%p224, %r1547, 0;
	mov.f32 	%f1129, 0f00000000;
	sub.f32 	%f1130, %f1129, %f1128;
	selp.f32 	%f1131, %f1128, %f1130, %p224;
	add.f32 	%f1132, %f254, %f1131;
	add.f32 	%f260, %f253, %f1132;
	mul.f32 	%f261, %f29, %f36;
	mul.f32 	%f1133, %f29, 0f3F22F983;
	cvt.rni.s32.f32 	%r2424, %f1133;
	cvt.rn.f32.s32 	%f1134, %r2424;
	fma.rn.f32 	%f1135, %f1134, 0fBFC90FDA, %f29;
	fma.rn.f32 	%f1136, %f1134, 0fB3A22168, %f1135;
	fma.rn.f32 	%f1917, %f1134, 0fA7C234C5, %f1136;
	abs.f32 	%f263, %f29;
	setp.ltu.f32 	%p225, %f263, 0f47CE4780;
	@%p225 bra 	$L__BB2_232;
	setp.eq.f32 	%p226, %f263, 0f7F800000;
	@%p226 bra 	$L__BB2_231;
	mov.b32 	%r367, %f29;
	mov.b64 	%rd1054, 0;
	mov.b32 	%r2421, 0;
	mov.u64 	%rd1052, __cudart_i2opi_f;
	shl.b32 	%r1550, %r367, 8;
	or.b32  	%r1551, %r1550, -2147483648;
	mov.u64 	%rd1053, %rd1;
$L__BB2_227:
	.pragma "nounroll";
	ld.global.nc.u32 	%r1549, [%rd1052];
	mad.wide.u32 	%rd678, %r1549, %r1551, %rd1054;
	shr.u64 	%rd1054, %rd678, 32;
	st.local.u32 	[%rd1053], %rd678;
	add.s32 	%r2421, %r2421, 1;
	add.s64 	%rd1053, %rd1053, 4;
	add.s64 	%rd1052, %rd1052, 4;
	setp.ne.s32 	%p227, %r2421, 6;
	@%p227 bra 	$L__BB2_227;
	shr.u32 	%r1552, %r367, 23;
	st.local.u32 	[%rd1+24], %rd1054;
	and.b32  	%r370, %r1552, 31;
	and.b32  	%r1553, %r1552, 224;
	add.s32 	%r1554, %r1553, -128;
	shr.u32 	%r1555, %r1554, 5;
	mul.wide.u32 	%rd679, %r1555, 4;
	sub.s64 	%rd204, %rd1, %rd679;
	ld.local.u32 	%r2422, [%rd204+24];
	ld.local.u32 	%r2423, [%rd204+20];
	setp.eq.s32 	%p228, %r370, 0;
	@%p228 bra 	$L__BB2_230;
	shf.l.wrap.b32 	%r2422, %r2423, %r2422, %r370;
	ld.local.u32 	%r1556, [%rd204+16];
	shf.l.wrap.b32 	%r2423, %r1556, %r2423, %r370;
$L__BB2_230:
	shr.u32 	%r1557, %r2422, 30;
	shf.l.wrap.b32 	%r1558, %r2423, %r2422, 2;
	shl.b32 	%r1559, %r2423, 2;
	shr.u32 	%r1560, %r1558, 31;
	add.s32 	%r1561, %r1560, %r1557;
	neg.s32 	%r1562, %r1561;
	setp.lt.s32 	%p229, %r367, 0;
	selp.b32 	%r2424, %r1562, %r1561, %p229;
	xor.b32  	%r1563, %r1558, %r367;
	shr.s32 	%r1564, %r1558, 31;
	xor.b32  	%r1565, %r1564, %r1558;
	xor.b32  	%r1566, %r1564, %r1559;
	cvt.u64.u32 	%rd680, %r1565;
	shl.b64 	%rd681, %rd680, 32;
	cvt.u64.u32 	%rd682, %r1566;
	or.b64  	%rd683, %rd681, %rd682;
	cvt.rn.f64.s64 	%fd57, %rd683;
	mul.f64 	%fd58, %fd57, 0d3BF921FB54442D19;
	cvt.rn.f32.f64 	%f1137, %fd58;
	neg.f32 	%f1138, %f1137;
	setp.lt.s32 	%p230, %r1563, 0;
	selp.f32 	%f1917, %f1138, %f1137, %p230;
	bra.uni 	$L__BB2_232;
$L__BB2_231:
	mov.f32 	%f1139, 0f00000000;
	mul.rn.f32 	%f1917, %f29, %f1139;
	mov.b32 	%r2424, 0;
$L__BB2_232:
	mul.rn.f32 	%f1140, %f1917, %f1917;
	and.b32  	%r1568, %r2424, 1;
	setp.eq.b32 	%p231, %r1568, 1;
	selp.f32 	%f1141, 0f3F800000, %f1917, %p231;
	fma.rn.f32 	%f1142, %f1140, %f1141, 0f00000000;
	fma.rn.f32 	%f1143, %f1140, 0f37CBAC00, 0fBAB607ED;
	selp.f32 	%f1144, %f1143, 0fB94D4153, %p231;
	selp.f32 	%f1145, 0f3D2AAABB, 0f3C0885E4, %p231;
	fma.rn.f32 	%f1146, %f1144, %f1140, %f1145;
	selp.f32 	%f1147, 0fBEFFFFFF, 0fBE2AAAA8, %p231;
	fma.rn.f32 	%f1148, %f1146, %f1140, %f1147;
	fma.rn.f32 	%f1149, %f1148, %f1142, %f1141;
	and.b32  	%r1569, %r2424, 2;
	setp.eq.s32 	%p232, %r1569, 0;
	mov.f32 	%f1150, 0f00000000;
	sub.f32 	%f1151, %f1150, %f1149;
	selp.f32 	%f1152, %f1149, %f1151, %p232;
	add.f32 	%f1153, %f261, %f1152;
	add.f32 	%f267, %f260, %f1153;
	mul.f32 	%f268, %f30, %f35;
	mul.f32 	%f1154, %f30, 0f3F22F983;
	cvt.rni.s32.f32 	%r2428, %f1154;
	cvt.rn.f32.s32 	%f1155, %r2428;
	fma.rn.f32 	%f1156, %f1155, 0fBFC90FDA, %f30;
	fma.rn.f32 	%f1157, %f1155, 0fB3A22168, %f1156;
	fma.rn.f32 	%f1918, %f1155, 0fA7C234C5, %f1157;
	abs.f32 	%f270, %f30;
	setp.ltu.f32 	%p233, %f270, 0f47CE4780;
	@%p233 bra 	$L__BB2_240;
	setp.eq.f32 	%p234, %f270, 0f7F800000;
	@%p234 bra 	$L__BB2_239;
	mov.b32 	%r380, %f30;
	mov.b64 	%rd1057, 0;
	mov.b32 	%r2425, 0;
	mov.u64 	%rd1055, __cudart_i2opi_f;
	shl.b32 	%r1572, %r380, 8;
	or.b32  	%r1573, %r1572, -2147483648;
	mov.u64 	%rd1056, %rd1;
$L__BB2_235:
	.pragma "nounroll";
	ld.global.nc.u32 	%r1571, [%rd1055];
	mad.wide.u32 	%rd686, %r1571, %r1573, %rd1057;
	shr.u64 	%rd1057, %rd686, 32;
	st.local.u32 	[%rd1056], %rd686;
	add.s32 	%r2425, %r2425, 1;
	add.s64 	%rd1056, %rd1056, 4;
	add.s64 	%rd1055, %rd1055, 4;
	setp.ne.s32 	%p235, %r2425, 6;
	@%p235 bra 	$L__BB2_235;
	shr.u32 	%r1574, %r380, 23;
	st.local.u32 	[%rd1+24], %rd1057;
	and.b32  	%r383, %r1574, 31;
	and.b32  	%r1575, %r1574, 224;
	add.s32 	%r1576, %r1575, -128;
	shr.u32 	%r1577, %r1576, 5;
	mul.wide.u32 	%rd687, %r1577, 4;
	sub.s64 	%rd211, %rd1, %rd687;
	ld.local.u32 	%r2426, [%rd211+24];
	ld.local.u32 	%r2427, [%rd211+20];
	setp.eq.s32 	%p236, %r383, 0;
	@%p236 bra 	$L__BB2_238;
	shf.l.wrap.b32 	%r2426, %r2427, %r2426, %r383;
	ld.local.u32 	%r1578, [%rd211+16];
	shf.l.wrap.b32 	%r2427, %r1578, %r2427, %r383;
$L__BB2_238:
	shr.u32 	%r1579, %r2426, 30;
	shf.l.wrap.b32 	%r1580, %r2427, %r2426, 2;
	shl.b32 	%r1581, %r2427, 2;
	shr.u32 	%r1582, %r1580, 31;
	add.s32 	%r1583, %r1582, %r1579;
	neg.s32 	%r1584, %r1583;
	setp.lt.s32 	%p237, %r380, 0;
	selp.b32 	%r2428, %r1584, %r1583, %p237;
	xor.b32  	%r1585, %r1580, %r380;
	shr.s32 	%r1586, %r1580, 31;
	xor.b32  	%r1587, %r1586, %r1580;
	xor.b32  	%r1588, %r1586, %r1581;
	cvt.u64.u32 	%rd688, %r1587;
	shl.b64 	%rd689, %rd688, 32;
	cvt.u64.u32 	%rd690, %r1588;
	or.b64  	%rd691, %rd689, %rd690;
	cvt.rn.f64.s64 	%fd59, %rd691;
	mul.f64 	%fd60, %fd59, 0d3BF921FB54442D19;
	cvt.rn.f32.f64 	%f1158, %fd60;
	neg.f32 	%f1159, %f1158;
	setp.lt.s32 	%p238, %r1585, 0;
	selp.f32 	%f1918, %f1159, %f1158, %p238;
	bra.uni 	$L__BB2_240;
$L__BB2_239:
	mov.f32 	%f1160, 0f00000000;
	mul.rn.f32 	%f1918, %f30, %f1160;
	mov.b32 	%r2428, 0;
$L__BB2_240:
	mul.rn.f32 	%f1161, %f1918, %f1918;
	and.b32  	%r1590, %r2428, 1;
	setp.eq.b32 	%p239, %r1590, 1;
	selp.f32 	%f1162, 0f3F800000, %f1918, %p239;
	fma.rn.f32 	%f1163, %f1161, %f1162, 0f00000000;
	fma.rn.f32 	%f1164, %f1161, 0f37CBAC00, 0fBAB607ED;
	selp.f32 	%f1165, %f1164, 0fB94D4153, %p239;
	selp.f32 	%f1166, 0f3D2AAABB, 0f3C0885E4, %p239;
	fma.rn.f32 	%f1167, %f1165, %f1161, %f1166;
	selp.f32 	%f1168, 0fBEFFFFFF, 0fBE2AAAA8, %p239;
	fma.rn.f32 	%f1169, %f1167, %f1161, %f1168;
	fma.rn.f32 	%f1170, %f1169, %f1163, %f1162;
	and.b32  	%r1591, %r2428, 2;
	setp.eq.s32 	%p240, %r1591, 0;
	mov.f32 	%f1171, 0f00000000;
	sub.f32 	%f1172, %f1171, %f1170;
	selp.f32 	%f1173, %f1170, %f1172, %p240;
	add.f32 	%f1174, %f268, %f1173;
	add.f32 	%f274, %f267, %f1174;
	mul.f32 	%f275, %f31, %f34;
	mul.f32 	%f1175, %f31, 0f3F22F983;
	cvt.rni.s32.f32 	%r2432, %f1175;
	cvt.rn.f32.s32 	%f1176, %r2432;
	fma.rn.f32 	%f1177, %f1176, 0fBFC90FDA, %f31;
	fma.rn.f32 	%f1178, %f1176, 0fB3A22168, %f1177;
	fma.rn.f32 	%f1919, %f1176, 0fA7C234C5, %f1178;
	abs.f32 	%f277, %f31;
	setp.ltu.f32 	%p241, %f277, 0f47CE4780;
	@%p241 bra 	$L__BB2_248;
	setp.eq.f32 	%p242, %f277, 0f7F800000;
	@%p242 bra 	$L__BB2_247;
	mov.b32 	%r393, %f31;
	mov.b64 	%rd1060, 0;
	mov.b32 	%r2429, 0;
	mov.u64 	%rd1058, __cudart_i2opi_f;
	shl.b32 	%r1594, %r393, 8;
	or.b32  	%r1595, %r1594, -2147483648;
	mov.u64 	%rd1059, %rd1;
$L__BB2_243:
	.pragma "nounroll";
	ld.global.nc.u32 	%r1593, [%rd1058];
	mad.wide.u32 	%rd694, %r1593, %r1595, %rd1060;
	shr.u64 	%rd1060, %rd694, 32;
	st.local.u32 	[%rd1059], %rd694;
	add.s32 	%r2429, %r2429, 1;
	add.s64 	%rd1059, %rd1059, 4;
	add.s64 	%rd1058, %rd1058, 4;
	setp.ne.s32 	%p243, %r2429, 6;
	@%p243 bra 	$L__BB2_243;
	shr.u32 	%r1596, %r393, 23;
	st.local.u32 	[%rd1+24], %rd1060;
	and.b32  	%r396, %r1596, 31;
	and.b32  	%r1597, %r1596, 224;
	add.s32 	%r1598, %r1597, -128;
	shr.u32 	%r1599, %r1598, 5;
	mul.wide.u32 	%rd695, %r1599, 4;
	sub.s64 	%rd218, %rd1, %rd695;
	ld.local.u32 	%r2430, [%rd218+24];
	ld.local.u32 	%r2431, [%rd218+20];
	setp.eq.s32 	%p244, %r396, 0;
	@%p244 bra 	$L__BB2_246;
	shf.l.wrap.b32 	%r2430, %r2431, %r2430, %r396;
	ld.local.u32 	%r1600, [%rd218+16];
	shf.l.wrap.b32 	%r2431, %r1600, %r2431, %r396;
$L__BB2_246:
	shr.u32 	%r1601, %r2430, 30;
	shf.l.wrap.b32 	%r1602, %r2431, %r2430, 2;
	shl.b32 	%r1603, %r2431, 2;
	shr.u32 	%r1604, %r1602, 31;
	add.s32 	%r1605, %r1604, %r1601;
	neg.s32 	%r1606, %r1605;
	setp.lt.s32 	%p245, %r393, 0;
	selp.b32 	%r2432, %r1606, %r1605, %p245;
	xor.b32  	%r1607, %r1602, %r393;
	shr.s32 	%r1608, %r1602, 31;
	xor.b32  	%r1609, %r1608, %r1602;
	xor.b32  	%r1610, %r1608, %r1603;
	cvt.u64.u32 	%rd696, %r1609;
	shl.b64 	%rd697, %rd696, 32;
	cvt.u64.u32 	%rd698, %r1610;
	or.b64  	%rd699, %rd697, %rd698;
	cvt.rn.f64.s64 	%fd61, %rd699;
	mul.f64 	%fd62, %fd61, 0d3BF921FB54442D19;
	cvt.rn.f32.f64 	%f1179, %fd62;
	neg.f32 	%f1180, %f1179;
	setp.lt.s32 	%p246, %r1607, 0;
	selp.f32 	%f1919, %f1180, %f1179, %p246;
	bra.uni 	$L__BB2_248;
$L__BB2_247:
	mov.f32 	%f1181, 0f00000000;
	mul.rn.f32 	%f1919, %f31, %f1181;
	mov.b32 	%r2432, 0;
$L__BB2_248:
	mul.rn.f32 	%f1182, %f1919, %f1919;
	and.b32  	%r1612, %r2432, 1;
	setp.eq.b32 	%p247, %r1612, 1;
	selp.f32 	%f1183, 0f3F800000, %f1919, %p247;
	fma.rn.f32 	%f1184, %f1182, %f1183, 0f00000000;
	fma.rn.f32 	%f1185, %f1182, 0f37CBAC00, 0fBAB607ED;
	selp.f32 	%f1186, %f1185, 0fB94D4153, %p247;
	selp.f32 	%f1187, 0f3D2AAABB, 0f3C0885E4, %p247;
	fma.rn.f32 	%f1188, %f1186, %f1182, %f1187;
	selp.f32 	%f1189, 0fBEFFFFFF, 0fBE2AAAA8, %p247;
	fma.rn.f32 	%f1190, %f1188, %f1182, %f1189;
	fma.rn.f32 	%f1191, %f1190, %f1184, %f1183;
	and.b32  	%r1613, %r2432, 2;
	setp.eq.s32 	%p248, %r1613, 0;
	mov.f32 	%f1192, 0f00000000;
	sub.f32 	%f1193, %f1192, %f1191;
	selp.f32 	%f1194, %f1191, %f1193, %p248;
	add.f32 	%f1195, %f275, %f1194;
	add.f32 	%f281, %f274, %f1195;
	mul.f32 	%f282, %f32, %f33;
	mul.f32 	%f1196, %f32, 0f3F22F983;
	cvt.rni.s32.f32 	%r2436, %f1196;
	cvt.rn.f32.s32 	%f1197, %r2436;
	fma.rn.f32 	%f1198, %f1197, 0fBFC90FDA, %f32;
	fma.rn.f32 	%f1199, %f1197, 0fB3A22168, %f1198;
	fma.rn.f32 	%f1920, %f1197, 0fA7C234C5, %f1199;
	abs.f32 	%f284, %f32;
	setp.ltu.f32 	%p249, %f284, 0f47CE4780;
	@%p249 bra 	$L__BB2_256;
	setp.eq.f32 	%p250, %f284, 0f7F800000;
	@%p250 bra 	$L__BB2_255;
	mov.b32 	%r406, %f32;
	mov.b64 	%rd1063, 0;
	mov.b32 	%r2433, 0;
	mov.u64 	%rd1061, __cudart_i2opi_f;
	shl.b32 	%r1616, %r406, 8;
	or.b32  	%r1617, %r1616, -2147483648;
	mov.u64 	%rd1062, %rd1;
$L__BB2_251:
	.pragma "nounroll";
	ld.global.nc.u32 	%r1615, [%rd1061];
	mad.wide.u32 	%rd702, %r1615, %r1617, %rd1063;
	shr.u64 	%rd1063, %rd702, 32;
	st.local.u32 	[%rd1062], %rd702;
	add.s32 	%r2433, %r2433, 1;
	add.s64 	%rd1062, %rd1062, 4;
	add.s64 	%rd1061, %rd1061, 4;
	setp.ne.s32 	%p251, %r2433, 6;
	@%p251 bra 	$L__BB2_251;
	shr.u32 	%r1618, %r406, 23;
	st.local.u32 	[%rd1+24], %rd1063;
	and.b32  	%r409, %r1618, 31;
	and.b32  	%r1619, %r1618, 224;
	add.s32 	%r1620, %r1619, -128;
	shr.u32 	%r1621, %r1620, 5;
	mul.wide.u32 	%rd703, %r1621, 4;
	sub.s64 	%rd225, %rd1, %rd703;
	ld.local.u32 	%r2434, [%rd225+24];
	ld.local.u32 	%r2435, [%rd225+20];
	setp.eq.s32 	%p252, %r409, 0;
	@%p252 bra 	$L__BB2_254;
	shf.l.wrap.b32 	%r2434, %r2435, %r2434, %r409;
	ld.local.u32 	%r1622, [%rd225+16];
	shf.l.wrap.b32 	%r2435, %r1622, %r2435, %r409;
$L__BB2_254:
	shr.u32 	%r1623, %r2434, 30;
	shf.l.wrap.b32 	%r1624, %r2435, %r2434, 2;
	shl.b32 	%r1625, %r2435, 2;
	shr.u32 	%r1626, %r1624, 31;
	add.s32 	%r1627, %r1626, %r1623;
	neg.s32 	%r1628, %r1627;
	setp.lt.s32 	%p253, %r406, 0;
	selp.b32 	%r2436, %r1628, %r1627, %p253;
	xor.b32  	%r1629, %r1624, %r406;
	shr.s32 	%r1630, %r1624, 31;
	xor.b32  	%r1631, %r1630, %r1624;
	xor.b32  	%r1632, %r1630, %r1625;
	cvt.u64.u32 	%rd704, %r1631;
	shl.b64 	%rd705, %rd704, 32;
	cvt.u64.u32 	%rd706, %r1632;
	or.b64  	%rd707, %rd705, %rd706;
	cvt.rn.f64.s64 	%fd63, %rd707;
	mul.f64 	%fd64, %fd63, 0d3BF921FB54442D19;
	cvt.rn.f32.f64 	%f1200, %fd64;
	neg.f32 	%f1201, %f1200;
	setp.lt.s32 	%p254, %r1629, 0;
	selp.f32 	%f1920, %f1201, %f1200, %p254;
	bra.uni 	$L__BB2_256;
$L__BB2_255:
	mov.f32 	%f1202, 0f00000000;
	mul.rn.f32 	%f1920, %f32, %f1202;
	mov.b32 	%r2436, 0;
$L__BB2_256:
	mul.rn.f32 	%f1203, %f1920, %f1920;
	and.b32  	%r1634, %r2436, 1;
	setp.eq.b32 	%p255, %r1634, 1;
	selp.f32 	%f1204, 0f3F800000, %f1920, %p255;
	fma.rn.f32 	%f1205, %f1203, %f1204, 0f00000000;
	fma.rn.f32 	%f1206, %f1203, 0f37CBAC00, 0fBAB607ED;
	selp.f32 	%f1207, %f1206, 0fB94D4153, %p255;
	selp.f32 	%f1208, 0f3D2AAABB, 0f3C0885E4, %p255;
	fma.rn.f32 	%f1209, %f1207, %f1203, %f1208;
	selp.f32 	%f1210, 0fBEFFFFFF, 0fBE2AAAA8, %p255;
	fma.rn.f32 	%f1211, %f1209, %f1203, %f1210;
	fma.rn.f32 	%f1212, %f1211, %f1205, %f1204;
	and.b32  	%r1635, %r2436, 2;
	setp.eq.s32 	%p256, %r1635, 0;
	mov.f32 	%f1213, 0f00000000;
	sub.f32 	%f1214, %f1213, %f1212;
	selp.f32 	%f1215, %f1212, %f1214, %p256;
	add.f32 	%f1216, %f282, %f1215;
	add.f32 	%f288, %f281, %f1216;
	mul.f32 	%f1217, %f33, 0f3F22F983;
	cvt.rni.s32.f32 	%r2440, %f1217;
	cvt.rn.f32.s32 	%f1218, %r2440;
	fma.rn.f32 	%f1219, %f1218, 0fBFC90FDA, %f33;
	fma.rn.f32 	%f1220, %f1218, 0fB3A22168, %f1219;
	fma.rn.f32 	%f1921, %f1218, 0fA7C234C5, %f1220;
	abs.f32 	%f290, %f33;
	setp.ltu.f32 	%p257, %f290, 0f47CE4780;
	@%p257 bra 	$L__BB2_264;
	setp.eq.f32 	%p258, %f290, 0f7F800000;
	@%p258 bra 	$L__BB2_263;
	mov.b32 	%r419, %f33;
	mov.b64 	%rd1066, 0;
	mov.b32 	%r2437, 0;
	mov.u64 	%rd1064, __cudart_i2opi_f;
	shl.b32 	%r1638, %r419, 8;
	or.b32  	%r1639, %r1638, -2147483648;
	mov.u64 	%rd1065, %rd1;
$L__BB2_259:
	.pragma "nounroll";
	ld.global.nc.u32 	%r1637, [%rd1064];
	mad.wide.u32 	%rd710, %r1637, %r1639, %rd1066;
	shr.u64 	%rd1066, %rd710, 32;
	st.local.u32 	[%rd1065], %rd710;
	add.s32 	%r2437, %r2437, 1;
	add.s64 	%rd1065, %rd1065, 4;
	add.s64 	%rd1064, %rd1064, 4;
	setp.ne.s32 	%p259, %r2437, 6;
	@%p259 bra 	$L__BB2_259;
	shr.u32 	%r1640, %r419, 23;
	st.local.u32 	[%rd1+24], %rd1066;
	and.b32  	%r422, %r1640, 31;
	and.b32  	%r1641, %r1640, 224;
	add.s32 	%r1642, %r1641, -128;
	shr.u32 	%r1643, %r1642, 5;
	mul.wide.u32 	%rd711, %r1643, 4;
	sub.s64 	%rd232, %rd1, %rd711;
	ld.local.u32 	%r2438, [%rd232+24];
	ld.local.u32 	%r2439, [%rd232+20];
	setp.eq.s32 	%p260, %r422, 0;
	@%p260 bra 	$L__BB2_262;
	shf.l.wrap.b32 	%r2438, %r2439, %r2438, %r422;
	ld.local.u32 	%r1644, [%rd232+16];
	shf.l.wrap.b32 	%r2439, %r1644, %r2439, %r422;
$L__BB2_262:
	shr.u32 	%r1645, %r2438, 30;
	shf.l.wrap.b32 	%r1646, %r2439, %r2438, 2;
	shl.b32 	%r1647, %r2439, 2;
	shr.u32 	%r1648, %r1646, 31;
	add.s32 	%r1649, %r1648, %r1645;
	neg.s32 	%r1650, %r1649;
	setp.lt.s32 	%p261, %r419, 0;
	selp.b32 	%r2440, %r1650, %r1649, %p261;
	xor.b32  	%r1651, %r1646, %r419;
	shr.s32 	%r1652, %r1646, 31;
	xor.b32  	%r1653, %r1652, %r1646;
	xor.b32  	%r1654, %r1652, %r1647;
	cvt.u64.u32 	%rd712, %r1653;
	shl.b64 	%rd713, %rd712, 32;
	cvt.u64.u32 	%rd714, %r1654;
	or.b64  	%rd715, %rd713, %rd714;
	cvt.rn.f64.s64 	%fd65, %rd715;
	mul.f64 	%fd66, %fd65, 0d3BF921FB54442D19;
	cvt.rn.f32.f64 	%f1221, %fd66;
	neg.f32 	%f1222, %f1221;
	setp.lt.s32 	%p262, %r1651, 0;
	selp.f32 	%f1921, %f1222, %f1221, %p262;
	bra.uni 	$L__BB2_264;
$L__BB2_263:
	mov.f32 	%f1223, 0f00000000;
	mul.rn.f32 	%f1921, %f33, %f1223;
	mov.b32 	%r2440, 0;
$L__BB2_264:
	mul.rn.f32 	%f1224, %f1921, %f1921;
	and.b32  	%r1656, %r2440, 1;
	setp.eq.b32 	%p263, %r1656, 1;
	selp.f32 	%f1225, 0f3F800000, %f1921, %p263;
	fma.rn.f32 	%f1226, %f1224, %f1225, 0f00000000;
	fma.rn.f32 	%f1227, %f1224, 0f37CBAC00, 0fBAB607ED;
	selp.f32 	%f1228, %f1227, 0fB94D4153, %p263;
	selp.f32 	%f1229, 0f3D2AAABB, 0f3C0885E4, %p263;
	fma.rn.f32 	%f1230, %f1228, %f1224, %f1229;
	selp.f32 	%f1231, 0fBEFFFFFF, 0fBE2AAAA8, %p263;
	fma.rn.f32 	%f1232, %f1230, %f1224, %f1231;
	fma.rn.f32 	%f1233, %f1232, %f1226, %f1225;
	and.b32  	%r1657, %r2440, 2;
	setp.eq.s32 	%p264, %r1657, 0;
	mov.f32 	%f1234, 0f00000000;
	sub.f32 	%f1235, %f1234, %f1233;
	selp.f32 	%f1236, %f1233, %f1235, %p264;
	add.f32 	%f1237, %f282, %f1236;
	add.f32 	%f294, %f288, %f1237;
	mul.f32 	%f1238, %f34, 0f3F22F983;
	cvt.rni.s32.f32 	%r2444, %f1238;
	cvt.rn.f32.s32 	%f1239, %r2444;
	fma.rn.f32 	%f1240, %f1239, 0fBFC90FDA, %f34;
	fma.rn.f32 	%f1241, %f1239, 0fB3A22168, %f1240;
	fma.rn.f32 	%f1922, %f1239, 0fA7C234C5, %f1241;
	abs.f32 	%f296, %f34;
	setp.ltu.f32 	%p265, %f296, 0f47CE4780;
	@%p265 bra 	$L__BB2_272;
	setp.eq.f32 	%p266, %f296, 0f7F800000;
	@%p266 bra 	$L__BB2_271;
	mov.b32 	%r432, %f34;
	shl.b32 	%r1659, %r432, 8;
	or.b32  	%r433, %r1659, -2147483648;
	mov.b64 	%rd1069, 0;
	mov.b32 	%r2441, 0;
	mov.u64 	%rd1067, __cudart_i2opi_f;
	mov.u64 	%rd1068, %rd1;
$L__BB2_267:
	.pragma "nounroll";
	ld.global.nc.u32 	%r1660, [%rd1067];
	mad.wide.u32 	%rd718, %r1660, %r433, %rd1069;
	shr.u64 	%rd1069, %rd718, 32;
	st.local.u32 	[%rd1068], %rd718;
	add.s32 	%r2441, %r2441, 1;
	add.s64 	%rd1068, %rd1068, 4;
	add.s64 	%rd1067, %rd1067, 4;
	setp.ne.s32 	%p267, %r2441, 6;
	@%p267 bra 	$L__BB2_267;
	shr.u32 	%r1661, %r432, 23;
	st.local.u32 	[%rd1+24], %rd1069;
	and.b32  	%r436, %r1661, 31;
	and.b32  	%r1662, %r1661, 224;
	add.s32 	%r1663, %r1662, -128;
	shr.u32 	%r1664, %r1663, 5;
	mul.wide.u32 	%rd719, %r1664, 4;
	sub.s64 	%rd239, %rd1, %rd719;
	ld.local.u32 	%r2442, [%rd239+24];
	ld.local.u32 	%r2443, [%rd239+20];
	setp.eq.s32 	%p268, %r436, 0;
	@%p268 bra 	$L__BB2_270;
	shf.l.wrap.b32 	%r2442, %r2443, %r2442, %r436;
	ld.local.u32 	%r1665, [%rd239+16];
	shf.l.wrap.b32 	%r2443, %r1665, %r2443, %r436;
$L__BB2_270:
	shr.u32 	%r1666, %r2442, 30;
	shf.l.wrap.b32 	%r1667, %r2443, %r2442, 2;
	shl.b32 	%r1668, %r2443, 2;
	shr.u32 	%r1669, %r1667, 31;
	add.s32 	%r1670, %r1669, %r1666;
	neg.s32 	%r1671, %r1670;
	setp.lt.s32 	%p269, %r432, 0;
	selp.b32 	%r2444, %r1671, %r1670, %p269;
	xor.b32  	%r1672, %r1667, %r432;
	shr.s32 	%r1673, %r1667, 31;
	xor.b32  	%r1674, %r1673, %r1667;
	xor.b32  	%r1675, %r1673, %r1668;
	cvt.u64.u32 	%rd720, %r1674;
	shl.b64 	%rd721, %rd720, 32;
	cvt.u64.u32 	%rd722, %r1675;
	or.b64  	%rd723, %rd721, %rd722;
	cvt.rn.f64.s64 	%fd67, %rd723;
	mul.f64 	%fd68, %fd67, 0d3BF921FB54442D19;
	cvt.rn.f32.f64 	%f1242, %fd68;
	neg.f32 	%f1243, %f1242;
	setp.lt.s32 	%p270, %r1672, 0;
	selp.f32 	%f1922, %f1243, %f1242, %p270;
	bra.uni 	$L__BB2_272;
$L__BB2_271:
	mov.f32 	%f1244, 0f00000000;
	mul.rn.f32 	%f1922, %f34, %f1244;
	mov.b32 	%r2444, 0;
$L__BB2_272:
	mul.rn.f32 	%f1245, %f1922, %f1922;
	and.b32  	%r1677, %r2444, 1;
	setp.eq.b32 	%p271, %r1677, 1;
	selp.f32 	%f1246, 0f3F800000, %f1922, %p271;
	fma.rn.f32 	%f1247, %f1245, %f1246, 0f00000000;
	fma.rn.f32 	%f1248, %f1245, 0f37CBAC00, 0fBAB607ED;
	selp.f32 	%f1249, %f1248, 0fB94D4153, %p271;
	selp.f32 	%f1250, 0f3D2AAABB, 0f3C0885E4, %p271;
	fma.rn.f32 	%f1251, %f1249, %f1245, %f1250;
	selp.f32 	%f1252, 0fBEFFFFFF, 0fBE2AAAA8, %p271;
	fma.rn.f32 	%f1253, %f1251, %f1245, %f1252;
	fma.rn.f32 	%f1254, %f1253, %f1247, %f1246;
	and.b32  	%r1678, %r2444, 2;
	setp.eq.s32 	%p272, %r1678, 0;
	mov.f32 	%f1255, 0f00000000;
	sub.f32 	%f1256, %f1255, %f1254;
	selp.f32 	%f1257, %f1254, %f1256, %p272;
	add.f32 	%f1258, %f275, %f1257;
	add.f32 	%f300, %f294, %f1258;
	mul.f32 	%f1259, %f35, 0f3F22F983;
	cvt.rni.s32.f32 	%r2448, %f1259;
	cvt.rn.f32.s32 	%f1260, %r2448;
	fma.rn.f32 	%f1261, %f1260, 0fBFC90FDA, %f35;
	fma.rn.f32 	%f1262, %f1260, 0fB3A22168, %f1261;
	fma.rn.f32 	%f1923, %f1260, 0fA7C234C5, %f1262;
	abs.f32 	%f302, %f35;
	setp.ltu.f32 	%p273, %f302, 0f47CE4780;
	@%p273 bra 	$L__BB2_280;
	setp.eq.f32 	%p274, %f302, 0f7F800000;
	@%p274 bra 	$L__BB2_279;
	mov.b32 	%r446, %f35;
	shl.b32 	%r1680, %r446, 8;
	or.b32  	%r447, %r1680, -2147483648;
	mov.b64 	%rd1072, 0;
	mov.b32 	%r2445, 0;
	mov.u64 	%rd1070, __cudart_i2opi_f;
	mov.u64 	%rd1071, %rd1;
$L__BB2_275:
	.pragma "nounroll";
	ld.global.nc.u32 	%r1681, [%rd1070];
	mad.wide.u32 	%rd726, %r1681, %r447, %rd1072;
	shr.u64 	%rd1072, %rd726, 32;
	st.local.u32 	[%rd1071], %rd726;
	add.s32 	%r2445, %r2445, 1;
	add.s64 	%rd1071, %rd1071, 4;
	add.s64 	%rd1070, %rd1070, 4;
	setp.ne.s32 	%p275, %r2445, 6;
	@%p275 bra 	$L__BB2_275;
	shr.u32 	%r1682, %r446, 23;
	st.local.u32 	[%rd1+24], %rd1072;
	and.b32  	%r450, %r1682, 31;
	and.b32  	%r1683, %r1682, 224;
	add.s32 	%r1684, %r1683, -128;
	shr.u32 	%r1685, %r1684, 5;
	mul.wide.u32 	%rd727, %r1685, 4;
	sub.s64 	%rd246, %rd1, %rd727;
	ld.local.u32 	%r2446, [%rd246+24];
	ld.local.u32 	%r2447, [%rd246+20];
	setp.eq.s32 	%p276, %r450, 0;
	@%p276 bra 	$L__BB2_278;
	shf.l.wrap.b32 	%r2446, %r2447, %r2446, %r450;
	ld.local.u32 	%r1686, [%rd246+16];
	shf.l.wrap.b32 	%r2447, %r1686, %r2447, %r450;
$L__BB2_278:
	shr.u32 	%r1687, %r2446, 30;
	shf.l.wrap.b32 	%r1688, %r2447, %r2446, 2;
	shl.b32 	%r1689, %r2447, 2;
	shr.u32 	%r1690, %r1688, 31;
	add.s32 	%r1691, %r1690, %r1687;
	neg.s32 	%r1692, %r1691;
	setp.lt.s32 	%p277, %r446, 0;
	selp.b32 	%r2448, %r1692, %r1691, %p277;
	xor.b32  	%r1693, %r1688, %r446;
	shr.s32 	%r1694, %r1688, 31;
	xor.b32  	%r1695, %r1694, %r1688;
	xor.b32  	%r1696, %r1694, %r1689;
	cvt.u64.u32 	%rd728, %r1695;
	shl.b64 	%rd729, %rd728, 32;
	cvt.u64.u32 	%rd730, %r1696;
	or.b64  	%rd731, %rd729, %rd730;
	cvt.rn.f64.s64 	%fd69, %rd731;
	mul.f64 	%fd70, %fd69, 0d3BF921FB54442D19;
	cvt.rn.f32.f64 	%f1263, %fd70;
	neg.f32 	%f1264, %f1263;
	setp.lt.s32 	%p278, %r1693, 0;
	selp.f32 	%f1923, %f1264, %f1263, %p278;
	bra.uni 	$L__BB2_280;
$L__BB2_279:
	mov.f32 	%f1265, 0f00000000;
	mul.rn.f32 	%f1923, %f35, %f1265;
	mov.b32 	%r2448, 0;
$L__BB2_280:
	mul.rn.f32 	%f1266, %f1923, %f1923;
	and.b32  	%r1698, %r2448, 1;
	setp.eq.b32 	%p279, %r1698, 1;
	selp.f32 	%f1267, 0f3F800000, %f1923, %p279;
	fma.rn.f32 	%f1268, %f1266, %f1267, 0f00000000;
	fma.rn.f32 	%f1269, %f1266, 0f37CBAC00, 0fBAB607ED;
	selp.f32 	%f1270, %f1269, 0fB94D4153, %p279;
	selp.f32 	%f1271, 0f3D2AAABB, 0f3C0885E4, %p279;
	fma.rn.f32 	%f1272, %f1270, %f1266, %f1271;
	selp.f32 	%f1273, 0fBEFFFFFF, 0fBE2AAAA8, %p279;
	fma.rn.f32 	%f1274, %f1272, %f1266, %f1273;
	fma.rn.f32 	%f1275, %f1274, %f1268, %f1267;
	and.b32  	%r1699, %r2448, 2;
	setp.eq.s32 	%p280, %r1699, 0;
	mov.f32 	%f1276, 0f00000000;
	sub.f32 	%f1277, %f1276, %f1275;
	selp.f32 	%f1278, %f1275, %f1277, %p280;
	add.f32 	%f1279, %f268, %f1278;
	add.f32 	%f306, %f300, %f1279;
	mul.f32 	%f1280, %f36, 0f3F22F983;
	cvt.rni.s32.f32 	%r2452, %f1280;
	cvt.rn.f32.s32 	%f1281, %r2452;
	fma.rn.f32 	%f1282, %f1281, 0fBFC90FDA, %f36;
	fma.rn.f32 	%f1283, %f1281, 0fB3A22168, %f1282;
	fma.rn.f32 	%f1924, %f1281, 0fA7C234C5, %f1283;
	abs.f32 	%f308, %f36;
	setp.ltu.f32 	%p281, %f308, 0f47CE4780;
	@%p281 bra 	$L__BB2_288;
	setp.eq.f32 	%p282, %f308, 0f7F800000;
	@%p282 bra 	$L__BB2_287;
	mov.b32 	%r460, %f36;
	shl.b32 	%r1701, %r460, 8;
	or.b32  	%r461, %r1701, -2147483648;
	mov.b64 	%rd1075, 0;
	mov.b32 	%r2449, 0;
	mov.u64 	%rd1073, __cudart_i2opi_f;
	mov.u64 	%rd1074, %rd1;
$L__BB2_283:
	.pragma "nounroll";
	ld.global.nc.u32 	%r1702, [%rd1073];
	mad.wide.u32 	%rd734, %r1702, %r461, %rd1075;
	shr.u64 	%rd1075, %rd734, 32;
	st.local.u32 	[%rd1074], %rd734;
	add.s32 	%r2449, %r2449, 1;
	add.s64 	%rd1074, %rd1074, 4;
	add.s64 	%rd1073, %rd1073, 4;
	setp.ne.s32 	%p283, %r2449, 6;
	@%p283 bra 	$L__BB2_283;
	shr.u32 	%r1703, %r460, 23;
	st.local.u32 	[%rd1+24], %rd1075;
	and.b32  	%r464, %r1703, 31;
	and.b32  	%r1704, %r1703, 224;
	add.s32 	%r1705, %r1704, -128;
	shr.u32 	%r1706, %r1705, 5;
	mul.wide.u32 	%rd735, %r1706, 4;
	sub.s64 	%rd253, %rd1, %rd735;
	ld.local.u32 	%r2450, [%rd253+24];
	ld.local.u32 	%r2451, [%rd253+20];
	setp.eq.s32 	%p284, %r464, 0;
	@%p284 bra 	$L__BB2_286;
	shf.l.wrap.b32 	%r2450, %r2451, %r2450, %r464;
	ld.local.u32 	%r1707, [%rd253+16];
	shf.l.wrap.b32 	%r2451, %r1707, %r2451, %r464;
$L__BB2_286:
	shr.u32 	%r1708, %r2450, 30;
	shf.l.wrap.b32 	%r1709, %r2451, %r2450, 2;
	shl.b32 	%r1710, %r2451, 2;
	shr.u32 	%r1711, %r1709, 31;
	add.s32 	%r1712, %r1711, %r1708;
	neg.s32 	%r1713, %r1712;
	setp.lt.s32 	%p285, %r460, 0;
	selp.b32 	%r2452, %r1713, %r1712, %p285;
	xor.b32  	%r1714, %r1709, %r460;
	shr.s32 	%r1715, %r1709, 31;
	xor.b32  	%r1716, %r1715, %r1709;
	xor.b32  	%r1717, %r1715, %r1710;
	cvt.u64.u32 	%rd736, %r1716;
	shl.b64 	%rd737, %rd736, 32;
	cvt.u64.u32 	%rd738, %r1717;
	or.b64  	%rd739, %rd737, %rd738;
	cvt.rn.f64.s64 	%fd71, %rd739;
	mul.f64 	%fd72, %fd71, 0d3BF921FB54442D19;
	cvt.rn.f32.f64 	%f1284, %fd72;
	neg.f32 	%f1285, %f1284;
	setp.lt.s32 	%p286, %r1714, 0;
	selp.f32 	%f1924, %f1285, %f1284, %p286;
	bra.uni 	$L__BB2_288;
$L__BB2_287:
	mov.f32 	%f1286, 0f00000000;
	mul.rn.f32 	%f1924, %f36, %f1286;
	mov.b32 	%r2452, 0;
$L__BB2_288:
	mul.rn.f32 	%f1287, %f1924, %f1924;
	and.b32  	%r1719, %r2452, 1;
	setp.eq.b32 	%p287, %r1719, 1;
	selp.f32 	%f1288, 0f3F800000, %f1924, %p287;
	fma.rn.f32 	%f1289, %f1287, %f1288, 0f00000000;
	fma.rn.f32 	%f1290, %f1287, 0f37CBAC00, 0fBAB607ED;
	selp.f32 	%f1291, %f1290, 0fB94D4153, %p287;
	selp.f32 	%f1292, 0f3D2AAABB, 0f3C0885E4, %p287;
	fma.rn.f32 	%f1293, %f1291, %f1287, %f1292;
	selp.f32 	%f1294, 0fBEFFFFFF, 0fBE2AAAA8, %p287;
	fma.rn.f32 	%f1295, %f1293, %f1287, %f1294;
	fma.rn.f32 	%f1296, %f1295, %f1289, %f1288;
	and.b32  	%r1720, %r2452, 2;
	setp.eq.s32 	%p288, %r1720, 0;
	mov.f32 	%f1297, 0f00000000;
	sub.f32 	%f1298, %f1297, %f1296;
	selp.f32 	%f1299, %f1296, %f1298, %p288;
	add.f32 	%f1300, %f261, %f1299;
	add.f32 	%f312, %f306, %f1300;
	mul.f32 	%f1301, %f37, 0f3F22F983;
	cvt.rni.s32.f32 	%r2456, %f1301;
	cvt.rn.f32.s32 	%f1302, %r2456;
	fma.rn.f32 	%f1303, %f1302, 0fBFC90FDA, %f37;
	fma.rn.f32 	%f1304, %f1302, 0fB3A22168, %f1303;
	fma.rn.f32 	%f1925, %f1302, 0fA7C234C5, %f1304;
	abs.f32 	%f314, %f37;
	setp.ltu.f32 	%p289, %f314, 0f47CE4780;
	@%p289 bra 	$L__BB2_296;
	setp.eq.f32 	%p290, %f314, 0f7F800000;
	@%p290 bra 	$L__BB2_295;
	mov.b32 	%r474, %f37;
	shl.b32 	%r1722, %r474, 8;
	or.b32  	%r475, %r1722, -2147483648;
	mov.b64 	%rd1078, 0;
	mov.b32 	%r2453, 0;
	mov.u64 	%rd1076, __cudart_i2opi_f;
	mov.u64 	%rd1077, %rd1;
$L__BB2_291:
	.pragma "nounroll";
	ld.global.nc.u32 	%r1723, [%rd1076];
	mad.wide.u32 	%rd742, %r1723, %r475, %rd1078;
	shr.u64 	%rd1078, %rd742, 32;
	st.local.u32 	[%rd1077], %rd742;
	add.s32 	%r2453, %r2453, 1;
	add.s64 	%rd1077, %rd1077, 4;
	add.s64 	%rd1076, %rd1076, 4;
	setp.ne.s32 	%p291, %r2453, 6;
	@%p291 bra 	$L__BB2_291;
	shr.u32 	%r1724, %r474, 23;
	st.local.u32 	[%rd1+24], %rd1078;
	and.b32  	%r478, %r1724, 31;
	and.b32  	%r1725, %r1724, 224;
	add.s32 	%r1726, %r1725, -128;
	shr.u32 	%r1727, %r1726, 5;
	mul.wide.u32 	%rd743, %r1727, 4;
	sub.s64 	%rd260, %rd1, %rd743;
	ld.local.u32 	%r2454, [%rd260+24];
	ld.local.u32 	%r2455, [%rd260+20];
	setp.eq.s32 	%p292, %r478, 0;
	@%p292 bra 	$L__BB2_294;
	shf.l.wrap.b32 	%r2454, %r2455, %r2454, %r478;
	ld.local.u32 	%r1728, [%rd260+16];
	shf.l.wrap.b32 	%r2455, %r1728, %r2455, %r478;
$L__BB2_294:
	shr.u32 	%r1729, %r2454, 30;
	shf.l.wrap.b32 	%r1730, %r2455, %r2454, 2;
	shl.b32 	%r1731, %r2455, 2;
	shr.u32 	%r1732, %r1730, 31;
	add.s32 	%r1733, %r1732, %r1729;
	neg.s32 	%r1734, %r1733;
	setp.lt.s32 	%p293, %r474, 0;
	selp.b32 	%r2456, %r1734, %r1733, %p293;
	xor.b32  	%r1735, %r1730, %r474;
	shr.s32 	%r1736, %r1730, 31;
	xor.b32  	%r1737, %r1736, %r1730;
	xor.b32  	%r1738, %r1736, %r1731;
	cvt.u64.u32 	%rd744, %r1737;
	shl.b64 	%rd745, %rd744, 32;
	cvt.u64.u32 	%rd746, %r1738;
	or.b64  	%rd747, %rd745, %rd746;
	cvt.rn.f64.s64 	%fd73, %rd747;
	mul.f64 	%fd74, %fd73, 0d3BF921FB54442D19;
	cvt.rn.f32.f64 	%f1305, %fd74;
	neg.f32 	%f1306, %f1305;
	setp.lt.s32 	%p294, %r1735, 0;
	selp.f32 	%f1925, %f1306, %f1305, %p294;
	bra.uni 	$L__BB2_296;
$L__BB2_295:
	mov.f32 	%f1307, 0f00000000;
	mul.rn.f32 	%f1925, %f37, %f1307;
	mov.b32 	%r2456, 0;
$L__BB2_296:
	mul.rn.f32 	%f1308, %f1925, %f1925;
	and.b32  	%r1740, %r2456, 1;
	setp.eq.b32 	%p295, %r1740, 1;
	selp.f32 	%f1309, 0f3F800000, %f1925, %p295;
	fma.rn.f32 	%f1310, %f1308, %f1309, 0f00000000;
	fma.rn.f32 	%f1311, %f1308, 0f37CBAC00, 0fBAB607ED;
	selp.f32 	%f1312, %f1311, 0fB94D4153, %p295;
	selp.f32 	%f1313, 0f3D2AAABB, 0f3C0885E4, %p295;
	fma.rn.f32 	%f1314, %f1312, %f1308, %f1313;
	selp.f32 	%f1315, 0fBEFFFFFF, 0fBE2AAAA8, %p295;
	fma.rn.f32 	%f1316, %f1314, %f1308, %f1315;
	fma.rn.f32 	%f1317, %f1316, %f1310, %f1309;
	and.b32  	%r1741, %r2456, 2;
	setp.eq.s32 	%p296, %r1741, 0;
	mov.f32 	%f1318, 0f00000000;
	sub.f32 	%f1319, %f1318, %f1317;
	selp.f32 	%f1320, %f1317, %f1319, %p296;
	add.f32 	%f1321, %f254, %f1320;
	add.f32 	%f318, %f312, %f1321;
	mul.f32 	%f1322, %f38, 0f3F22F983;
	cvt.rni.s32.f32 	%r2460, %f1322;
	cvt.rn.f32.s32 	%f1323, %r2460;
	fma.rn.f32 	%f1324, %f1323, 0fBFC90FDA, %f38;
	fma.rn.f32 	%f1325, %f1323, 0fB3A22168, %f1324;
	fma.rn.f32 	%f1926, %f1323, 0fA7C234C5, %f1325;
	abs.f32 	%f320, %f38;
	setp.ltu.f32 	%p297, %f320, 0f47CE4780;
	@%p297 bra 	$L__BB2_304;
	setp.eq.f32 	%p298, %f320, 0f7F800000;
	@%p298 bra 	$L__BB2_303;
	mov.b32 	%r488, %f38;
	shl.b32 	%r1743, %r488, 8;
	or.b32  	%r489, %r1743, -2147483648;
	mov.b64 	%rd1081, 0;
	mov.b32 	%r2457, 0;
	mov.u64 	%rd1079, __cudart_i2opi_f;
	mov.u64 	%rd1080, %rd1;
$L__BB2_299:
	.pragma "nounroll";
	ld.global.nc.u32 	%r1744, [%rd1079];
	mad.wide.u32 	%rd750, %r1744, %r489, %rd1081;
	shr.u64 	%rd1081, %rd750, 32;
	st.local.u32 	[%rd1080], %rd750;
	add.s32 	%r2457, %r2457, 1;
	add.s64 	%rd1080, %rd1080, 4;
	add.s64 	%rd1079, %rd1079, 4;
	setp.ne.s32 	%p299, %r2457, 6;
	@%p299 bra 	$L__BB2_299;
	shr.u32 	%r1745, %r488, 23;
	st.local.u32 	[%rd1+24], %rd1081;
	and.b32  	%r492, %r1745, 31;
	and.b32  	%r1746, %r1745, 224;
	add.s32 	%r1747, %r1746, -128;
	shr.u32 	%r1748, %r1747, 5;
	mul.wide.u32 	%rd751, %r1748, 4;
	sub.s64 	%rd267, %rd1, %rd751;
	ld.local.u32 	%r2458, [%rd267+24];
	ld.local.u32 	%r2459, [%rd267+20];
	setp.eq.s32 	%p300, %r492, 0;
	@%p300 bra 	$L__BB2_302;
	shf.l.wrap.b32 	%r2458, %r2459, %r2458, %r492;
	ld.local.u32 	%r1749, [%rd267+16];
	shf.l.wrap.b32 	%r2459, %r1749, %r2459, %r492;
$L__BB2_302:
	shr.u32 	%r1750, %r2458, 30;
	shf.l.wrap.b32 	%r1751, %r2459, %r2458, 2;
	shl.b32 	%r1752, %r2459, 2;
	shr.u32 	%r1753, %r1751, 31;
	add.s32 	%r1754, %r1753, %r1750;
	neg.s32 	%r1755, %r1754;
	setp.lt.s32 	%p301, %r488, 0;
	selp.b32 	%r2460, %r1755, %r1754, %p301;
	xor.b32  	%r1756, %r1751, %r488;
	shr.s32 	%r1757, %r1751, 31;
	xor.b32  	%r1758, %r1757, %r1751;
	xor.b32  	%r1759, %r1757, %r1752;
	cvt.u64.u32 	%rd752, %r1758;
	shl.b64 	%rd753, %rd752, 32;
	cvt.u64.u32 	%rd754, %r1759;
	or.b64  	%rd755, %rd753, %rd754;
	cvt.rn.f64.s64 	%fd75, %rd755;
	mul.f64 	%fd76, %fd75, 0d3BF921FB54442D19;
	cvt.rn.f32.f64 	%f1326, %fd76;
	neg.f32 	%f1327, %f1326;
	setp.lt.s32 	%p302, %r1756, 0;
	selp.f32 	%f1926, %f1327, %f1326, %p302;
	bra.uni 	$L__BB2_304;
$L__BB2_303:
	mov.f32 	%f1328, 0f00000000;
	mul.rn.f32 	%f1926, %f38, %f1328;
	mov.b32 	%r2460, 0;
$L__BB2_304:
	mul.rn.f32 	%f1329, %f1926, %f1926;
	and.b32  	%r1761, %r2460, 1;
	setp.eq.b32 	%p303, %r1761, 1;
	selp.f32 	%f1330, 0f3F800000, %f1926, %p303;
	fma.rn.f32 	%f1331, %f1329, %f1330, 0f00000000;
	fma.rn.f32 	%f1332, %f1329, 0f37CBAC00, 0fBAB607ED;
	selp.f32 	%f1333, %f1332, 0fB94D4153, %p303;
	selp.f32 	%f1334, 0f3D2AAABB, 0f3C0885E4, %p303;
	fma.rn.f32 	%f1335, %f1333, %f1329, %f1334;
	selp.f32 	%f1336, 0fBEFFFFFF, 0fBE2AAAA8, %p303;
	fma.rn.f32 	%f1337, %f1335, %f1329, %f1336;
	fma.rn.f32 	%f1338, %f1337, %f1331, %f1330;
	and.b32  	%r1762, %r2460, 2;
	setp.eq.s32 	%p304, %r1762, 0;
	mov.f32 	%f1339, 0f00000000;
	sub.f32 	%f1340, %f1339, %f1338;
	selp.f32 	%f1341, %f1338, %f1340, %p304;
	add.f32 	%f1342, %f247, %f1341;
	add.f32 	%f324, %f318, %f1342;
	mul.f32 	%f1343, %f39, 0f3F22F983;
	cvt.rni.s32.f32 	%r2464, %f1343;
	cvt.rn.f32.s32 	%f1344, %r2464;
	fma.rn.f32 	%f1345, %f1344, 0fBFC90FDA, %f39;
	fma.rn.f32 	%f1346, %f1344, 0fB3A22168, %f1345;
	fma.rn.f32 	%f1927, %f1344, 0fA7C234C5, %f1346;
	abs.f32 	%f326, %f39;
	setp.ltu.f32 	%p305, %f326, 0f47CE4780;
	@%p305 bra 	$L__BB2_312;
	setp.eq.f32 	%p306, %f326, 0f7F800000;
	@%p306 bra 	$L__BB2_311;
	mov.b32 	%r502, %f39;
	shl.b32 	%r1764, %r502, 8;
	or.b32  	%r503, %r1764, -2147483648;
	mov.b64 	%rd1084, 0;
	mov.b32 	%r2461, 0;
	mov.u64 	%rd1082, __cudart_i2opi_f;
	mov.u64 	%rd1083, %rd1;
$L__BB2_307:
	.pragma "nounroll";
	ld.global.nc.u32 	%r1765, [%rd1082];
	mad.wide.u32 	%rd758, %r1765, %r503, %rd1084;
	shr.u64 	%rd1084, %rd758, 32;
	st.local.u32 	[%rd1083], %rd758;
	add.s32 	%r2461, %r2461, 1;
	add.s64 	%rd1083, %rd1083, 4;
	add.s64 	%rd1082, %rd1082, 4;
	setp.ne.s32 	%p307, %r2461, 6;
	@%p307 bra 	$L__BB2_307;
	shr.u32 	%r1766, %r502, 23;
	st.local.u32 	[%rd1+24], %rd1084;
	and.b32  	%r506, %r1766, 31;
	and.b32  	%r1767, %r1766, 224;
	add.s32 	%r1768, %r1767, -128;
	shr.u32 	%r1769, %r1768, 5;
	mul.wide.u32 	%rd759, %r1769, 4;
	sub.s64 	%rd274, %rd1, %rd759;
	ld.local.u32 	%r2462, [%rd274+24];
	ld.local.u32 	%r2463, [%rd274+20];
	setp.eq.s32 	%p308, %r506, 0;
	@%p308 bra 	$L__BB2_310;
	shf.l.wrap.b32 	%r2462, %r2463, %r2462, %r506;
	ld.local.u32 	%r1770, [%rd274+16];
	shf.l.wrap.b32 	%r2463, %r1770, %r2463, %r506;
$L__BB2_310:
	shr.u32 	%r1771, %r2462, 30;
	shf.l.wrap.b32 	%r1772, %r2463, %r2462, 2;
	shl.b32 	%r1773, %r2463, 2;
	shr.u32 	%r1774, %r1772, 31;
	add.s32 	%r1775, %r1774, %r1771;
	neg.s32 	%r1776, %r1775;
	setp.lt.s32 	%p309, %r502, 0;
	selp.b32 	%r2464, %r1776, %r1775, %p309;
	xor.b32  	%r1777, %r1772, %r502;
	shr.s32 	%r1778, %r1772, 31;
	xor.b32  	%r1779, %r1778, %r1772;
	xor.b32  	%r1780, %r1778, %r1773;
	cvt.u64.u32 	%rd760, %r1779;
	shl.b64 	%rd761, %rd760, 32;
	cvt.u64.u32 	%rd762, %r1780;
	or.b64  	%rd763, %rd761, %rd762;
	cvt.rn.f64.s64 	%fd77, %rd763;
	mul.f64 	%fd78, %fd77, 0d3BF921FB54442D19;
	cvt.rn.f32.f64 	%f1347, %fd78;
	neg.f32 	%f1348, %f1347;
	setp.lt.s32 	%p310, %r1777, 0;
	selp.f32 	%f1927, %f1348, %f1347, %p310;
	bra.uni 	$L__BB2_312;
$L__BB2_311:
	mov.f32 	%f1349, 0f00000000;
	mul.rn.f32 	%f1927, %f39, %f1349;
	mov.b32 	%r2464, 0;
$L__BB2_312:
	mul.rn.f32 	%f1350, %f1927, %f1927;
	and.b32  	%r1782, %r2464, 1;
	setp.eq.b32 	%p311, %r1782, 1;
	selp.f32 	%f1351, 0f3F800000, %f1927, %p311;
	fma.rn.f32 	%f1352, %f1350, %f1351, 0f00000000;
	fma.rn.f32 	%f1353, %f1350, 0f37CBAC00, 0fBAB607ED;
	selp.f32 	%f1354, %f1353, 0fB94D4153, %p311;
	selp.f32 	%f1355, 0f3D2AAABB, 0f3C0885E4, %p311;
	fma.rn.f32 	%f1356, %f1354, %f1350, %f1355;
	selp.f32 	%f1357, 0fBEFFFFFF, 0fBE2AAAA8, %p311;
	fma.rn.f32 	%f1358, %f1356, %f1350, %f1357;
	fma.rn.f32 	%f1359, %f1358, %f1352, %f1351;
	and.b32  	%r1783, %r2464, 2;
	setp.eq.s32 	%p312, %r1783, 0;
	mov.f32 	%f1360, 0f00000000;
	sub.f32 	%f1361, %f1360, %f1359;
	selp.f32 	%f1362, %f1359, %f1361, %p312;
	add.f32 	%f1363, %f240, %f1362;
	add.f32 	%f330, %f324, %f1363;
	mul.f32 	%f1364, %f40, 0f3F22F983;
	cvt.rni.s32.f32 	%r2468, %f1364;
	cvt.rn.f32.s32 	%f1365, %r2468;
	fma.rn.f32 	%f1366, %f1365, 0fBFC90FDA, %f40;
	fma.rn.f32 	%f1367, %f1365, 0fB3A22168, %f1366;
	fma.rn.f32 	%f1928, %f1365, 0fA7C234C5, %f1367;
	abs.f32 	%f332, %f40;
	setp.ltu.f32 	%p313, %f332, 0f47CE4780;
	@%p313 bra 	$L__BB2_320;
	setp.eq.f32 	%p314, %f332, 0f7F800000;
	@%p314 bra 	$L__BB2_319;
	mov.b32 	%r516, %f40;
	shl.b32 	%r1785, %r516, 8;
	or.b32  	%r517, %r1785, -2147483648;
	mov.b64 	%rd1087, 0;
	mov.b32 	%r2465, 0;
	mov.u64 	%rd1085, __cudart_i2opi_f;
	mov.u64 	%rd1086, %rd1;
$L__BB2_315:
	.pragma "nounroll";
	ld.global.nc.u32 	%r1786, [%rd1085];
	mad.wide.u32 	%rd766, %r1786, %r517, %rd1087;
	shr.u64 	%rd1087, %rd766, 32;
	st.local.u32 	[%rd1086], %rd766;
	add.s32 	%r2465, %r2465, 1;
	add.s64 	%rd1086, %rd1086, 4;
	add.s64 	%rd1085, %rd1085, 4;
	setp.ne.s32 	%p315, %r2465, 6;
	@%p315 bra 	$L__BB2_315;
	shr.u32 	%r1787, %r516, 23;
	st.local.u32 	[%rd1+24], %rd1087;
	and.b32  	%r520, %r1787, 31;
	and.b32  	%r1788, %r1787, 224;
	add.s32 	%r1789, %r1788, -128;
	shr.u32 	%r1790, %r1789, 5;
	mul.wide.u32 	%rd767, %r1790, 4;
	sub.s64 	%rd281, %rd1, %rd767;
	ld.local.u32 	%r2466, [%rd281+24];
	ld.local.u32 	%r2467, [%rd281+20];
	setp.eq.s32 	%p316, %r520, 0;
	@%p316 bra 	$L__BB2_318;
	shf.l.wrap.b32 	%r2466, %r2467, %r2466, %r520;
	ld.local.u32 	%r1791, [%rd281+16];
	shf.l.wrap.b32 	%r2467, %r1791, %r2467, %r520;
$L__BB2_318:
	shr.u32 	%r1792, %r2466, 30;
	shf.l.wrap.b32 	%r1793, %r2467, %r2466, 2;
	shl.b32 	%r1794, %r2467, 2;
	shr.u32 	%r1795, %r1793, 31;
	add.s32 	%r1796, %r1795, %r1792;
	neg.s32 	%r1797, %r1796;
	setp.lt.s32 	%p317, %r516, 0;
	selp.b32 	%r2468, %r1797, %r1796, %p317;
	xor.b32  	%r1798, %r1793, %r516;
	shr.s32 	%r1799, %r1793, 31;
	xor.b32  	%r1800, %r1799, %r1793;
	xor.b32  	%r1801, %r1799, %r1794;
	cvt.u64.u32 	%rd768, %r1800;
	shl.b64 	%rd769, %rd768, 32;
	cvt.u64.u32 	%rd770, %r1801;
	or.b64  	%rd771, %rd769, %rd770;
	cvt.rn.f64.s64 	%fd79, %rd771;
	mul.f64 	%fd80, %fd79, 0d3BF921FB54442D19;
	cvt.rn.f32.f64 	%f1368, %fd80;
	neg.f32 	%f1369, %f1368;
	setp.lt.s32 	%p318, %r1798, 0;
	selp.f32 	%f1928, %f1369, %f1368, %p318;
	bra.uni 	$L__BB2_320;
$L__BB2_319:
	mov.f32 	%f1370, 0f00000000;
	mul.rn.f32 	%f1928, %f40, %f1370;
	mov.b32 	%r2468, 0;
$L__BB2_320:
	mul.rn.f32 	%f1371, %f1928, %f1928;
	and.b32  	%r1803, %r2468, 1;
	setp.eq.b32 	%p319, %r1803, 1;
	selp.f32 	%f1372, 0f3F800000, %f1928, %p319;
	fma.rn.f32 	%f1373, %f1371, %f1372, 0f00000000;
	fma.rn.f32 	%f1374, %f1371, 0f37CBAC00, 0fBAB607ED;
	selp.f32 	%f1375, %f1374, 0fB94D4153, %p319;
	selp.f32 	%f1376, 0f3D2AAABB, 0f3C0885E4, %p319;
	fma.rn.f32 	%f1377, %f1375, %f1371, %f1376;
	selp.f32 	%f1378, 0fBEFFFFFF, 0fBE2AAAA8, %p319;
	fma.rn.f32 	%f1379, %f1377, %f1371, %f1378;
	fma.rn.f32 	%f1380, %f1379, %f1373, %f1372;
	and.b32  	%r1804, %r2468, 2;
	setp.eq.s32 	%p320, %r1804, 0;
	mov.f32 	%f1381, 0f00000000;
	sub.f32 	%f1382, %f1381, %f1380;
	selp.f32 	%f1383, %f1380, %f1382, %p320;
	add.f32 	%f1384, %f233, %f1383;
	add.f32 	%f336, %f330, %f1384;
	mul.f32 	%f1385, %f41, 0f3F22F983;
	cvt.rni.s32.f32 	%r2472, %f1385;
	cvt.rn.f32.s32 	%f1386, %r2472;
	fma.rn.f32 	%f1387, %f1386, 0fBFC90FDA, %f41;
	fma.rn.f32 	%f1388, %f1386, 0fB3A22168, %f1387;
	fma.rn.f32 	%f1929, %f1386, 0fA7C234C5, %f1388;
	abs.f32 	%f338, %f41;
	setp.ltu.f32 	%p321, %f338, 0f47CE4780;
	@%p321 bra 	$L__BB2_328;
	setp.eq.f32 	%p322, %f338, 0f7F800000;
	@%p322 bra 	$L__BB2_327;
	mov.b32 	%r530, %f41;
	shl.b32 	%r1806, %r530, 8;
	or.b32  	%r531, %r1806, -2147483648;
	mov.b64 	%rd1090, 0;
	mov.b32 	%r2469, 0;
	mov.u64 	%rd1088, __cudart_i2opi_f;
	mov.u64 	%rd1089, %rd1;
$L__BB2_323:
	.pragma "nounroll";
	ld.global.nc.u32 	%r1807, [%rd1088];
	mad.wide.u32 	%rd774, %r1807, %r531, %rd1090;
	shr.u64 	%rd1090, %rd774, 32;
	st.local.u32 	[%rd1089], %rd774;
	add.s32 	%r2469, %r2469, 1;
	add.s64 	%rd1089, %rd1089, 4;
	add.s64 	%rd1088, %rd1088, 4;
	setp.ne.s32 	%p323, %r2469, 6;
	@%p323 bra 	$L__BB2_323;
	shr.u32 	%r1808, %r530, 23;
	st.local.u32 	[%rd1+24], %rd1090;
	and.b32  	%r534, %r1808, 31;
	and.b32  	%r1809, %r1808, 224;
	add.s32 	%r1810, %r1809, -128;
	shr.u32 	%r1811, %r1810, 5;
	mul.wide.u32 	%rd775, %r1811, 4;
	sub.s64 	%rd288, %rd1, %rd775;
	ld.local.u32 	%r2470, [%rd288+24];
	ld.local.u32 	%r2471, [%rd288+20];
	setp.eq.s32 	%p324, %r534, 0;
	@%p324 bra 	$L__BB2_326;
	shf.l.wrap.b32 	%r2470, %r2471, %r2470, %r534;
	ld.local.u32 	%r1812, [%rd288+16];
	shf.l.wrap.b32 	%r2471, %r1812, %r2471, %r534;
$L__BB2_326:
	shr.u32 	%r1813, %r2470, 30;
	shf.l.wrap.b32 	%r1814, %r2471, %r2470, 2;
	shl.b32 	%r1815, %r2471, 2;
	shr.u32 	%r1816, %r1814, 31;
	add.s32 	%r1817, %r1816, %r1813;
	neg.s32 	%r1818, %r1817;
	setp.lt.s32 	%p325, %r530, 0;
	selp.b32 	%r2472, %r1818, %r1817, %p325;
	xor.b32  	%r1819, %r1814, %r530;
	shr.s32 	%r1820, %r1814, 31;
	xor.b32  	%r1821, %r1820, %r1814;
	xor.b32  	%r1822, %r1820, %r1815;
	cvt.u64.u32 	%rd776, %r1821;
	shl.b64 	%rd777, %rd776, 32;
	cvt.u64.u32 	%rd778, %r1822;
	or.b64  	%rd779, %rd777, %rd778;
	cvt.rn.f64.s64 	%fd81, %rd779;
	mul.f64 	%fd82, %fd81, 0d3BF921FB54442D19;
	cvt.rn.f32.f64 	%f1389, %fd82;
	neg.f32 	%f1390, %f1389;
	setp.lt.s32 	%p326, %r1819, 0;
	selp.f32 	%f1929, %f1390, %f1389, %p326;
	bra.uni 	$L__BB2_328;
$L__BB2_327:
	mov.f32 	%f1391, 0f00000000;
	mul.rn.f32 	%f1929, %f41, %f1391;
	mov.b32 	%r2472, 0;
$L__BB2_328:
	mul.rn.f32 	%f1392, %f1929, %f1929;
	and.b32  	%r1824, %r2472, 1;
	setp.eq.b32 	%p327, %r1824, 1;
	selp.f32 	%f1393, 0f3F800000, %f1929, %p327;
	fma.rn.f32 	%f1394, %f1392, %f1393, 0f00000000;
	fma.rn.f32 	%f1395, %f1392, 0f37CBAC00, 0fBAB607ED;
	selp.f32 	%f1396, %f1395, 0fB94D4153, %p327;
	selp.f32 	%f1397, 0f3D2AAABB, 0f3C0885E4, %p327;
	fma.rn.f32 	%f1398, %f1396, %f1392, %f1397;
	selp.f32 	%f1399, 0fBEFFFFFF, 0fBE2AAAA8, %p327;
	fma.rn.f32 	%f1400, %f1398, %f1392, %f1399;
	fma.rn.f32 	%f1401, %f1400, %f1394, %f1393;
	and.b32  	%r1825, %r2472, 2;
	setp.eq.s32 	%p328, %r1825, 0;
	mov.f32 	%f1402, 0f00000000;
	sub.f32 	%f1403, %f1402, %f1401;
	selp.f32 	%f1404, %f1401, %f1403, %p328;
	add.f32 	%f1405, %f226, %f1404;
	add.f32 	%f342, %f336, %f1405;
	mul.f32 	%f1406, %f42, 0f3F22F983;
	cvt.rni.s32.f32 	%r2476, %f1406;
	cvt.rn.f32.s32 	%f1407, %r2476;
	fma.rn.f32 	%f1408, %f1407, 0fBFC90FDA, %f42;
	fma.rn.f32 	%f1409, %f1407, 0fB3A22168, %f1408;
	fma.rn.f32 	%f1930, %f1407, 0fA7C234C5, %f1409;
	abs.f32 	%f344, %f42;
	setp.ltu.f32 	%p329, %f344, 0f47CE4780;
	@%p329 bra 	$L__BB2_336;
	setp.eq.f32 	%p330, %f344, 0f7F800000;
	@%p330 bra 	$L__BB2_335;
	mov.b32 	%r544, %f42;
	shl.b32 	%r1827, %r544, 8;
	or.b32  	%r545, %r1827, -2147483648;
	mov.b64 	%rd1093, 0;
	mov.b32 	%r2473, 0;
	mov.u64 	%rd1091, __cudart_i2opi_f;
	mov.u64 	%rd1092, %rd1;
$L__BB2_331:
	.pragma "nounroll";
	ld.global.nc.u32 	%r1828, [%rd1091];
	mad.wide.u32 	%rd782, %r1828, %r545, %rd1093;
	shr.u64 	%rd1093, %rd782, 32;
	st.local.u32 	[%rd1092], %rd782;
	add.s32 	%r2473, %r2473, 1;
	add.s64 	%rd1092, %rd1092, 4;
	add.s64 	%rd1091, %rd1091, 4;
	setp.ne.s32 	%p331, %r2473, 6;
	@%p331 bra 	$L__BB2_331;
	shr.u32 	%r1829, %r544, 23;
	st.local.u32 	[%rd1+24], %rd1093;
	and.b32  	%r548, %r1829, 31;
	and.b32  	%r1830, %r1829, 224;
	add.s32 	%r1831, %r1830, -128;
	shr.u32 	%r1832, %r1831, 5;
	mul.wide.u32 	%rd783, %r1832, 4;
	sub.s64 	%rd295, %rd1, %rd783;
	ld.local.u32 	%r2474, [%rd295+24];
	ld.local.u32 	%r2475, [%rd295+20];
	setp.eq.s32 	%p332, %r548, 0;
	@%p332 bra 	$L__BB2_334;
	shf.l.wrap.b32 	%r2474, %r2475, %r2474, %r548;
	ld.local.u32 	%r1833, [%rd295+16];
	shf.l.wrap.b32 	%r2475, %r1833, %r2475, %r548;
$L__BB2_334:
	shr.u32 	%r1834, %r2474, 30;
	shf.l.wrap.b32 	%r1835, %r2475, %r2474, 2;
	shl.b32 	%r1836, %r2475, 2;
	shr.u32 	%r1837, %r1835, 31;
	add.s32 	%r1838, %r1837, %r1834;
	neg.s32 	%r1839, %r1838;
	setp.lt.s32 	%p333, %r544, 0;
	selp.b32 	%r2476, %r1839, %r1838, %p333;
	xor.b32  	%r1840, %r1835, %r544;
	shr.s32 	%r1841, %r1835, 31;
	xor.b32  	%r1842, %r1841, %r1835;
	xor.b32  	%r1843, %r1841, %r1836;
	cvt.u64.u32 	%rd784, %r1842;
	shl.b64 	%rd785, %rd784, 32;
	cvt.u64.u32 	%rd786, %r1843;
	or.b64  	%rd787, %rd785, %rd786;
	cvt.rn.f64.s64 	%fd83, %rd787;
	mul.f64 	%fd84, %fd83, 0d3BF921FB54442D19;
	cvt.rn.f32.f64 	%f1410, %fd84;
	neg.f32 	%f1411, %f1410;
	setp.lt.s32 	%p334, %r1840, 0;
	selp.f32 	%f1930, %f1411, %f1410, %p334;
	bra.uni 	$L__BB2_336;
$L__BB2_335:
	mov.f32 	%f1412, 0f00000000;
	mul.rn.f32 	%f1930, %f42, %f1412;
	mov.b32 	%r2476, 0;
$L__BB2_336:
	mul.rn.f32 	%f1413, %f1930, %f1930;
	and.b32  	%r1845, %r2476, 1;
	setp.eq.b32 	%p335, %r1845, 1;
	selp.f32 	%f1414, 0f3F800000, %f1930, %p335;
	fma.rn.f32 	%f1415, %f1413, %f1414, 0f00000000;
	fma.rn.f32 	%f1416, %f1413, 0f37CBAC00, 0fBAB607ED;
	selp.f32 	%f1417, %f1416, 0fB94D4153, %p335;
	selp.f32 	%f1418, 0f3D2AAABB, 0f3C0885E4, %p335;
	fma.rn.f32 	%f1419, %f1417, %f1413, %f1418;
	selp.f32 	%f1420, 0fBEFFFFFF, 0fBE2AAAA8, %p335;
	fma.rn.f32 	%f1421, %f1419, %f1413, %f1420;
	fma.rn.f32 	%f1422, %f1421, %f1415, %f1414;
	and.b32  	%r1846, %r2476, 2;
	setp.eq.s32 	%p336, %r1846, 0;
	mov.f32 	%f1423, 0f00000000;
	sub.f32 	%f1424, %f1423, %f1422;
	selp.f32 	%f1425, %f1422, %f1424, %p336;
	add.f32 	%f1426, %f219, %f1425;
	add.f32 	%f348, %f342, %f1426;
	mul.f32 	%f1427, %f43, 0f3F22F983;
	cvt.rni.s32.f32 	%r2480, %f1427;
	cvt.rn.f32.s32 	%f1428, %r2480;
	fma.rn.f32 	%f1429, %f1428, 0fBFC90FDA, %f43;
	fma.rn.f32 	%f1430, %f1428, 0fB3A22168, %f1429;
	fma.rn.f32 	%f1931, %f1428, 0fA7C234C5, %f1430;
	abs.f32 	%f350, %f43;
	setp.ltu.f32 	%p337, %f350, 0f47CE4780;
	@%p337 bra 	$L__BB2_344;
	setp.eq.f32 	%p338, %f350, 0f7F800000;
	@%p338 bra 	$L__BB2_343;
	mov.b32 	%r558, %f43;
	shl.b32 	%r1848, %r558, 8;
	or.b32  	%r559, %r1848, -2147483648;
	mov.b64 	%rd1096, 0;
	mov.b32 	%r2477, 0;
	mov.u64 	%rd1094, __cudart_i2opi_f;
	mov.u64 	%rd1095, %rd1;
$L__BB2_339:
	.pragma "nounroll";
	ld.global.nc.u32 	%r1849, [%rd1094];
	mad.wide.u32 	%rd790, %r1849, %r559, %rd1096;
	shr.u64 	%rd1096, %rd790, 32;
	st.local.u32 	[%rd1095], %rd790;
	add.s32 	%r2477, %r2477, 1;
	add.s64 	%rd1095, %rd1095, 4;
	add.s64 	%rd1094, %rd1094, 4;
	setp.ne.s32 	%p339, %r2477, 6;
	@%p339 bra 	$L__BB2_339;
	shr.u32 	%r1850, %r558, 23;
	st.local.u32 	[%rd1+24], %rd1096;
	and.b32  	%r562, %r1850, 31;
	and.b32  	%r1851, %r1850, 224;
	add.s32 	%r1852, %r1851, -128;
	shr.u32 	%r1853, %r1852, 5;
	mul.wide.u32 	%rd791, %r1853, 4;
	sub.s64 	%rd302, %rd1, %rd791;
	ld.local.u32 	%r2478, [%rd302+24];
	ld.local.u32 	%r2479, [%rd302+20];
	setp.eq.s32 	%p340, %r562, 0;
	@%p340 bra 	$L__BB2_342;
	shf.l.wrap.b32 	%r2478, %r2479, %r2478, %r562;
	ld.local.u32 	%r1854, [%rd302+16];
	shf.l.wrap.b32 	%r2479, %r1854, %r2479, %r562;
$L__BB2_342:
	shr.u32 	%r1855, %r2478, 30;
	shf.l.wrap.b32 	%r1856, %r2479, %r2478, 2;
	shl.b32 	%r1857, %r2479, 2;
	shr.u32 	%r1858, %r1856, 31;
	add.s32 	%r1859, %r1858, %r1855;
	neg.s32 	%r1860, %r1859;
	setp.lt.s32 	%p341, %r558, 0;
	selp.b32 	%r2480, %r1860, %r1859, %p341;
	xor.b32  	%r1861, %r1856, %r558;
	shr.s32 	%r1862, %r1856, 31;
	xor.b32  	%r1863, %r1862, %r1856;
	xor.b32  	%r1864, %r1862, %r1857;
	cvt.u64.u32 	%rd792, %r1863;
	shl.b64 	%rd793, %rd792, 32;
	cvt.u64.u32 	%rd794, %r1864;
	or.b64  	%rd795, %rd793, %rd794;
	cvt.rn.f64.s64 	%fd85, %rd795;
	mul.f64 	%fd86, %fd85, 0d3BF921FB54442D19;
	cvt.rn.f32.f64 	%f1431, %fd86;
	neg.f32 	%f1432, %f1431;
	setp.lt.s32 	%p342, %r1861, 0;
	selp.f32 	%f1931, %f1432, %f1431, %p342;
	bra.uni 	$L__BB2_344;
$L__BB2_343:
	mov.f32 	%f1433, 0f00000000;
	mul.rn.f32 	%f1931, %f43, %f1433;
	mov.b32 	%r2480, 0;
$L__BB2_344:
	mul.rn.f32 	%f1434, %f1931, %f1931;
	and.b32  	%r1866, %r2480, 1;
	setp.eq.b32 	%p343, %r1866, 1;
	selp.f32 	%f1435, 0f3F800000, %f1931, %p343;
	fma.rn.f32 	%f1436, %f1434, %f1435, 0f00000000;
	fma.rn.f32 	%f1437, %f1434, 0f37CBAC00, 0fBAB607ED;
	selp.f32 	%f1438, %f1437, 0fB94D4153, %p343;
	selp.f32 	%f1439, 0f3D2AAABB, 0f3C0885E4, %p343;
	fma.rn.f32 	%f1440, %f1438, %f1434, %f1439;
	selp.f32 	%f1441, 0fBEFFFFFF, 0fBE2AAAA8, %p343;
	fma.rn.f32 	%f1442, %f1440, %f1434, %f1441;
	fma.rn.f32 	%f1443, %f1442, %f1436, %f1435;
	and.b32  	%r1867, %r2480, 2;
	setp.eq.s32 	%p344, %r1867, 0;
	mov.f32 	%f1444, 0f00000000;
	sub.f32 	%f1445, %f1444, %f1443;
	selp.f32 	%f1446, %f1443, %f1445, %p344;
	add.f32 	%f1447, %f212, %f1446;
	add.f32 	%f354, %f348, %f1447;
	mul.f32 	%f1448, %f44, 0f3F22F983;
	cvt.rni.s32.f32 	%r2484, %f1448;
	cvt.rn.f32.s32 	%f1449, %r2484;
	fma.rn.f32 	%f1450, %f1449, 0fBFC90FDA, %f44;
	fma.rn.f32 	%f1451, %f1449, 0fB3A22168, %f1450;
	fma.rn.f32 	%f1932, %f1449, 0fA7C234C5, %f1451;
	abs.f32 	%f356, %f44;
	setp.ltu.f32 	%p345, %f356, 0f47CE4780;
	@%p345 bra 	$L__BB2_352;
	setp.eq.f32 	%p346, %f356, 0f7F800000;
	@%p346 bra 	$L__BB2_351;
	mov.b32 	%r572, %f44;
	shl.b32 	%r1869, %r572, 8;
	or.b32  	%r573, %r1869, -2147483648;
	mov.b64 	%rd1099, 0;
	mov.b32 	%r2481, 0;
	mov.u64 	%rd1097, __cudart_i2opi_f;
	mov.u64 	%rd1098, %rd1;
$L__BB2_347:
	.pragma "nounroll";
	ld.global.nc.u32 	%r1870, [%rd1097];
	mad.wide.u32 	%rd798, %r1870, %r573, %rd1099;
	shr.u64 	%rd1099, %rd798, 32;
	st.local.u32 	[%rd1098], %rd798;
	add.s32 	%r2481, %r2481, 1;
	add.s64 	%rd1098, %rd1098, 4;
	add.s64 	%rd1097, %rd1097, 4;
	setp.ne.s32 	%p347, %r2481, 6;
	@%p347 bra 	$L__BB2_347;
	shr.u32 	%r1871, %r572, 23;
	st.local.u32 	[%rd1+24], %rd1099;
	and.b32  	%r576, %r1871, 31;
	and.b32  	%r1872, %r1871, 224;
	add.s32 	%r1873, %r1872, -128;
	shr.u32 	%r1874, %r1873, 5;
	mul.wide.u32 	%rd799, %r1874, 4;
	sub.s64 	%rd309, %rd1, %rd799;
	ld.local.u32 	%r2482, [%rd309+24];
	ld.local.u32 	%r2483, [%rd309+20];
	setp.eq.s32 	%p348, %r576, 0;
	@%p348 bra 	$L__BB2_350;
	shf.l.wrap.b32 	%r2482, %r2483, %r2482, %r576;
	ld.local.u32 	%r1875, [%rd309+16];
	shf.l.wrap.b32 	%r2483, %r1875, %r2483, %r576;
$L__BB2_350:
	shr.u32 	%r1876, %r2482, 30;
	shf.l.wrap.b32 	%r1877, %r2483, %r2482, 2;
	shl.b32 	%r1878, %r2483, 2;
	shr.u32 	%r1879, %r1877, 31;
	add.s32 	%r1880, %r1879, %r1876;
	neg.s32 	%r1881, %r1880;
	setp.lt.s32 	%p349, %r572, 0;
	selp.b32 	%r2484, %r1881, %r1880, %p349;
	xor.b32  	%r1882, %r1877, %r572;
	shr.s32 	%r1883, %r1877, 31;
	xor.b32  	%r1884, %r1883, %r1877;
	xor.b32  	%r1885, %r1883, %r1878;
	cvt.u64.u32 	%rd800, %r1884;
	shl.b64 	%rd801, %rd800, 32;
	cvt.u64.u32 	%rd802, %r1885;
	or.b64  	%rd803, %rd801, %rd802;
	cvt.rn.f64.s64 	%fd87, %rd803;
	mul.f64 	%fd88, %fd87, 0d3BF921FB54442D19;
	cvt.rn.f32.f64 	%f1452, %fd88;
	neg.f32 	%f1453, %f1452;
	setp.lt.s32 	%p350, %r1882, 0;
	selp.f32 	%f1932, %f1453, %f1452, %p350;
	bra.uni 	$L__BB2_352;
$L__BB2_351:
	mov.f32 	%f1454, 0f00000000;
	mul.rn.f32 	%f1932, %f44, %f1454;
	mov.b32 	%r2484, 0;
$L__BB2_352:
	mul.rn.f32 	%f1455, %f1932, %f1932;
	and.b32  	%r1887, %r2484, 1;
	setp.eq.b32 	%p351, %r1887, 1;
	selp.f32 	%f1456, 0f3F800000, %f1932, %p351;
	fma.rn.f32 	%f1457, %f1455, %f1456, 0f00000000;
	fma.rn.f32 	%f1458, %f1455, 0f37CBAC00, 0fBAB607ED;
	selp.f32 	%f1459, %f1458, 0fB94D4153, %p351;
	selp.f32 	%f1460, 0f3D2AAABB, 0f3C0885E4, %p351;
	fma.rn.f32 	%f1461, %f1459, %f1455, %f1460;
	selp.f32 	%f1462, 0fBEFFFFFF, 0fBE2AAAA8, %p351;
	fma.rn.f32 	%f1463, %f1461, %f1455, %f1462;
	fma.rn.f32 	%f1464, %f1463, %f1457, %f1456;
	and.b32  	%r1888, %r2484, 2;
	setp.eq.s32 	%p352, %r1888, 0;
	mov.f32 	%f1465, 0f00000000;
	sub.f32 	%f1466, %f1465, %f1464;
	selp.f32 	%f1467, %f1464, %f1466, %p352;
	add.f32 	%f1468, %f205, %f1467;
	add.f32 	%f360, %f354, %f1468;
	mul.f32 	%f1469, %f45, 0f3F22F983;
	cvt.rni.s32.f32 	%r2488, %f1469;
	cvt.rn.f32.s32 	%f1470, %r2488;
	fma.rn.f32 	%f1471, %f1470, 0fBFC90FDA, %f45;
	fma.rn.f32 	%f1472, %f1470, 0fB3A22168, %f1471;
	fma.rn.f32 	%f1933, %f1470, 0fA7C234C5, %f1472;
	abs.f32 	%f362, %f45;
	setp.ltu.f32 	%p353, %f362, 0f47CE4780;
	@%p353 bra 	$L__BB2_360;
	setp.eq.f32 	%p354, %f362, 0f7F800000;
	@%p354 bra 	$L__BB2_359;
	mov.b32 	%r586, %f45;
	shl.b32 	%r1890, %r586, 8;
	or.b32  	%r587, %r1890, -2147483648;
	mov.b64 	%rd1102, 0;
	mov.b32 	%r2485, 0;
	mov.u64 	%rd1100, __cudart_i2opi_f;
	mov.u64 	%rd1101, %rd1;
$L__BB2_355:
	.pragma "nounroll";
	ld.global.nc.u32 	%r1891, [%rd1100];
	mad.wide.u32 	%rd806, %r1891, %r587, %rd1102;
	shr.u64 	%rd1102, %rd806, 32;
	st.local.u32 	[%rd1101], %rd806;
	add.s32 	%r2485, %r2485, 1;
	add.s64 	%rd1101, %rd1101, 4;
	add.s64 	%rd1100, %rd1100, 4;
	setp.ne.s32 	%p355, %r2485, 6;
	@%p355 bra 	$L__BB2_355;
	shr.u32 	%r1892, %r586, 23;
	st.local.u32 	[%rd1+24], %rd1102;
	and.b32  	%r590, %r1892, 31;
	and.b32  	%r1893, %r1892, 224;
	add.s32 	%r1894, %r1893, -128;
	shr.u32 	%r1895, %r1894, 5;
	mul.wide.u32 	%rd807, %r1895, 4;
	sub.s64 	%rd316, %rd1, %rd807;
	ld.local.u32 	%r2486, [%rd316+24];
	ld.local.u32 	%r2487, [%rd316+20];
	setp.eq.s32 	%p356, %r590, 0;
	@%p356 bra 	$L__BB2_358;
	shf.l.wrap.b32 	%r2486, %r2487, %r2486, %r590;
	ld.local.u32 	%r1896, [%rd316+16];
	shf.l.wrap.b32 	%r2487, %r1896, %r2487, %r590;
$L__BB2_358:
	shr.u32 	%r1897, %r2486, 30;
	shf.l.wrap.b32 	%r1898, %r2487, %r2486, 2;
	shl.b32 	%r1899, %r2487, 2;
	shr.u32 	%r1900, %r1898, 31;
	add.s32 	%r1901, %r1900, %r1897;
	neg.s32 	%r1902, %r1901;
	setp.lt.s32 	%p357, %r586, 0;
	selp.b32 	%r2488, %r1902, %r1901, %p357;
	xor.b32  	%r1903, %r1898, %r586;
	shr.s32 	%r1904, %r1898, 31;
	xor.b32  	%r1905, %r1904, %r1898;
	xor.b32  	%r1906, %r1904, %r1899;
	cvt.u64.u32 	%rd808, %r1905;
	shl.b64 	%rd809, %rd808, 32;
	cvt.u64.u32 	%rd810, %r1906;
	or.b64  	%rd811, %rd809, %rd810;
	cvt.rn.f64.s64 	%fd89, %rd811;
	mul.f64 	%fd90, %fd89, 0d3BF921FB54442D19;
	cvt.rn.f32.f64 	%f1473, %fd90;
	neg.f32 	%f1474, %f1473;
	setp.lt.s32 	%p358, %r1903, 0;
	selp.f32 	%f1933, %f1474, %f1473, %p358;
	bra.uni 	$L__BB2_360;
$L__BB2_359:
	mov.f32 	%f1475, 0f00000000;
	mul.rn.f32 	%f1933, %f45, %f1475;
	mov.b32 	%r2488, 0;
$L__BB2_360:
	mul.rn.f32 	%f1476, %f1933, %f1933;
	and.b32  	%r1908, %r2488, 1;
	setp.eq.b32 	%p359, %r1908, 1;
	selp.f32 	%f1477, 0f3F800000, %f1933, %p359;
	fma.rn.f32 	%f1478, %f1476, %f1477, 0f00000000;
	fma.rn.f32 	%f1479, %f1476, 0f37CBAC00, 0fBAB607ED;
	selp.f32 	%f1480, %f1479, 0fB94D4153, %p359;
	selp.f32 	%f1481, 0f3D2AAABB, 0f3C0885E4, %p359;
	fma.rn.f32 	%f1482, %f1480, %f1476, %f1481;
	selp.f32 	%f1483, 0fBEFFFFFF, 0fBE2AAAA8, %p359;
	fma.rn.f32 	%f1484, %f1482, %f1476, %f1483;
	fma.rn.f32 	%f1485, %f1484, %f1478, %f1477;
	and.b32  	%r1909, %r2488, 2;
	setp.eq.s32 	%p360, %r1909, 0;
	mov.f32 	%f1486, 0f00000000;
	sub.f32 	%f1487, %f1486, %f1485;
	selp.f32 	%f1488, %f1485, %f1487, %p360;
	add.f32 	%f1489, %f198, %f1488;
	add.f32 	%f366, %f360, %f1489;
	mul.f32 	%f1490, %f46, 0f3F22F983;
	cvt.rni.s32.f32 	%r2492, %f1490;
	cvt.rn.f32.s32 	%f1491, %r2492;
	fma.rn.f32 	%f1492, %f1491, 0fBFC90FDA, %f46;
	fma.rn.f32 	%f1493, %f1491, 0fB3A22168, %f1492;
	fma.rn.f32 	%f1934, %f1491, 0fA7C234C5, %f1493;
	abs.f32 	%f368, %f46;
	setp.ltu.f32 	%p361, %f368, 0f47CE4780;
	@%p361 bra 	$L__BB2_368;
	setp.eq.f32 	%p362, %f368, 0f7F800000;
	@%p362 bra 	$L__BB2_367;
	mov.b32 	%r600, %f46;
	shl.b32 	%r1911, %r600, 8;
	or.b32  	%r601, %r1911, -2147483648;
	mov.b64 	%rd1105, 0;
	mov.b32 	%r2489, 0;
	mov.u64 	%rd1103, __cudart_i2opi_f;
	mov.u64 	%rd1104, %rd1;
$L__BB2_363:
	.pragma "nounroll";
	ld.global.nc.u32 	%r1912, [%rd1103];
	mad.wide.u32 	%rd814, %r1912, %r601, %rd1105;
	shr.u64 	%rd1105, %rd814, 32;
	st.local.u32 	[%rd1104], %rd814;
	add.s32 	%r2489, %r2489, 1;
	add.s64 	%rd1104, %rd1104, 4;
	add.s64 	%rd1103, %rd1103, 4;
	setp.ne.s32 	%p363, %r2489, 6;
	@%p363 bra 	$L__BB2_363;
	shr.u32 	%r1913, %r600, 23;
	st.local.u32 	[%rd1+24], %rd1105;
	and.b32  	%r604, %r1913, 31;
	and.b32  	%r1914, %r1913, 224;
	add.s32 	%r1915, %r1914, -128;
	shr.u32 	%r1916, %r1915, 5;
	mul.wide.u32 	%rd815, %r1916, 4;
	sub.s64 	%rd323, %rd1, %rd815;
	ld.local.u32 	%r2490, [%rd323+24];
	ld.local.u32 	%r2491, [%rd323+20];
	setp.eq.s32 	%p364, %r604, 0;
	@%p364 bra 	$L__BB2_366;
	shf.l.wrap.b32 	%r2490, %r2491, %r2490, %r604;
	ld.local.u32 	%r1917, [%rd323+16];
	shf.l.wrap.b32 	%r2491, %r1917, %r2491, %r604;
$L__BB2_366:
	shr.u32 	%r1918, %r2490, 30;
	shf.l.wrap.b32 	%r1919, %r2491, %r2490, 2;
	shl.b32 	%r1920, %r2491, 2;
	shr.u32 	%r1921, %r1919, 31;
	add.s32 	%r1922, %r1921, %r1918;
	neg.s32 	%r1923, %r1922;
	setp.lt.s32 	%p365, %r600, 0;
	selp.b32 	%r2492, %r1923, %r1922, %p365;
	xor.b32  	%r1924, %r1919, %r600;
	shr.s32 	%r1925, %r1919, 31;
	xor.b32  	%r1926, %r1925, %r1919;
	xor.b32  	%r1927, %r1925, %r1920;
	cvt.u64.u32 	%rd816, %r1926;
	shl.b64 	%rd817, %rd816, 32;
	cvt.u64.u32 	%rd818, %r1927;
	or.b64  	%rd819, %rd817, %rd818;
	cvt.rn.f64.s64 	%fd91, %rd819;
	mul.f64 	%fd92, %fd91, 0d3BF921FB54442D19;
	cvt.rn.f32.f64 	%f1494, %fd92;
	neg.f32 	%f1495, %f1494;
	setp.lt.s32 	%p366, %r1924, 0;
	selp.f32 	%f1934, %f1495, %f1494, %p366;
	bra.uni 	$L__BB2_368;
$L__BB2_367:
	mov.f32 	%f1496, 0f00000000;
	mul.rn.f32 	%f1934, %f46, %f1496;
	mov.b32 	%r2492, 0;
$L__BB2_368:
	mul.rn.f32 	%f1497, %f1934, %f1934;
	and.b32  	%r1929, %r2492, 1;
	setp.eq.b32 	%p367, %r1929, 1;
	selp.f32 	%f1498, 0f3F800000, %f1934, %p367;
	fma.rn.f32 	%f1499, %f1497, %f1498, 0f00000000;
	fma.rn.f32 	%f1500, %f1497, 0f37CBAC00, 0fBAB607ED;
	selp.f32 	%f1501, %f1500, 0fB94D4153, %p367;
	selp.f32 	%f1502, 0f3D2AAABB, 0f3C0885E4, %p367;
	fma.rn.f32 	%f1503, %f1501, %f1497, %f1502;
	selp.f32 	%f1504, 0fBEFFFFFF, 0fBE2AAAA8, %p367;
	fma.rn.f32 	%f1505, %f1503, %f1497, %f1504;
	fma.rn.f32 	%f1506, %f1505, %f1499, %f1498;
	and.b32  	%r1930, %r2492, 2;
	setp.eq.s32 	%p368, %r1930, 0;
	mov.f32 	%f1507, 0f00000000;
	sub.f32 	%f1508, %f1507, %f1506;
	selp.f32 	%f1509, %f1506, %f1508, %p368;
	add.f32 	%f1510, %f191, %f1509;
	add.f32 	%f372, %f366, %f1510;
	mul.f32 	%f1511, %f47, 0f3F22F983;
	cvt.rni.s32.f32 	%r2496, %f1511;
	cvt.rn.f32.s32 	%f1512, %r2496;
	fma.rn.f32 	%f1513, %f1512, 0fBFC90FDA, %f47;
	fma.rn.f32 	%f1514, %f1512, 0fB3A22168, %f1513;
	fma.rn.f32 	%f1935, %f1512, 0fA7C234C5, %f1514;
	abs.f32 	%f374, %f47;
	setp.ltu.f32 	%p369, %f374, 0f47CE4780;
	@%p369 bra 	$L__BB2_376;
	setp.eq.f32 	%p370, %f374, 0f7F800000;
	@%p370 bra 	$L__BB2_375;
	mov.b32 	%r614, %f47;
	shl.b32 	%r1932, %r614, 8;
	or.b32  	%r615, %r1932, -2147483648;
	mov.b64 	%rd1108, 0;
	mov.b32 	%r2493, 0;
	mov.u64 	%rd1106, __cudart_i2opi_f;
	mov.u64 	%rd1107, %rd1;
$L__BB2_371:
	.pragma "nounroll";
	ld.global.nc.u32 	%r1933, [%rd1106];
	mad.wide.u32 	%rd822, %r1933, %r615, %rd1108;
	shr.u64 	%rd1108, %rd822, 32;
	st.local.u32 	[%rd1107], %rd822;
	add.s32 	%r2493, %r2493, 1;
	add.s64 	%rd1107, %rd1107, 4;
	add.s64 	%rd1106, %rd1106, 4;
	setp.ne.s32 	%p371, %r2493, 6;
	@%p371 bra 	$L__BB2_371;
	shr.u32 	%r1934, %r614, 23;
	st.local.u32 	[%rd1+24], %rd1108;
	and.b32  	%r618, %r1934, 31;
	and.b32  	%r1935, %r1934, 224;
	add.s32 	%r1936, %r1935, -128;
	shr.u32 	%r1937, %r1936, 5;
	mul.wide.u32 	%rd823, %r1937, 4;
	sub.s64 	%rd330, %rd1, %rd823;
	ld.local.u32 	%r2494, [%rd330+24];
	ld.local.u32 	%r2495, [%rd330+20];
	setp.eq.s32 	%p372, %r618, 0;
	@%p372 bra 	$L__BB2_374;
	shf.l.wrap.b32 	%r2494, %r2495, %r2494, %r618;
	ld.local.u32 	%r1938, [%rd330+16];
	shf.l.wrap.b32 	%r2495, %r1938, %r2495, %r618;
$L__BB2_374:
	shr.u32 	%r1939, %r2494, 30;
	shf.l.wrap.b32 	%r1940, %r2495, %r2494, 2;
	shl.b32 	%r1941, %r2495, 2;
	shr.u32 	%r1942, %r1940, 31;
	add.s32 	%r1943, %r1942, %r1939;
	neg.s32 	%r1944, %r1943;
	setp.lt.s32 	%p373, %r614, 0;
	selp.b32 	%r2496, %r1944, %r1943, %p373;
	xor.b32  	%r1945, %r1940, %r614;
	shr.s32 	%r1946, %r1940, 31;
	xor.b32  	%r1947, %r1946, %r1940;
	xor.b32  	%r1948, %r1946, %r1941;
	cvt.u64.u32 	%rd824, %r1947;
	shl.b64 	%rd825, %rd824, 32;
	cvt.u64.u32 	%rd826, %r1948;
	or.b64  	%rd827, %rd825, %rd826;
	cvt.rn.f64.s64 	%fd93, %rd827;
	mul.f64 	%fd94, %fd93, 0d3BF921FB54442D19;
	cvt.rn.f32.f64 	%f1515, %fd94;
	neg.f32 	%f1516, %f1515;
	setp.lt.s32 	%p374, %r1945, 0;
	selp.f32 	%f1935, %f1516, %f1515, %p374;
	bra.uni 	$L__BB2_376;
$L__BB2_375:
	mov.f32 	%f1517, 0f00000000;
	mul.rn.f32 	%f1935, %f47, %f1517;
	mov.b32 	%r2496, 0;
$L__BB2_376:
	mul.rn.f32 	%f1518, %f1935, %f1935;
	and.b32  	%r1950, %r2496, 1;
	setp.eq.b32 	%p375, %r1950, 1;
	selp.f32 	%f1519, 0f3F800000, %f1935, %p375;
	fma.rn.f32 	%f1520, %f1518, %f1519, 0f00000000;
	fma.rn.f32 	%f1521, %f1518, 0f37CBAC00, 0fBAB607ED;
	selp.f32 	%f1522, %f1521, 0fB94D4153, %p375;
	selp.f32 	%f1523, 0f3D2AAABB, 0f3C0885E4, %p375;
	fma.rn.f32 	%f1524, %f1522, %f1518, %f1523;
	selp.f32 	%f1525, 0fBEFFFFFF, 0fBE2AAAA8, %p375;
	fma.rn.f32 	%f1526, %f1524, %f1518, %f1525;
	fma.rn.f32 	%f1527, %f1526, %f1520, %f1519;
	and.b32  	%r1951, %r2496, 2;
	setp.eq.s32 	%p376, %r1951, 0;
	mov.f32 	%f1528, 0f00000000;
	sub.f32 	%f1529, %f1528, %f1527;
	selp.f32 	%f1530, %f1527, %f1529, %p376;
	add.f32 	%f1531, %f184, %f1530;
	add.f32 	%f378, %f372, %f1531;
	mul.f32 	%f1532, %f48, 0f3F22F983;
	cvt.rni.s32.f32 	%r2500, %f1532;
	cvt.rn.f32.s32 	%f1533, %r2500;
	fma.rn.f32 	%f1534, %f1533, 0fBFC90FDA, %f48;
	fma.rn.f32 	%f1535, %f1533, 0fB3A22168, %f1534;
	fma.rn.f32 	%f1936, %f1533, 0fA7C234C5, %f1535;
	abs.f32 	%f380, %f48;
	setp.ltu.f32 	%p377, %f380, 0f47CE4780;
	@%p377 bra 	$L__BB2_384;
	setp.eq.f32 	%p378, %f380, 0f7F800000;
	@%p378 bra 	$L__BB2_383;
	mov.b32 	%r628, %f48;
	shl.b32 	%r1953, %r628, 8;
	or.b32  	%r629, %r1953, -2147483648;
	mov.b64 	%rd1111, 0;
	mov.b32 	%r2497, 0;
	mov.u64 	%rd1109, __cudart_i2opi_f;
	mov.u64 	%rd1110, %rd1;
$L__BB2_379:
	.pragma "nounroll";
	ld.global.nc.u32 	%r1954, [%rd1109];
	mad.wide.u32 	%rd830, %r1954, %r629, %rd1111;
	shr.u64 	%rd1111, %rd830, 32;
	st.local.u32 	[%rd1110], %rd830;
	add.s32 	%r2497, %r2497, 1;
	add.s64 	%rd1110, %rd1110, 4;
	add.s64 	%rd1109, %rd1109, 4;
	setp.ne.s32 	%p379, %r2497, 6;
	@%p379 bra 	$L__BB2_379;
	shr.u32 	%r1955, %r628, 23;
	st.local.u32 	[%rd1+24], %rd1111;
	and.b32  	%r632, %r1955, 31;
	and.b32  	%r1956, %r1955, 224;
	add.s32 	%r1957, %r1956, -128;
	shr.u32 	%r1958, %r1957, 5;
	mul.wide.u32 	%rd831, %r1958, 4;
	sub.s64 	%rd337, %rd1, %rd831;
	ld.local.u32 	%r2498, [%rd337+24];
	ld.local.u32 	%r2499, [%rd337+20];
	setp.eq.s32 	%p380, %r632, 0;
	@%p380 bra 	$L__BB2_382;
	shf.l.wrap.b32 	%r2498, %r2499, %r2498, %r632;
	ld.local.u32 	%r1959, [%rd337+16];
	shf.l.wrap.b32 	%r2499, %r1959, %r2499, %r632;
$L__BB2_382:
	shr.u32 	%r1960, %r2498, 30;
	shf.l.wrap.b32 	%r1961, %r2499, %r2498, 2;
	shl.b32 	%r1962, %r2499, 2;
	shr.u32 	%r1963, %r1961, 31;
	add.s32 	%r1964, %r1963, %r1960;
	neg.s32 	%r1965, %r1964;
	setp.lt.s32 	%p381, %r628, 0;
	selp.b32 	%r2500, %r1965, %r1964, %p381;
	xor.b32  	%r1966, %r1961, %r628;
	shr.s32 	%r1967, %r1961, 31;
	xor.b32  	%r1968, %r1967, %r1961;
	xor.b32  	%r1969, %r1967, %r1962;
	cvt.u64.u32 	%rd832, %r1968;
	shl.b64 	%rd833, %rd832, 32;
	cvt.u64.u32 	%rd834, %r1969;
	or.b64  	%rd835, %rd833, %rd834;
	cvt.rn.f64.s64 	%fd95, %rd835;
	mul.f64 	%fd96, %fd95, 0d3BF921FB54442D19;
	cvt.rn.f32.f64 	%f1536, %fd96;
	neg.f32 	%f1537, %f1536;
	setp.lt.s32 	%p382, %r1966, 0;
	selp.f32 	%f1936, %f1537, %f1536, %p382;
	bra.uni 	$L__BB2_384;
$L__BB2_383:
	mov.f32 	%f1538, 0f00000000;
	mul.rn.f32 	%f1936, %f48, %f1538;
	mov.b32 	%r2500, 0;
$L__BB2_384:
	mul.rn.f32 	%f1539, %f1936, %f1936;
	and.b32  	%r1971, %r2500, 1;
	setp.eq.b32 	%p383, %r1971, 1;
	selp.f32 	%f1540, 0f3F800000, %f1936, %p383;
	fma.rn.f32 	%f1541, %f1539, %f1540, 0f00000000;
	fma.rn.f32 	%f1542, %f1539, 0f37CBAC00, 0fBAB607ED;
	selp.f32 	%f1543, %f1542, 0fB94D4153, %p383;
	selp.f32 	%f1544, 0f3D2AAABB, 0f3C0885E4, %p383;
	fma.rn.f32 	%f1545, %f1543, %f1539, %f1544;
	selp.f32 	%f1546, 0fBEFFFFFF, 0fBE2AAAA8, %p383;
	fma.rn.f32 	%f1547, %f1545, %f1539, %f1546;
	fma.rn.f32 	%f1548, %f1547, %f1541, %f1540;
	and.b32  	%r1972, %r2500, 2;
	setp.eq.s32 	%p384, %r1972, 0;
	mov.f32 	%f1549, 0f00000000;
	sub.f32 	%f1550, %f1549, %f1548;
	selp.f32 	%f1551, %f1548, %f1550, %p384;
	add.f32 	%f1552, %f177, %f1551;
	add.f32 	%f384, %f378, %f1552;
	mul.f32 	%f1553, %f49, 0f3F22F983;
	cvt.rni.s32.f32 	%r2504, %f1553;
	cvt.rn.f32.s32 	%f1554, %r2504;
	fma.rn.f32 	%f1555, %f1554, 0fBFC90FDA, %f49;
	fma.rn.f32 	%f1556, %f1554, 0fB3A22168, %f1555;
	fma.rn.f32 	%f1937, %f1554, 0fA7C234C5, %f1556;
	abs.f32 	%f386, %f49;
	setp.ltu.f32 	%p385, %f386, 0f47CE4780;
	@%p385 bra 	$L__BB2_392;
	setp.eq.f32 	%p386, %f386, 0f7F800000;
	@%p386 bra 	$L__BB2_391;
	mov.b32 	%r642, %f49;
	shl.b32 	%r1974, %r642, 8;
	or.b32  	%r643, %r1974, -2147483648;
	mov.b64 	%rd1114, 0;
	mov.b32 	%r2501, 0;
	mov.u64 	%rd1112, __cudart_i2opi_f;
	mov.u64 	%rd1113, %rd1;
$L__BB2_387:
	.pragma "nounroll";
	ld.global.nc.u32 	%r1975, [%rd1112];
	mad.wide.u32 	%rd838, %r1975, %r643, %rd1114;
	shr.u64 	%rd1114, %rd838, 32;
	st.local.u32 	[%rd1113], %rd838;
	add.s32 	%r2501, %r2501, 1;
	add.s64 	%rd1113, %rd1113, 4;
	add.s64 	%rd1112, %rd1112, 4;
	setp.ne.s32 	%p387, %r2501, 6;
	@%p387 bra 	$L__BB2_387;
	shr.u32 	%r1976, %r642, 23;
	st.local.u32 	[%rd1+24], %rd1114;
	and.b32  	%r646, %r1976, 31;
	and.b32  	%r1977, %r1976, 224;
	add.s32 	%r1978, %r1977, -128;
	shr.u32 	%r1979, %r1978, 5;
	mul.wide.u32 	%rd839, %r1979, 4;
	sub.s64 	%rd344, %rd1, %rd839;
	ld.local.u32 	%r2502, [%rd344+24];
	ld.local.u32 	%r2503, [%rd344+20];
	setp.eq.s32 	%p388, %r646, 0;
	@%p388 bra 	$L__BB2_390;
	shf.l.wrap.b32 	%r2502, %r2503, %r2502, %r646;
	ld.local.u32 	%r1980, [%rd344+16];
	shf.l.wrap.b32 	%r2503, %r1980, %r2503, %r646;
$L__BB2_390:
	shr.u32 	%r1981, %r2502, 30;
	shf.l.wrap.b32 	%r1982, %r2503, %r2502, 2;
	shl.b32 	%r1983, %r2503, 2;
	shr.u32 	%r1984, %r1982, 31;
	add.s32 	%r1985, %r1984, %r1981;
	neg.s32 	%r1986, %r1985;
	setp.lt.s32 	%p389, %r642, 0;
	selp.b32 	%r2504, %r1986, %r1985, %p389;
	xor.b32  	%r1987, %r1982, %r642;
	shr.s32 	%r1988, %r1982, 31;
	xor.b32  	%r1989, %r1988, %r1982;
	xor.b32  	%r1990, %r1988, %r1983;
	cvt.u64.u32 	%rd840, %r1989;
	shl.b64 	%rd841, %rd840, 32;
	cvt.u64.u32 	%rd842, %r1990;
	or.b64  	%rd843, %rd841, %rd842;
	cvt.rn.f64.s64 	%fd97, %rd843;
	mul.f64 	%fd98, %fd97, 0d3BF921FB54442D19;
	cvt.rn.f32.f64 	%f1557, %fd98;
	neg.f32 	%f1558, %f1557;
	setp.lt.s32 	%p390, %r1987, 0;
	selp.f32 	%f1937, %f1558, %f1557, %p390;
	bra.uni 	$L__BB2_392;
$L__BB2_391:
	mov.f32 	%f1559, 0f00000000;
	mul.rn.f32 	%f1937, %f49, %f1559;
	mov.b32 	%r2504, 0;
$L__BB2_392:
	mul.rn.f32 	%f1560, %f1937, %f1937;
	and.b32  	%r1992, %r2504, 1;
	setp.eq.b32 	%p391, %r1992, 1;
	selp.f32 	%f1561, 0f3F800000, %f1937, %p391;
	fma.rn.f32 	%f1562, %f1560, %f1561, 0f00000000;
	fma.rn.f32 	%f1563, %f1560, 0f37CBAC00, 0fBAB607ED;
	selp.f32 	%f1564, %f1563, 0fB94D4153, %p391;
	selp.f32 	%f1565, 0f3D2AAABB, 0f3C0885E4, %p391;
	fma.rn.f32 	%f1566, %f1564, %f1560, %f1565;
	selp.f32 	%f1567, 0fBEFFFFFF, 0fBE2AAAA8, %p391;
	fma.rn.f32 	%f1568, %f1566, %f1560, %f1567;
	fma.rn.f32 	%f1569, %f1568, %f1562, %f1561;
	and.b32  	%r1993, %r2504, 2;
	setp.eq.s32 	%p392, %r1993, 0;
	mov.f32 	%f1570, 0f00000000;
	sub.f32 	%f1571, %f1570, %f1569;
	selp.f32 	%f1572, %f1569, %f1571, %p392;
	add.f32 	%f1573, %f170, %f1572;
	add.f32 	%f390, %f384, %f1573;
	mul.f32 	%f1574, %f50, 0f3F22F983;
	cvt.rni.s32.f32 	%r2508, %f1574;
	cvt.rn.f32.s32 	%f1575, %r2508;
	fma.rn.f32 	%f1576, %f1575, 0fBFC90FDA, %f50;
	fma.rn.f32 	%f1577, %f1575, 0fB3A22168, %f1576;
	fma.rn.f32 	%f1938, %f1575, 0fA7C234C5, %f1577;
	abs.f32 	%f392, %f50;
	setp.ltu.f32 	%p393, %f392, 0f47CE4780;
	@%p393 bra 	$L__BB2_400;
	setp.eq.f32 	%p394, %f392, 0f7F800000;
	@%p394 bra 	$L__BB2_399;
	mov.b32 	%r656, %f50;
	shl.b32 	%r1995, %r656, 8;
	or.b32  	%r657, %r1995, -2147483648;
	mov.b64 	%rd1117, 0;
	mov.b32 	%r2505, 0;
	mov.u64 	%rd1115, __cudart_i2opi_f;
	mov.u64 	%rd1116, %rd1;
$L__BB2_395:
	.pragma "nounroll";
	ld.global.nc.u32 	%r1996, [%rd1115];
	mad.wide.u32 	%rd846, %r1996, %r657, %rd1117;
	shr.u64 	%rd1117, %rd846, 32;
	st.local.u32 	[%rd1116], %rd846;
	add.s32 	%r2505, %r2505, 1;
	add.s64 	%rd1116, %rd1116, 4;
	add.s64 	%rd1115, %rd1115, 4;
	setp.ne.s32 	%p395, %r2505, 6;
	@%p395 bra 	$L__BB2_395;
	shr.u32 	%r1997, %r656, 23;
	st.local.u32 	[%rd1+24], %rd1117;
	and.b32  	%r660, %r1997, 31;
	and.b32  	%r1998, %r1997, 224;
	add.s32 	%r1999, %r1998, -128;
	shr.u32 	%r2000, %r1999, 5;
	mul.wide.u32 	%rd847, %r2000, 4;
	sub.s64 	%rd351, %rd1, %rd847;
	ld.local.u32 	%r2506, [%rd351+24];
	ld.local.u32 	%r2507, [%rd351+20];
	setp.eq.s32 	%p396, %r660, 0;
	@%p396 bra 	$L__BB2_398;
	shf.l.wrap.b32 	%r2506, %r2507, %r2506, %r660;
	ld.local.u32 	%r2001, [%rd351+16];
	shf.l.wrap.b32 	%r2507, %r2001, %r2507, %r660;
$L__BB2_398:
	shr.u32 	%r2002, %r2506, 30;
	shf.l.wrap.b32 	%r2003, %r2507, %r2506, 2;
	shl.b32 	%r2004, %r2507, 2;
	shr.u32 	%r2005, %r2003, 31;
	add.s32 	%r2006, %r2005, %r2002;
	neg.s32 	%r2007, %r2006;
	setp.lt.s32 	%p397, %r656, 0;
	selp.b32 	%r2508, %r2007, %r2006, %p397;
	xor.b32  	%r2008, %r2003, %r656;
	shr.s32 	%r2009, %r2003, 31;
	xor.b32  	%r2010, %r2009, %r2003;
	xor.b32  	%r2011, %r2009, %r2004;
	cvt.u64.u32 	%rd848, %r2010;
	shl.b64 	%rd849, %rd848, 32;
	cvt.u64.u32 	%rd850, %r2011;
	or.b64  	%rd851, %rd849, %rd850;
	cvt.rn.f64.s64 	%fd99, %rd851;
	mul.f64 	%fd100, %fd99, 0d3BF921FB54442D19;
	cvt.rn.f32.f64 	%f1578, %fd100;
	neg.f32 	%f1579, %f1578;
	setp.lt.s32 	%p398, %r2008, 0;
	selp.f32 	%f1938, %f1579, %f1578, %p398;
	bra.uni 	$L__BB2_400;
$L__BB2_399:
	mov.f32 	%f1580, 0f00000000;
	mul.rn.f32 	%f1938, %f50, %f1580;
	mov.b32 	%r2508, 0;
$L__BB2_400:
	mul.rn.f32 	%f1581, %f1938, %f1938;
	and.b32  	%r2013, %r2508, 1;
	setp.eq.b32 	%p399, %r2013, 1;
	selp.f32 	%f1582, 0f3F800000, %f1938, %p399;
	fma.rn.f32 	%f1583, %f1581, %f1582, 0f00000000;
	fma.rn.f32 	%f1584, %f1581, 0f37CBAC00, 0fBAB607ED;
	selp.f32 	%f1585, %f1584, 0fB94D4153, %p399;
	selp.f32 	%f1586, 0f3D2AAABB, 0f3C0885E4, %p399;
	fma.rn.f32 	%f1587, %f1585, %f1581, %f1586;
	selp.f32 	%f1588, 0fBEFFFFFF, 0fBE2AAAA8, %p399;
	fma.rn.f32 	%f1589, %f1587, %f1581, %f1588;
	fma.rn.f32 	%f1590, %f1589, %f1583, %f1582;
	and.b32  	%r2014, %r2508, 2;
	setp.eq.s32 	%p400, %r2014, 0;
	mov.f32 	%f1591, 0f00000000;
	sub.f32 	%f1592, %f1591, %f1590;
	selp.f32 	%f1593, %f1590, %f1592, %p400;
	add.f32 	%f1594, %f163, %f1593;
	add.f32 	%f396, %f390, %f1594;
	mul.f32 	%f1595, %f51, 0f3F22F983;
	cvt.rni.s32.f32 	%r2512, %f1595;
	cvt.rn.f32.s32 	%f1596, %r2512;
	fma.rn.f32 	%f1597, %f1596, 0fBFC90FDA, %f51;
	fma.rn.f32 	%f1598, %f1596, 0fB3A22168, %f1597;
	fma.rn.f32 	%f1939, %f1596, 0fA7C234C5, %f1598;
	abs.f32 	%f398, %f51;
	setp.ltu.f32 	%p401, %f398, 0f47CE4780;
	@%p401 bra 	$L__BB2_408;
	setp.eq.f32 	%p402, %f398, 0f7F800000;
	@%p402 bra 	$L__BB2_407;
	mov.b32 	%r670, %f51;
	shl.b32 	%r2016, %r670, 8;
	or.b32  	%r671, %r2016, -2147483648;
	mov.b64 	%rd1120, 0;
	mov.b32 	%r2509, 0;
	mov.u64 	%rd1118, __cudart_i2opi_f;
	mov.u64 	%rd1119, %rd1;
$L__BB2_403:
	.pragma "nounroll";
	ld.global.nc.u32 	%r2017, [%rd1118];
	mad.wide.u32 	%rd854, %r2017, %r671, %rd1120;
	shr.u64 	%rd1120, %rd854, 32;
	st.local.u32 	[%rd1119], %rd854;
	add.s32 	%r2509, %r2509, 1;
	add.s64 	%rd1119, %rd1119, 4;
	add.s64 	%rd1118, %rd1118, 4;
	setp.ne.s32 	%p403, %r2509, 6;
	@%p403 bra 	$L__BB2_403;
	shr.u32 	%r2018, %r670, 23;
	st.local.u32 	[%rd1+24], %rd1120;
	and.b32  	%r674, %r2018, 31;
	and.b32  	%r2019, %r2018, 224;
	add.s32 	%r2020, %r2019, -128;
	shr.u32 	%r2021, %r2020, 5;
	mul.wide.u32 	%rd855, %r2021, 4;
	sub.s64 	%rd358, %rd1, %rd855;
	ld.local.u32 	%r2510, [%rd358+24];
	ld.local.u32 	%r2511, [%rd358+20];
	setp.eq.s32 	%p404, %r674, 0;
	@%p404 bra 	$L__BB2_406;
	shf.l.wrap.b32 	%r2510, %r2511, %r2510, %r674;
	ld.local.u32 	%r2022, [%rd358+16];
	shf.l.wrap.b32 	%r2511, %r2022, %r2511, %r674;
$L__BB2_406:
	shr.u32 	%r2023, %r2510, 30;
	shf.l.wrap.b32 	%r2024, %r2511, %r2510, 2;
	shl.b32 	%r2025, %r2511, 2;
	shr.u32 	%r2026, %r2024, 31;
	add.s32 	%r2027, %r2026, %r2023;
	neg.s32 	%r2028, %r2027;
	setp.lt.s32 	%p405, %r670, 0;
	selp.b32 	%r2512, %r2028, %r2027, %p405;
	xor.b32  	%r2029, %r2024, %r670;
	shr.s32 	%r2030, %r2024, 31;
	xor.b32  	%r2031, %r2030, %r2024;
	xor.b32  	%r2032, %r2030, %r2025;
	cvt.u64.u32 	%rd856, %r2031;
	shl.b64 	%rd857, %rd856, 32;
	cvt.u64.u32 	%rd858, %r2032;
	or.b64  	%rd859, %rd857, %rd858;
	cvt.rn.f64.s64 	%fd101, %rd859;
	mul.f64 	%fd102, %fd101, 0d3BF921FB54442D19;
	cvt.rn.f32.f64 	%f1599, %fd102;
	neg.f32 	%f1600, %f1599;
	setp.lt.s32 	%p406, %r2029, 0;
	selp.f32 	%f1939, %f1600, %f1599, %p406;
	bra.uni 	$L__BB2_408;
$L__BB2_407:
	mov.f32 	%f1601, 0f00000000;
	mul.rn.f32 	%f1939, %f51, %f1601;
	mov.b32 	%r2512, 0;
$L__BB2_408:
	mul.rn.f32 	%f1602, %f1939, %f1939;
	and.b32  	%r2034, %r2512, 1;
	setp.eq.b32 	%p407, %r2034, 1;
	selp.f32 	%f1603, 0f3F800000, %f1939, %p407;
	fma.rn.f32 	%f1604, %f1602, %f1603, 0f00000000;
	fma.rn.f32 	%f1605, %f1602, 0f37CBAC00, 0fBAB607ED;
	selp.f32 	%f1606, %f1605, 0fB94D4153, %p407;
	selp.f32 	%f1607, 0f3D2AAABB, 0f3C0885E4, %p407;
	fma.rn.f32 	%f1608, %f1606, %f1602, %f1607;
	selp.f32 	%f1609, 0fBEFFFFFF, 0fBE2AAAA8, %p407;
	fma.rn.f32 	%f1610, %f1608, %f1602, %f1609;
	fma.rn.f32 	%f1611, %f1610, %f1604, %f1603;
	and.b32  	%r2035, %r2512, 2;
	setp.eq.s32 	%p408, %r2035, 0;
	mov.f32 	%f1612, 0f00000000;
	sub.f32 	%f1613, %f1612, %f1611;
	selp.f32 	%f1614, %f1611, %f1613, %p408;
	add.f32 	%f1615, %f156, %f1614;
	add.f32 	%f402, %f396, %f1615;
	mul.f32 	%f1616, %f52, 0f3F22F983;
	cvt.rni.s32.f32 	%r2516, %f1616;
	cvt.rn.f32.s32 	%f1617, %r2516;
	fma.rn.f32 	%f1618, %f1617, 0fBFC90FDA, %f52;
	fma.rn.f32 	%f1619, %f1617, 0fB3A22168, %f1618;
	fma.rn.f32 	%f1940, %f1617, 0fA7C234C5, %f1619;
	abs.f32 	%f404, %f52;
	setp.ltu.f32 	%p409, %f404, 0f47CE4780;
	@%p409 bra 	$L__BB2_416;
	setp.eq.f32 	%p410, %f404, 0f7F800000;
	@%p410 bra 	$L__BB2_415;
	mov.b32 	%r684, %f52;
	shl.b32 	%r2037, %r684, 8;
	or.b32  	%r685, %r2037, -2147483648;
	mov.b64 	%rd1123, 0;
	mov.b32 	%r2513, 0;
	mov.u64 	%rd1121, __cudart_i2opi_f;
	mov.u64 	%rd1122, %rd1;
$L__BB2_411:
	.pragma "nounroll";
	ld.global.nc.u32 	%r2038, [%rd1121];
	mad.wide.u32 	%rd862, %r2038, %r685, %rd1123;
	shr.u64 	%rd1123, %rd862, 32;
	st.local.u32 	[%rd1122], %rd862;
	add.s32 	%r2513, %r2513, 1;
	add.s64 	%rd1122, %rd1122, 4;
	add.s64 	%rd1121, %rd1121, 4;
	setp.ne.s32 	%p411, %r2513, 6;
	@%p411 bra 	$L__BB2_411;
	shr.u32 	%r2039, %r684, 23;
	st.local.u32 	[%rd1+24], %rd1123;
	and.b32  	%r688, %r2039, 31;
	and.b32  	%r2040, %r2039, 224;
	add.s32 	%r2041, %r2040, -128;
	shr.u32 	%r2042, %r2041, 5;
	mul.wide.u32 	%rd863, %r2042, 4;
	sub.s64 	%rd365, %rd1, %rd863;
	ld.local.u32 	%r2514, [%rd365+24];
	ld.local.u32 	%r2515, [%rd365+20];
	setp.eq.s32 	%p412, %r688, 0;
	@%p412 bra 	$L__BB2_414;
	shf.l.wrap.b32 	%r2514, %r2515, %r2514, %r688;
	ld.local.u32 	%r2043, [%rd365+16];
	shf.l.wrap.b32 	%r2515, %r2043, %r2515, %r688;
$L__BB2_414:
	shr.u32 	%r2044, %r2514, 30;
	shf.l.wrap.b32 	%r2045, %r2515, %r2514, 2;
	shl.b32 	%r2046, %r2515, 2;
	shr.u32 	%r2047, %r2045, 31;
	add.s32 	%r2048, %r2047, %r2044;
	neg.s32 	%r2049, %r2048;
	setp.lt.s32 	%p413, %r684, 0;
	selp.b32 	%r2516, %r2049, %r2048, %p413;
	xor.b32  	%r2050, %r2045, %r684;
	shr.s32 	%r2051, %r2045, 31;
	xor.b32  	%r2052, %r2051, %r2045;
	xor.b32  	%r2053, %r2051, %r2046;
	cvt.u64.u32 	%rd864, %r2052;
	shl.b64 	%rd865, %rd864, 32;
	cvt.u64.u32 	%rd866, %r2053;
	or.b64  	%rd867, %rd865, %rd866;
	cvt.rn.f64.s64 	%fd103, %rd867;
	mul.f64 	%fd104, %fd103, 0d3BF921FB54442D19;
	cvt.rn.f32.f64 	%f1620, %fd104;
	neg.f32 	%f1621, %f1620;
	setp.lt.s32 	%p414, %r2050, 0;
	selp.f32 	%f1940, %f1621, %f1620, %p414;
	bra.uni 	$L__BB2_416;
$L__BB2_415:
	mov.f32 	%f1622, 0f00000000;
	mul.rn.f32 	%f1940, %f52, %f1622;
	mov.b32 	%r2516, 0;
$L__BB2_416:
	mul.rn.f32 	%f1623, %f1940, %f1940;
	and.b32  	%r2055, %r2516, 1;
	setp.eq.b32 	%p415, %r2055, 1;
	selp.f32 	%f1624, 0f3F800000, %f1940, %p415;
	fma.rn.f32 	%f1625, %f1623, %f1624, 0f00000000;
	fma.rn.f32 	%f1626, %f1623, 0f37CBAC00, 0fBAB607ED;
	selp.f32 	%f1627, %f1626, 0fB94D4153, %p415;
	selp.f32 	%f1628, 0f3D2AAABB, 0f3C0885E4, %p415;
	fma.rn.f32 	%f1629, %f1627, %f1623, %f1628;
	selp.f32 	%f1630, 0fBEFFFFFF, 0fBE2AAAA8, %p415;
	fma.rn.f32 	%f1631, %f1629, %f1623, %f1630;
	fma.rn.f32 	%f1632, %f1631, %f1625, %f1624;
	and.b32  	%r2056, %r2516, 2;
	setp.eq.s32 	%p416, %r2056, 0;
	mov.f32 	%f1633, 0f00000000;
	sub.f32 	%f1634, %f1633, %f1632;
	selp.f32 	%f1635, %f1632, %f1634, %p416;
	add.f32 	%f1636, %f149, %f1635;
	add.f32 	%f408, %f402, %f1636;
	mul.f32 	%f1637, %f53, 0f3F22F983;
	cvt.rni.s32.f32 	%r2520, %f1637;
	cvt.rn.f32.s32 	%f1638, %r2520;
	fma.rn.f32 	%f1639, %f1638, 0fBFC90FDA, %f53;
	fma.rn.f32 	%f1640, %f1638, 0fB3A22168, %f1639;
	fma.rn.f32 	%f1941, %f1638, 0fA7C234C5, %f1640;
	abs.f32 	%f410, %f53;
	setp.ltu.f32 	%p417, %f410, 0f47CE4780;
	@%p417 bra 	$L__BB2_424;
	setp.eq.f32 	%p418, %f410, 0f7F800000;
	@%p418 bra 	$L__BB2_423;
	mov.b32 	%r698, %f53;
	shl.b32 	%r2058, %r698, 8;
	or.b32  	%r699, %r2058, -2147483648;
	mov.b64 	%rd1126, 0;
	mov.b32 	%r2517, 0;
	mov.u64 	%rd1124, __cudart_i2opi_f;
	mov.u64 	%rd1125, %rd1;
$L__BB2_419:
	.pragma "nounroll";
	ld.global.nc.u32 	%r2059, [%rd1124];
	mad.wide.u32 	%rd870, %r2059, %r699, %rd1126;
	shr.u64 	%rd1126, %rd870, 32;
	st.local.u32 	[%rd1125], %rd870;
	add.s32 	%r2517, %r2517, 1;
	add.s64 	%rd1125, %rd1125, 4;
	add.s64 	%rd1124, %rd1124, 4;
	setp.ne.s32 	%p419, %r2517, 6;
	@%p419 bra 	$L__BB2_419;
	shr.u32 	%r2060, %r698, 23;
	st.local.u32 	[%rd1+24], %rd1126;
	and.b32  	%r702, %r2060, 31;
	and.b32  	%r2061, %r2060, 224;
	add.s32 	%r2062, %r2061, -128;
	shr.u32 	%r2063, %r2062, 5;
	mul.wide.u32 	%rd871, %r2063, 4;
	sub.s64 	%rd372, %rd1, %rd871;
	ld.local.u32 	%r2518, [%rd372+24];
	ld.local.u32 	%r2519, [%rd372+20];
	setp.eq.s32 	%p420, %r702, 0;
	@%p420 bra 	$L__BB2_422;
	shf.l.wrap.b32 	%r2518, %r2519, %r2518, %r702;
	ld.local.u32 	%r2064, [%rd372+16];
	shf.l.wrap.b32 	%r2519, %r2064, %r2519, %r702;
$L__BB2_422:
	shr.u32 	%r2065, %r2518, 30;
	shf.l.wrap.b32 	%r2066, %r2519, %r2518, 2;
	shl.b32 	%r2067, %r2519, 2;
	shr.u32 	%r2068, %r2066, 31;
	add.s32 	%r2069, %r2068, %r2065;
	neg.s32 	%r2070, %r2069;
	setp.lt.s32 	%p421, %r698, 0;
	selp.b32 	%r2520, %r2070, %r2069, %p421;
	xor.b32  	%r2071, %r2066, %r698;
	shr.s32 	%r2072, %r2066, 31;
	xor.b32  	%r2073, %r2072, %r2066;
	xor.b32  	%r2074, %r2072, %r2067;
	cvt.u64.u32 	%rd872, %r2073;
	shl.b64 	%rd873, %rd872, 32;
	cvt.u64.u32 	%rd874, %r2074;
	or.b64  	%rd875, %rd873, %rd874;
	cvt.rn.f64.s64 	%fd105, %rd875;
	mul.f64 	%fd106, %fd105, 0d3BF921FB54442D19;
	cvt.rn.f32.f64 	%f1641, %fd106;
	neg.f32 	%f1642, %f1641;
	setp.lt.s32 	%p422, %r2071, 0;
	selp.f32 	%f1941, %f1642, %f1641, %p422;
	bra.uni 	$L__BB2_424;
$L__BB2_423:
	mov.f32 	%f1643, 0f00000000;
	mul.rn.f32 	%f1941, %f53, %f1643;
	mov.b32 	%r2520, 0;
$L__BB2_424:
	mul.rn.f32 	%f1644, %f1941, %f1941;
	and.b32  	%r2076, %r2520, 1;
	setp.eq.b32 	%p423, %r2076, 1;
	selp.f32 	%f1645, 0f3F800000, %f1941, %p423;
	fma.rn.f32 	%f1646, %f1644, %f1645, 0f00000000;
	fma.rn.f32 	%f1647, %f1644, 0f37CBAC00, 0fBAB607ED;
	selp.f32 	%f1648, %f1647, 0fB94D4153, %p423;
	selp.f32 	%f1649, 0f3D2AAABB, 0f3C0885E4, %p423;
	fma.rn.f32 	%f1650, %f1648, %f1644, %f1649;
	selp.f32 	%f1651, 0fBEFFFFFF, 0fBE2AAAA8, %p423;
	fma.rn.f32 	%f1652, %f1650, %f1644, %f1651;
	fma.rn.f32 	%f1653, %f1652, %f1646, %f1645;
	and.b32  	%r2077, %r2520, 2;
	setp.eq.s32 	%p424, %r2077, 0;
	mov.f32 	%f1654, 0f00000000;
	sub.f32 	%f1655, %f1654, %f1653;
	selp.f32 	%f1656, %f1653, %f1655, %p424;
	add.f32 	%f1657, %f142, %f1656;
	add.f32 	%f414, %f408, %f1657;
	mul.f32 	%f1658, %f54, 0f3F22F983;
	cvt.rni.s32.f32 	%r2524, %f1658;
	cvt.rn.f32.s32 	%f1659, %r2524;
	fma.rn.f32 	%f1660, %f1659, 0fBFC90FDA, %f54;
	fma.rn.f32 	%f1661, %f1659, 0fB3A22168, %f1660;
	fma.rn.f32 	%f1942, %f1659, 0fA7C234C5, %f1661;
	abs.f32 	%f416, %f54;
	setp.ltu.f32 	%p425, %f416, 0f47CE4780;
	@%p425 bra 	$L__BB2_432;
	setp.eq.f32 	%p426, %f416, 0f7F800000;
	@%p426 bra 	$L__BB2_431;
	mov.b32 	%r712, %f54;
	shl.b32 	%r2079, %r712, 8;
	or.b32  	%r713, %r2079, -2147483648;
	mov.b64 	%rd1129, 0;
	mov.b32 	%r2521, 0;
	mov.u64 	%rd1127, __cudart_i2opi_f;
	mov.u64 	%rd1128, %rd1;
$L__BB2_427:
	.pragma "nounroll";
	ld.global.nc.u32 	%r2080, [%rd1127];
	mad.wide.u32 	%rd878, %r2080, %r713, %rd1129;
	shr.u64 	%rd1129, %rd878, 32;
	st.local.u32 	[%rd1128], %rd878;
	add.s32 	%r2521, %r2521, 1;
	add.s64 	%rd1128, %rd1128, 4;
	add.s64 	%rd1127, %rd1127, 4;
	setp.ne.s32 	%p427, %r2521, 6;
	@%p427 bra 	$L__BB2_427;
	shr.u32 	%r2081, %r712, 23;
	st.local.u32 	[%rd1+24], %rd1129;
	and.b32  	%r716, %r2081, 31;
	and.b32  	%r2082, %r2081, 224;
	add.s32 	%r2083, %r2082, -128;
	shr.u32 	%r2084, %r2083, 5;
	mul.wide.u32 	%rd879, %r2084, 4;
	sub.s64 	%rd379, %rd1, %rd879;
	ld.local.u32 	%r2522, [%rd379+24];
	ld.local.u32 	%r2523, [%rd379+20];
	setp.eq.s32 	%p428, %r716, 0;
	@%p428 bra 	$L__BB2_430;
	shf.l.wrap.b32 	%r2522, %r2523, %r2522, %r716;
	ld.local.u32 	%r2085, [%rd379+16];
	shf.l.wrap.b32 	%r2523, %r2085, %r2523, %r716;
$L__BB2_430:
	shr.u32 	%r2086, %r2522, 30;
	shf.l.wrap.b32 	%r2087, %r2523, %r2522, 2;
	shl.b32 	%r2088, %r2523, 2;
	shr.u32 	%r2089, %r2087, 31;
	add.s32 	%r2090, %r2089, %r2086;
	neg.s32 	%r2091, %r2090;
	setp.lt.s32 	%p429, %r712, 0;
	selp.b32 	%r2524, %r2091, %r2090, %p429;
	xor.b32  	%r2092, %r2087, %r712;
	shr.s32 	%r2093, %r2087, 31;
	xor.b32  	%r2094, %r2093, %r2087;
	xor.b32  	%r2095, %r2093, %r2088;
	cvt.u64.u32 	%rd880, %r2094;
	shl.b64 	%rd881, %rd880, 32;
	cvt.u64.u32 	%rd882, %r2095;
	or.b64  	%rd883, %rd881, %rd882;
	cvt.rn.f64.s64 	%fd107, %rd883;
	mul.f64 	%fd108, %fd107, 0d3BF921FB54442D19;
	cvt.rn.f32.f64 	%f1662, %fd108;
	neg.f32 	%f1663, %f1662;
	setp.lt.s32 	%p430, %r2092, 0;
	selp.f32 	%f1942, %f1663, %f1662, %p430;
	bra.uni 	$L__BB2_432;
$L__BB2_431:
	mov.f32 	%f1664, 0f00000000;
	mul.rn.f32 	%f1942, %f54, %f1664;
	mov.b32 	%r2524, 0;
$L__BB2_432:
	mul.rn.f32 	%f1665, %f1942, %f1942;
	and.b32  	%r2097, %r2524, 1;
	setp.eq.b32 	%p431, %r2097, 1;
	selp.f32 	%f1666, 0f3F800000, %f1942, %p431;
	fma.rn.f32 	%f1667, %f1665, %f1666, 0f00000000;
	fma.rn.f32 	%f1668, %f1665, 0f37CBAC00, 0fBAB607ED;
	selp.f32 	%f1669, %f1668, 0fB94D4153, %p431;
	selp.f32 	%f1670, 0f3D2AAABB, 0f3C0885E4, %p431;
	fma.rn.f32 	%f1671, %f1669, %f1665, %f1670;
	selp.f32 	%f1672, 0fBEFFFFFF, 0fBE2AAAA8, %p431;
	fma.rn.f32 	%f1673, %f1671, %f1665, %f1672;
	fma.rn.f32 	%f1674, %f1673, %f1667, %f1666;
	and.b32  	%r2098, %r2524, 2;
	setp.eq.s32 	%p432, %r2098, 0;
	mov.f32 	%f1675, 0f00000000;
	sub.f32 	%f1676, %f1675, %f1674;
	selp.f32 	%f1677, %f1674, %f1676, %p432;
	add.f32 	%f1678, %f135, %f1677;
	add.f32 	%f420, %f414, %f1678;
	mul.f32 	%f1679, %f55, 0f3F22F983;
	cvt.rni.s32.f32 	%r2528, %f1679;
	cvt.rn.f32.s32 	%f1680, %r2528;
	fma.rn.f32 	%f1681, %f1680, 0fBFC90FDA, %f55;
	fma.rn.f32 	%f1682, %f1680, 0fB3A22168, %f1681;
	fma.rn.f32 	%f1943, %f1680, 0fA7C234C5, %f1682;
	abs.f32 	%f422, %f55;
	setp.ltu.f32 	%p433, %f422, 0f47CE4780;
	@%p433 bra 	$L__BB2_440;
	setp.eq.f32 	%p434, %f422, 0f7F800000;
	@%p434 bra 	$L__BB2_439;
	mov.b32 	%r726, %f55;
	shl.b32 	%r2100, %r726, 8;
	or.b32  	%r727, %r2100, -2147483648;
	mov.b64 	%rd1132, 0;
	mov.b32 	%r2525, 0;
	mov.u64 	%rd1130, __cudart_i2opi_f;
	mov.u64 	%rd1131, %rd1;
$L__BB2_435:
	.pragma "nounroll";
	ld.global.nc.u32 	%r2101, [%rd1130];
	mad.wide.u32 	%rd886, %r2101, %r727, %rd1132;
	shr.u64 	%rd1132, %rd886, 32;
	st.local.u32 	[%rd1131], %rd886;
	add.s32 	%r2525, %r2525, 1;
	add.s64 	%rd1131, %rd1131, 4;
	add.s64 	%rd1130, %rd1130, 4;
	setp.ne.s32 	%p435, %r2525, 6;
	@%p435 bra 	$L__BB2_435;
	shr.u32 	%r2102, %r726, 23;
	st.local.u32 	[%rd1+24], %rd1132;
	and.b32  	%r730, %r2102, 31;
	and.b32  	%r2103, %r2102, 224;
	add.s32 	%r2104, %r2103, -128;
	shr.u32 	%r2105, %r2104, 5;
	mul.wide.u32 	%rd887, %r2105, 4;
	sub.s64 	%rd386, %rd1, %rd887;
	ld.local.u32 	%r2526, [%rd386+24];
	ld.local.u32 	%r2527, [%rd386+20];
	setp.eq.s32 	%p436, %r730, 0;
	@%p436 bra 	$L__BB2_438;
	shf.l.wrap.b32 	%r2526, %r2527, %r2526, %r730;
	ld.local.u32 	%r2106, [%rd386+16];
	shf.l.wrap.b32 	%r2527, %r2106, %r2527, %r730;
$L__BB2_438:
	shr.u32 	%r2107, %r2526, 30;
	shf.l.wrap.b32 	%r2108, %r2527, %r2526, 2;
	shl.b32 	%r2109, %r2527, 2;
	shr.u32 	%r2110, %r2108, 31;
	add.s32 	%r2111, %r2110, %r2107;
	neg.s32 	%r2112, %r2111;
	setp.lt.s32 	%p437, %r726, 0;
	selp.b32 	%r2528, %r2112, %r2111, %p437;
	xor.b32  	%r2113, %r2108, %r726;
	shr.s32 	%r2114, %r2108, 31;
	xor.b32  	%r2115, %r2114, %r2108;
	xor.b32  	%r2116, %r2114, %r2109;
	cvt.u64.u32 	%rd888, %r2115;
	shl.b64 	%rd889, %rd888, 32;
	cvt.u64.u32 	%rd890, %r2116;
	or.b64  	%rd891, %rd889, %rd890;
	cvt.rn.f64.s64 	%fd109, %rd891;
	mul.f64 	%fd110, %fd109, 0d3BF921FB54442D19;
	cvt.rn.f32.f64 	%f1683, %fd110;
	neg.f32 	%f1684, %f1683;
	setp.lt.s32 	%p438, %r2113, 0;
	selp.f32 	%f1943, %f1684, %f1683, %p438;
	bra.uni 	$L__BB2_440;
$L__BB2_439:
	mov.f32 	%f1685, 0f00000000;
	mul.rn.f32 	%f1943, %f55, %f1685;
	mov.b32 	%r2528, 0;
$L__BB2_440:
	mul.rn.f32 	%f1686, %f1943, %f1943;
	and.b32  	%r2118, %r2528, 1;
	setp.eq.b32 	%p439, %r2118, 1;
	selp.f32 	%f1687, 0f3F800000, %f1943, %p439;
	fma.rn.f32 	%f1688, %f1686, %f1687, 0f00000000;
	fma.rn.f32 	%f1689, %f1686, 0f37CBAC00, 0fBAB607ED;
	selp.f32 	%f1690, %f1689, 0fB94D4153, %p439;
	selp.f32 	%f1691, 0f3D2AAABB, 0f3C0885E4, %p439;
	fma.rn.f32 	%f1692, %f1690, %f1686, %f1691;
	selp.f32 	%f1693, 0fBEFFFFFF, 0fBE2AAAA8, %p439;
	fma.rn.f32 	%f1694, %f1692, %f1686, %f1693;
	fma.rn.f32 	%f1695, %f1694, %f1688, %f1687;
	and.b32  	%r2119, %r2528, 2;
	setp.eq.s32 	%p440, %r2119, 0;
	mov.f32 	%f1696, 0f00000000;
	sub.f32 	%f1697, %f1696, %f1695;
	selp.f32 	%f1698, %f1695, %f1697, %p440;
	add.f32 	%f1699, %f128, %f1698;
	add.f32 	%f426, %f420, %f1699;
	mul.f32 	%f1700, %f56, 0f3F22F983;
	cvt.rni.s32.f32 	%r2532, %f1700;
	cvt.rn.f32.s32 	%f1701, %r2532;
	fma.rn.f32 	%f1702, %f1701, 0fBFC90FDA, %f56;
	fma.rn.f32 	%f1703, %f1701, 0fB3A22168, %f1702;
	fma.rn.f32 	%f1944, %f1701, 0fA7C234C5, %f1703;
	abs.f32 	%f428, %f56;
	setp.ltu.f32 	%p441, %f428, 0f47CE4780;
	@%p441 bra 	$L__BB2_448;
	setp.eq.f32 	%p442, %f428, 0f7F800000;
	@%p442 bra 	$L__BB2_447;
	mov.b32 	%r740, %f56;
	shl.b32 	%r2121, %r740, 8;
	or.b32  	%r741, %r2121, -2147483648;
	mov.b64 	%rd1135, 0;
	mov.b32 	%r2529, 0;
	mov.u64 	%rd1133, __cudart_i2opi_f;
	mov.u64 	%rd1134, %rd1;
$L__BB2_443:
	.pragma "nounroll";
	ld.global.nc.u32 	%r2122, [%rd1133];
	mad.wide.u32 	%rd894, %r2122, %r741, %rd1135;
	shr.u64 	%rd1135, %rd894, 32;
	st.local.u32 	[%rd1134], %rd894;
	add.s32 	%r2529, %r2529, 1;
	add.s64 	%rd1134, %rd1134, 4;
	add.s64 	%rd1133, %rd1133, 4;
	setp.ne.s32 	%p443, %r2529, 6;
	@%p443 bra 	$L__BB2_443;
	shr.u32 	%r2123, %r740, 23;
	st.local.u32 	[%rd1+24], %rd1135;
	and.b32  	%r744, %r2123, 31;
	and.b32  	%r2124, %r2123, 224;
	add.s32 	%r2125, %r2124, -128;
	shr.u32 	%r2126, %r2125, 5;
	mul.wide.u32 	%rd895, %r2126, 4;
	sub.s64 	%rd393, %rd1, %rd895;
	ld.local.u32 	%r2530, [%rd393+24];
	ld.local.u32 	%r2531, [%rd393+20];
	setp.eq.s32 	%p444, %r744, 0;
	@%p444 bra 	$L__BB2_446;
	shf.l.wrap.b32 	%r2530, %r2531, %r2530, %r744;
	ld.local.u32 	%r2127, [%rd393+16];
	shf.l.wrap.b32 	%r2531, %r2127, %r2531, %r744;
$L__BB2_446:
	shr.u32 	%r2128, %r2530, 30;
	shf.l.wrap.b32 	%r2129, %r2531, %r2530, 2;
	shl.b32 	%r2130, %r2531, 2;
	shr.u32 	%r2131, %r2129, 31;
	add.s32 	%r2132, %r2131, %r2128;
	neg.s32 	%r2133, %r2132;
	setp.lt.s32 	%p445, %r740, 0;
	selp.b32 	%r2532, %r2133, %r2132, %p445;
	xor.b32  	%r2134, %r2129, %r740;
	shr.s32 	%r2135, %r2129, 31;
	xor.b32  	%r2136, %r2135, %r2129;
	xor.b32  	%r2137, %r2135, %r2130;
	cvt.u64.u32 	%rd896, %r2136;
	shl.b64 	%rd897, %rd896, 32;
	cvt.u64.u32 	%rd898, %r2137;
	or.b64  	%rd899, %rd897, %rd898;
	cvt.rn.f64.s64 	%fd111, %rd899;
	mul.f64 	%fd112, %fd111, 0d3BF921FB54442D19;
	cvt.rn.f32.f64 	%f1704, %fd112;
	neg.f32 	%f1705, %f1704;
	setp.lt.s32 	%p446, %r2134, 0;
	selp.f32 	%f1944, %f1705, %f1704, %p446;
	bra.uni 	$L__BB2_448;
$L__BB2_447:
	mov.f32 	%f1706, 0f00000000;
	mul.rn.f32 	%f1944, %f56, %f1706;
	mov.b32 	%r2532, 0;
$L__BB2_448:
	mul.rn.f32 	%f1707, %f1944, %f1944;
	and.b32  	%r2139, %r2532, 1;
	setp.eq.b32 	%p447, %r2139, 1;
	selp.f32 	%f1708, 0f3F800000, %f1944, %p447;
	fma.rn.f32 	%f1709, %f1707, %f1708, 0f00000000;
	fma.rn.f32 	%f1710, %f1707, 0f37CBAC00, 0fBAB607ED;
	selp.f32 	%f1711, %f1710, 0fB94D4153, %p447;
	selp.f32 	%f1712, 0f3D2AAABB, 0f3C0885E4, %p447;
	fma.rn.f32 	%f1713, %f1711, %f1707, %f1712;
	selp.f32 	%f1714, 0fBEFFFFFF, 0fBE2AAAA8, %p447;
	fma.rn.f32 	%f1715, %f1713, %f1707, %f1714;
	fma.rn.f32 	%f1716, %f1715, %f1709, %f1708;
	and.b32  	%r2140, %r2532, 2;
	setp.eq.s32 	%p448, %r2140, 0;
	mov.f32 	%f1717, 0f00000000;
	sub.f32 	%f1718, %f1717, %f1716;
	selp.f32 	%f1719, %f1716, %f1718, %p448;
	add.f32 	%f1720, %f121, %f1719;
	add.f32 	%f432, %f426, %f1720;
	mul.f32 	%f1721, %f57, 0f3F22F983;
	cvt.rni.s32.f32 	%r2536, %f1721;
	cvt.rn.f32.s32 	%f1722, %r2536;
	fma.rn.f32 	%f1723, %f1722, 0fBFC90FDA, %f57;
	fma.rn.f32 	%f1724, %f1722, 0fB3A22168, %f1723;
	fma.rn.f32 	%f1945, %f1722, 0fA7C234C5, %f1724;
	abs.f32 	%f434, %f57;
	setp.ltu.f32 	%p449, %f434, 0f47CE4780;
	@%p449 bra 	$L__BB2_456;
	setp.eq.f32 	%p450, %f434, 0f7F800000;
	@%p450 bra 	$L__BB2_455;
	mov.b32 	%r754, %f57;
	shl.b32 	%r2142, %r754, 8;
	or.b32  	%r755, %r2142, -2147483648;
	mov.b64 	%rd1138, 0;
	mov.b32 	%r2533, 0;
	mov.u64 	%rd1136, __cudart_i2opi_f;
	mov.u64 	%rd1137, %rd1;
$L__BB2_451:
	.pragma "nounroll";
	ld.global.nc.u32 	%r2143, [%rd1136];
	mad.wide.u32 	%rd902, %r2143, %r755, %rd1138;
	shr.u64 	%rd1138, %rd902, 32;
	st.local.u32 	[%rd1137], %rd902;
	add.s32 	%r2533, %r2533, 1;
	add.s64 	%rd1137, %rd1137, 4;
	add.s64 	%rd1136, %rd1136, 4;
	setp.ne.s32 	%p451, %r2533, 6;
	@%p451 bra 	$L__BB2_451;
	shr.u32 	%r2144, %r754, 23;
	st.local.u32 	[%rd1+24], %rd1138;
	and.b32  	%r758, %r2144, 31;
	and.b32  	%r2145, %r2144, 224;
	add.s32 	%r2146, %r2145, -128;
	shr.u32 	%r2147, %r2146, 5;
	mul.wide.u32 	%rd903, %r2147, 4;
	sub.s64 	%rd400, %rd1, %rd903;
	ld.local.u32 	%r2534, [%rd400+24];
	ld.local.u32 	%r2535, [%rd400+20];
	setp.eq.s32 	%p452, %r758, 0;
	@%p452 bra 	$L__BB2_454;
	shf.l.wrap.b32 	%r2534, %r2535, %r2534, %r758;
	ld.local.u32 	%r2148, [%rd400+16];
	shf.l.wrap.b32 	%r2535, %r2148, %r2535, %r758;
$L__BB2_454:
	shr.u32 	%r2149, %r2534, 30;
	shf.l.wrap.b32 	%r2150, %r2535, %r2534, 2;
	shl.b32 	%r2151, %r2535, 2;
	shr.u32 	%r2152, %r2150, 31;
	add.s32 	%r2153, %r2152, %r2149;
	neg.s32 	%r2154, %r2153;
	setp.lt.s32 	%p453, %r754, 0;
	selp.b32 	%r2536, %r2154, %r2153, %p453;
	xor.b32  	%r2155, %r2150, %r754;
	shr.s32 	%r2156, %r2150, 31;
	xor.b32  	%r2157, %r2156, %r2150;
	xor.b32  	%r2158, %r2156, %r2151;
	cvt.u64.u32 	%rd904, %r2157;
	shl.b64 	%rd905, %rd904, 32;
	cvt.u64.u32 	%rd906, %r2158;
	or.b64  	%rd907, %rd905, %rd906;
	cvt.rn.f64.s64 	%fd113, %rd907;
	mul.f64 	%fd114, %fd113, 0d3BF921FB54442D19;
	cvt.rn.f32.f64 	%f1725, %fd114;
	neg.f32 	%f1726, %f1725;
	setp.lt.s32 	%p454, %r2155, 0;
	selp.f32 	%f1945, %f1726, %f1725, %p454;
	bra.uni 	$L__BB2_456;
$L__BB2_455:
	mov.f32 	%f1727, 0f00000000;
	mul.rn.f32 	%f1945, %f57, %f1727;
	mov.b32 	%r2536, 0;
$L__BB2_456:
	mul.rn.f32 	%f1728, %f1945, %f1945;
	and.b32  	%r2160, %r2536, 1;
	setp.eq.b32 	%p455, %r2160, 1;
	selp.f32 	%f1729, 0f3F800000, %f1945, %p455;
	fma.rn.f32 	%f1730, %f1728, %f1729, 0f00000000;
	fma.rn.f32 	%f1731, %f1728, 0f37CBAC00, 0fBAB607ED;
	selp.f32 	%f1732, %f1731, 0fB94D4153, %p455;
	selp.f32 	%f1733, 0f3D2AAABB, 0f3C0885E4, %p455;
	fma.rn.f32 	%f1734, %f1732, %f1728, %f1733;
	selp.f32 	%f1735, 0fBEFFFFFF, 0fBE2AAAA8, %p455;
	fma.rn.f32 	%f1736, %f1734, %f1728, %f1735;
	fma.rn.f32 	%f1737, %f1736, %f1730, %f1729;
	and.b32  	%r2161, %r2536, 2;
	setp.eq.s32 	%p456, %r2161, 0;
	mov.f32 	%f1738, 0f00000000;
	sub.f32 	%f1739, %f1738, %f1737;
	selp.f32 	%f1740, %f1737, %f1739, %p456;
	add.f32 	%f1741, %f114, %f1740;
	add.f32 	%f438, %f432, %f1741;
	mul.f32 	%f1742, %f58, 0f3F22F983;
	cvt.rni.s32.f32 	%r2540, %f1742;
	cvt.rn.f32.s32 	%f1743, %r2540;
	fma.rn.f32 	%f1744, %f1743, 0fBFC90FDA, %f58;
	fma.rn.f32 	%f1745, %f1743, 0fB3A22168, %f1744;
	fma.rn.f32 	%f1946, %f1743, 0fA7C234C5, %f1745;
	abs.f32 	%f440, %f58;
	setp.ltu.f32 	%p457, %f440, 0f47CE4780;
	@%p457 bra 	$L__BB2_464;
	setp.eq.f32 	%p458, %f440, 0f7F800000;
	@%p458 bra 	$L__BB2_463;
	mov.b32 	%r768, %f58;
	shl.b32 	%r2163, %r768, 8;
	or.b32  	%r769, %r2163, -2147483648;
	mov.b64 	%rd1141, 0;
	mov.b32 	%r2537, 0;
	mov.u64 	%rd1139, __cudart_i2opi_f;
	mov.u64 	%rd1140, %rd1;
$L__BB2_459:
	.pragma "nounroll";
	ld.global.nc.u32 	%r2164, [%rd1139];
	mad.wide.u32 	%rd910, %r2164, %r769, %rd1141;
	shr.u64 	%rd1141, %rd910, 32;
	st.local.u32 	[%rd1140], %rd910;
	add.s32 	%r2537, %r2537, 1;
	add.s64 	%rd1140, %rd1140, 4;
	add.s64 	%rd1139, %rd1139, 4;
	setp.ne.s32 	%p459, %r2537, 6;
	@%p459 bra 	$L__BB2_459;
	shr.u32 	%r2165, %r768, 23;
	st.local.u32 	[%rd1+24], %rd1141;
	and.b32  	%r772, %r2165, 31;
	and.b32  	%r2166, %r2165, 224;
	add.s32 	%r2167, %r2166, -128;
	shr.u32 	%r2168, %r2167, 5;
	mul.wide.u32 	%rd911, %r2168, 4;
	sub.s64 	%rd407, %rd1, %rd911;
	ld.local.u32 	%r2538, [%rd407+24];
	ld.local.u32 	%r2539, [%rd407+20];
	setp.eq.s32 	%p460, %r772, 0;
	@%p460 bra 	$L__BB2_462;
	shf.l.wrap.b32 	%r2538, %r2539, %r2538, %r772;
	ld.local.u32 	%r2169, [%rd407+16];
	shf.l.wrap.b32 	%r2539, %r2169, %r2539, %r772;
$L__BB2_462:
	shr.u32 	%r2170, %r2538, 30;
	shf.l.wrap.b32 	%r2171, %r2539, %r2538, 2;
	shl.b32 	%r2172, %r2539, 2;
	shr.u32 	%r2173, %r2171, 31;
	add.s32 	%r2174, %r2173, %r2170;
	neg.s32 	%r2175, %r2174;
	setp.lt.s32 	%p461, %r768, 0;
	selp.b32 	%r2540, %r2175, %r2174, %p461;
	xor.b32  	%r2176, %r2171, %r768;
	shr.s32 	%r2177, %r2171, 31;
	xor.b32  	%r2178, %r2177, %r2171;
	xor.b32  	%r2179, %r2177, %r2172;
	cvt.u64.u32 	%rd912, %r2178;
	shl.b64 	%rd913, %rd912, 32;
	cvt.u64.u32 	%rd914, %r2179;
	or.b64  	%rd915, %rd913, %rd914;
	cvt.rn.f64.s64 	%fd115, %rd915;
	mul.f64 	%fd116, %fd115, 0d3BF921FB54442D19;
	cvt.rn.f32.f64 	%f1746, %fd116;
	neg.f32 	%f1747, %f1746;
	setp.lt.s32 	%p462, %r2176, 0;
	selp.f32 	%f1946, %f1747, %f1746, %p462;
	bra.uni 	$L__BB2_464;
$L__BB2_463:
	mov.f32 	%f1748, 0f00000000;
	mul.rn.f32 	%f1946, %f58, %f1748;
	mov.b32 	%r2540, 0;
$L__BB2_464:
	mul.rn.f32 	%f1749, %f1946, %f1946;
	and.b32  	%r2181, %r2540, 1;
	setp.eq.b32 	%p463, %r2181, 1;
	selp.f32 	%f1750, 0f3F800000, %f1946, %p463;
	fma.rn.f32 	%f1751, %f1749, %f1750, 0f00000000;
	fma.rn.f32 	%f1752, %f1749, 0f37CBAC00, 0fBAB607ED;
	selp.f32 	%f1753, %f1752, 0fB94D4153, %p463;
	selp.f32 	%f1754, 0f3D2AAABB, 0f3C0885E4, %p463;
	fma.rn.f32 	%f1755, %f1753, %f1749, %f1754;
	selp.f32 	%f1756, 0fBEFFFFFF, 0fBE2AAAA8, %p463;
	fma.rn.f32 	%f1757, %f1755, %f1749, %f1756;
	fma.rn.f32 	%f1758, %f1757, %f1751, %f1750;
	and.b32  	%r2182, %r2540, 2;
	setp.eq.s32 	%p464, %r2182, 0;
	mov.f32 	%f1759, 0f00000000;
	sub.f32 	%f1760, %f1759, %f1758;
	selp.f32 	%f1761, %f1758, %f1760, %p464;
	add.f32 	%f1762, %f107, %f1761;
	add.f32 	%f444, %f438, %f1762;
	mul.f32 	%f1763, %f59, 0f3F22F983;
	cvt.rni.s32.f32 	%r2544, %f1763;
	cvt.rn.f32.s32 	%f1764, %r2544;
	fma.rn.f32 	%f1765, %f1764, 0fBFC90FDA, %f59;
	fma.rn.f32 	%f1766, %f1764, 0fB3A22168, %f1765;
	fma.rn.f32 	%f1947, %f1764, 0fA7C234C5, %f1766;
	abs.f32 	%f446, %f59;
	setp.ltu.f32 	%p465, %f446, 0f47CE4780;
	@%p465 bra 	$L__BB2_472;
	setp.eq.f32 	%p466, %f446, 0f7F800000;
	@%p466 bra 	$L__BB2_471;
	mov.b32 	%r782, %f59;
	shl.b32 	%r2184, %r782, 8;
	or.b32  	%r783, %r2184, -2147483648;
	mov.b64 	%rd1144, 0;
	mov.b32 	%r2541, 0;
	mov.u64 	%rd1142, __cudart_i2opi_f;
	mov.u64 	%rd1143, %rd1;
$L__BB2_467:
	.pragma "nounroll";
	ld.global.nc.u32 	%r2185, [%rd1142];
	mad.wide.u32 	%rd918, %r2185, %r783, %rd1144;
	shr.u64 	%rd1144, %rd918, 32;
	st.local.u32 	[%rd1143], %rd918;
	add.s32 	%r2541, %r2541, 1;
	add.s64 	%rd1143, %rd1143, 4;
	add.s64 	%rd1142, %rd1142, 4;
	setp.ne.s32 	%p467, %r2541, 6;
	@%p467 bra 	$L__BB2_467;
	shr.u32 	%r2186, %r782, 23;
	st.local.u32 	[%rd1+24], %rd1144;
	and.b32  	%r786, %r2186, 31;
	and.b32  	%r2187, %r2186, 224;
	add.s32 	%r2188, %r2187, -128;
	shr.u32 	%r2189, %r2188, 5;
	mul.wide.u32 	%rd919, %r2189, 4;
	sub.s64 	%rd414, %rd1, %rd919;
	ld.local.u32 	%r2542, [%rd414+24];
	ld.local.u32 	%r2543, [%rd414+20];
	setp.eq.s32 	%p468, %r786, 0;
	@%p468 bra 	$L__BB2_470;
	shf.l.wrap.b32 	%r2542, %r2543, %r2542, %r786;
	ld.local.u32 	%r2190, [%rd414+16];
	shf.l.wrap.b32 	%r2543, %r2190, %r2543, %r786;
$L__BB2_470:
	shr.u32 	%r2191, %r2542, 30;
	shf.l.wrap.b32 	%r2192, %r2543, %r2542, 2;
	shl.b32 	%r2193, %r2543, 2;
	shr.u32 	%r2194, %r2192, 31;
	add.s32 	%r2195, %r2194, %r2191;
	neg.s32 	%r2196, %r2195;
	setp.lt.s32 	%p469, %r782, 0;
	selp.b32 	%r2544, %r2196, %r2195, %p469;
	xor.b32  	%r2197, %r2192, %r782;
	shr.s32 	%r2198, %r2192, 31;
	xor.b32  	%r2199, %r2198, %r2192;
	xor.b32  	%r2200, %r2198, %r2193;
	cvt.u64.u32 	%rd920, %r2199;
	shl.b64 	%rd921, %rd920, 32;
	cvt.u64.u32 	%rd922, %r2200;
	or.b64  	%rd923, %rd921, %rd922;
	cvt.rn.f64.s64 	%fd117, %rd923;
	mul.f64 	%fd118, %fd117, 0d3BF921FB54442D19;
	cvt.rn.f32.f64 	%f1767, %fd118;
	neg.f32 	%f1768, %f1767;
	setp.lt.s32 	%p470, %r2197, 0;
	selp.f32 	%f1947, %f1768, %f1767, %p470;
	bra.uni 	$L__BB2_472;
$L__BB2_471:
	mov.f32 	%f1769, 0f00000000;
	mul.rn.f32 	%f1947, %f59, %f1769;
	mov.b32 	%r2544, 0;
$L__BB2_472:
	mul.rn.f32 	%f1770, %f1947, %f1947;
	and.b32  	%r2202, %r2544, 1;
	setp.eq.b32 	%p471, %r2202, 1;
	selp.f32 	%f1771, 0f3F800000, %f1947, %p471;
	fma.rn.f32 	%f1772, %f1770, %f1771, 0f00000000;
	fma.rn.f32 	%f1773, %f1770, 0f37CBAC00, 0fBAB607ED;
	selp.f32 	%f1774, %f1773, 0fB94D4153, %p471;
	selp.f32 	%f1775, 0f3D2AAABB, 0f3C0885E4, %p471;
	fma.rn.f32 	%f1776, %f1774, %f1770, %f1775;
	selp.f32 	%f1777, 0fBEFFFFFF, 0fBE2AAAA8, %p471;
	fma.rn.f32 	%f1778, %f1776, %f1770, %f1777;
	fma.rn.f32 	%f1779, %f1778, %f1772, %f1771;
	and.b32  	%r2203, %r2544, 2;
	setp.eq.s32 	%p472, %r2203, 0;
	mov.f32 	%f1780, 0f00000000;
	sub.f32 	%f1781, %f1780, %f1779;
	selp.f32 	%f1782, %f1779, %f1781, %p472;
	add.f32 	%f1783, %f100, %f1782;
	add.f32 	%f450, %f444, %f1783;
	mul.f32 	%f1784, %f60, 0f3F22F983;
	cvt.rni.s32.f32 	%r2548, %f1784;
	cvt.rn.f32.s32 	%f1785, %r2548;
	fma.rn.f32 	%f1786, %f1785, 0fBFC90FDA, %f60;
	fma.rn.f32 	%f1787, %f1785, 0fB3A22168, %f1786;
	fma.rn.f32 	%f1948, %f1785, 0fA7C234C5, %f1787;
	abs.f32 	%f452, %f60;
	setp.ltu.f32 	%p473, %f452, 0f47CE4780;
	@%p473 bra 	$L__BB2_480;
	setp.eq.f32 	%p474, %f452, 0f7F800000;
	@%p474 bra 	$L__BB2_479;
	mov.b32 	%r796, %f60;
	shl.b32 	%r2205, %r796, 8;
	or.b32  	%r797, %r2205, -2147483648;
	mov.b64 	%rd1147, 0;
	mov.b32 	%r2545, 0;
	mov.u64 	%rd1145, __cudart_i2opi_f;
	mov.u64 	%rd1146, %rd1;
$L__BB2_475:
	.pragma "nounroll";
	ld.global.nc.u32 	%r2206, [%rd1145];
	mad.wide.u32 	%rd926, %r2206, %r797, %rd1147;
	shr.u64 	%rd1147, %rd926, 32;
	st.local.u32 	[%rd1146], %rd926;
	add.s32 	%r2545, %r2545, 1;
	add.s64 	%rd1146, %rd1146, 4;
	add.s64 	%rd1145, %rd1145, 4;
	setp.ne.s32 	%p475, %r2545, 6;
	@%p475 bra 	$L__BB2_475;
	shr.u32 	%r2207, %r796, 23;
	st.local.u32 	[%rd1+24], %rd1147;
	and.b32  	%r800, %r2207, 31;
	and.b32  	%r2208, %r2207, 224;
	add.s32 	%r2209, %r2208, -128;
	shr.u32 	%r2210, %r2209, 5;
	mul.wide.u32 	%rd927, %r2210, 4;
	sub.s64 	%rd421, %rd1, %rd927;
	ld.local.u32 	%r2546, [%rd421+24];
	ld.local.u32 	%r2547, [%rd421+20];
	setp.eq.s32 	%p476, %r800, 0;
	@%p476 bra 	$L__BB2_478;
	shf.l.wrap.b32 	%r2546, %r2547, %r2546, %r800;
	ld.local.u32 	%r2211, [%rd421+16];
	shf.l.wrap.b32 	%r2547, %r2211, %r2547, %r800;
$L__BB2_478:
	shr.u32 	%r2212, %r2546, 30;
	shf.l.wrap.b32 	%r2213, %r2547, %r2546, 2;
	shl.b32 	%r2214, %r2547, 2;
	shr.u32 	%r2215, %r2213, 31;
	add.s32 	%r2216, %r2215, %r2212;
	neg.s32 	%r2217, %r2216;
	setp.lt.s32 	%p477, %r796, 0;
	selp.b32 	%r2548, %r2217, %r2216, %p477;
	xor.b32  	%r2218, %r2213, %r796;
	shr.s32 	%r2219, %r2213, 31;
	xor.b32  	%r2220, %r2219, %r2213;
	xor.b32  	%r2221, %r2219, %r2214;
	cvt.u64.u32 	%rd928, %r2220;
	shl.b64 	%rd929, %rd928, 32;
	cvt.u64.u32 	%rd930, %r2221;
	or.b64  	%rd931, %rd929, %rd930;
	cvt.rn.f64.s64 	%fd119, %rd931;
	mul.f64 	%fd120, %fd119, 0d3BF921FB54442D19;
	cvt.rn.f32.f64 	%f1788, %fd120;
	neg.f32 	%f1789, %f1788;
	setp.lt.s32 	%p478, %r2218, 0;
	selp.f32 	%f1948, %f1789, %f1788, %p478;
	bra.uni 	$L__BB2_480;
$L__BB2_479:
	mov.f32 	%f1790, 0f00000000;
	mul.rn.f32 	%f1948, %f60, %f1790;
	mov.b32 	%r2548, 0;
$L__BB2_480:
	mul.rn.f32 	%f1791, %f1948, %f1948;
	and.b32  	%r2223, %r2548, 1;
	setp.eq.b32 	%p479, %r2223, 1;
	selp.f32 	%f1792, 0f3F800000, %f1948, %p479;
	fma.rn.f32 	%f1793, %f1791, %f1792, 0f00000000;
	fma.rn.f32 	%f1794, %f1791, 0f37CBAC00, 0fBAB607ED;
	selp.f32 	%f1795, %f1794, 0fB94D4153, %p479;
	selp.f32 	%f1796, 0f3D2AAABB, 0f3C0885E4, %p479;
	fma.rn.f32 	%f1797, %f1795, %f1791, %f1796;
	selp.f32 	%f1798, 0fBEFFFFFF, 0fBE2AAAA8, %p479;
	fma.rn.f32 	%f1799, %f1797, %f1791, %f1798;
	fma.rn.f32 	%f1800, %f1799, %f1793, %f1792;
	and.b32  	%r2224, %r2548, 2;
	setp.eq.s32 	%p480, %r2224, 0;
	mov.f32 	%f1801, 0f00000000;
	sub.f32 	%f1802, %f1801, %f1800;
	selp.f32 	%f1803, %f1800, %f1802, %p480;
	add.f32 	%f1804, %f93, %f1803;
	add.f32 	%f456, %f450, %f1804;
	mul.f32 	%f1805, %f61, 0f3F22F983;
	cvt.rni.s32.f32 	%r2552, %f1805;
	cvt.rn.f32.s32 	%f1806, %r2552;
	fma.rn.f32 	%f1807, %f1806, 0fBFC90FDA, %f61;
	fma.rn.f32 	%f1808, %f1806, 0fB3A22168, %f1807;
	fma.rn.f32 	%f1949, %f1806, 0fA7C234C5, %f1808;
	abs.f32 	%f458, %f61;
	setp.ltu.f32 	%p481, %f458, 0f47CE4780;
	@%p481 bra 	$L__BB2_488;
	setp.eq.f32 	%p482, %f458, 0f7F800000;
	@%p482 bra 	$L__BB2_487;
	mov.b32 	%r810, %f61;
	shl.b32 	%r2226, %r810, 8;
	or.b32  	%r811, %r2226, -2147483648;
	mov.b64 	%rd1150, 0;
	mov.b32 	%r2549, 0;
	mov.u64 	%rd1148, __cudart_i2opi_f;
	mov.u64 	%rd1149, %rd1;
$L__BB2_483:
	.pragma "nounroll";
	ld.global.nc.u32 	%r2227, [%rd1148];
	mad.wide.u32 	%rd934, %r2227, %r811, %rd1150;
	shr.u64 	%rd1150, %rd934, 32;
	st.local.u32 	[%rd1149], %rd934;
	add.s32 	%r2549, %r2549, 1;
	add.s64 	%rd1149, %rd1149, 4;
	add.s64 	%rd1148, %rd1148, 4;
	setp.ne.s32 	%p483, %r2549, 6;
	@%p483 bra 	$L__BB2_483;
	shr.u32 	%r2228, %r810, 23;
	st.local.u32 	[%rd1+24], %rd1150;
	and.b32  	%r814, %r2228, 31;
	and.b32  	%r2229, %r2228, 224;
	add.s32 	%r2230, %r2229, -128;
	shr.u32 	%r2231, %r2230, 5;
	mul.wide.u32 	%rd935, %r2231, 4;
	sub.s64 	%rd428, %rd1, %rd935;
	ld.local.u32 	%r2550, [%rd428+24];
	ld.local.u32 	%r2551, [%rd428+20];
	setp.eq.s32 	%p484, %r814, 0;
	@%p484 bra 	$L__BB2_486;
	shf.l.wrap.b32 	%r2550, %r2551, %r2550, %r814;
	ld.local.u32 	%r2232, [%rd428+16];
	shf.l.wrap.b32 	%r2551, %r2232, %r2551, %r814;
$L__BB2_486:
	shr.u32 	%r2233, %r2550, 30;
	shf.l.wrap.b32 	%r2234, %r2551, %r2550, 2;
	shl.b32 	%r2235, %r2551, 2;
	shr.u32 	%r2236, %r2234, 31;
	add.s32 	%r2237, %r2236, %r2233;
	neg.s32 	%r2238, %r2237;
	setp.lt.s32 	%p485, %r810, 0;
	selp.b32 	%r2552, %r2238, %r2237, %p485;
	xor.b32  	%r2239, %r2234, %r810;
	shr.s32 	%r2240, %r2234, 31;
	xor.b32  	%r2241, %r2240, %r2234;
	xor.b32  	%r2242, %r2240, %r2235;
	cvt.u64.u32 	%rd936, %r2241;
	shl.b64 	%rd937, %rd936, 32;
	cvt.u64.u32 	%rd938, %r2242;
	or.b64  	%rd939, %rd937, %rd938;
	cvt.rn.f64.s64 	%fd121, %rd939;
	mul.f64 	%fd122, %fd121, 0d3BF921FB54442D19;
	cvt.rn.f32.f64 	%f1809, %fd122;
	neg.f32 	%f1810, %f1809;
	setp.lt.s32 	%p486, %r2239, 0;
	selp.f32 	%f1949, %f1810, %f1809, %p486;
	bra.uni 	$L__BB2_488;
$L__BB2_487:
	mov.f32 	%f1811, 0f00000000;
	mul.rn.f32 	%f1949, %f61, %f1811;
	mov.b32 	%r2552, 0;
$L__BB2_488:
	mul.rn.f32 	%f1812, %f1949, %f1949;
	and.b32  	%r2244, %r2552, 1;
	setp.eq.b32 	%p487, %r2244, 1;
	selp.f32 	%f1813, 0f3F800000, %f1949, %p487;
	fma.rn.f32 	%f1814, %f1812, %f1813, 0f00000000;
	fma.rn.f32 	%f1815, %f1812, 0f37CBAC00, 0fBAB607ED;
	selp.f32 	%f1816, %f1815, 0fB94D4153, %p487;
	selp.f32 	%f1817, 0f3D2AAABB, 0f3C0885E4, %p487;
	fma.rn.f32 	%f1818, %f1816, %f1812, %f1817;
	selp.f32 	%f1819, 0fBEFFFFFF, 0fBE2AAAA8, %p487;
	fma.rn.f32 	%f1820, %f1818, %f1812, %f1819;
	fma.rn.f32 	%f1821, %f1820, %f1814, %f1813;
	and.b32  	%r2245, %r2552, 2;
	setp.eq.s32 	%p488, %r2245, 0;
	mov.f32 	%f1822, 0f00000000;
	sub.f32 	%f1823, %f1822, %f1821;
	selp.f32 	%f1824, %f1821, %f1823, %p488;
	add.f32 	%f1825, %f86, %f1824;
	add.f32 	%f462, %f456, %f1825;
	mul.f32 	%f1826, %f62, 0f3F22F983;
	cvt.rni.s32.f32 	%r2556, %f1826;
	cvt.rn.f32.s32 	%f1827, %r2556;
	fma.rn.f32 	%f1828, %f1827, 0fBFC90FDA, %f62;
	fma.rn.f32 	%f1829, %f1827, 0fB3A22168, %f1828;
	fma.rn.f32 	%f1950, %f1827, 0fA7C234C5, %f1829;
	abs.f32 	%f464, %f62;
	setp.ltu.f32 	%p489, %f464, 0f47CE4780;
	@%p489 bra 	$L__BB2_496;
	setp.eq.f32 	%p490, %f464, 0f7F800000;
	@%p490 bra 	$L__BB2_495;
	mov.b32 	%r824, %f62;
	shl.b32 	%r2247, %r824, 8;
	or.b32  	%r825, %r2247, -2147483648;
	mov.b64 	%rd1153, 0;
	mov.b32 	%r2553, 0;
	mov.u64 	%rd1151, __cudart_i2opi_f;
	mov.u64 	%rd1152, %rd1;
$L__BB2_491:
	.pragma "nounroll";
	ld.global.nc.u32 	%r2248, [%rd1151];
	mad.wide.u32 	%rd942, %r2248, %r825, %rd1153;
	shr.u64 	%rd1153, %rd942, 32;
	st.local.u32 	[%rd1152], %rd942;
	add.s32 	%r2553, %r2553, 1;
	add.s64 	%rd1152, %rd1152, 4;
	add.s64 	%rd1151, %rd1151, 4;
	setp.ne.s32 	%p491, %r2553, 6;
	@%p491 bra 	$L__BB2_491;
	shr.u32 	%r2249, %r824, 23;
	st.local.u32 	[%rd1+24], %rd1153;
	and.b32  	%r828, %r2249, 31;
	and.b32  	%r2250, %r2249, 224;
	add.s32 	%r2251, %r2250, -128;
	shr.u32 	%r2252, %r2251, 5;
	mul.wide.u32 	%rd943, %r2252, 4;
	sub.s64 	%rd435, %rd1, %rd943;
	ld.local.u32 	%r2554, [%rd435+24];
	ld.local.u32 	%r2555, [%rd435+20];
	setp.eq.s32 	%p492, %r828, 0;
	@%p492 bra 	$L__BB2_494;
	shf.l.wrap.b32 	%r2554, %r2555, %r2554, %r828;
	ld.local.u32 	%r2253, [%rd435+16];
	shf.l.wrap.b32 	%r2555, %r2253, %r2555, %r828;
$L__BB2_494:
	shr.u32 	%r2254, %r2554, 30;
	shf.l.wrap.b32 	%r2255, %r2555, %r2554, 2;
	shl.b32 	%r2256, %r2555, 2;
	shr.u32 	%r2257, %r2255, 31;
	add.s32 	%r2258, %r2257, %r2254;
	neg.s32 	%r2259, %r2258;
	setp.lt.s32 	%p493, %r824, 0;
	selp.b32 	%r2556, %r2259, %r2258, %p493;
	xor.b32  	%r2260, %r2255, %r824;
	shr.s32 	%r2261, %r2255, 31;
	xor.b32  	%r2262, %r2261, %r2255;
	xor.b32  	%r2263, %r2261, %r2256;
	cvt.u64.u32 	%rd944, %r2262;
	shl.b64 	%rd945, %rd944, 32;
	cvt.u64.u32 	%rd946, %r2263;
	or.b64  	%rd947, %rd945, %rd946;
	cvt.rn.f64.s64 	%fd123, %rd947;
	mul.f64 	%fd124, %fd123, 0d3BF921FB54442D19;
	cvt.rn.f32.f64 	%f1830, %fd124;
	neg.f32 	%f1831, %f1830;
	setp.lt.s32 	%p494, %r2260, 0;
	selp.f32 	%f1950, %f1831, %f1830, %p494;
	bra.uni 	$L__BB2_496;
$L__BB2_495:
	mov.f32 	%f1832, 0f00000000;
	mul.rn.f32 	%f1950, %f62, %f1832;
	mov.b32 	%r2556, 0;
$L__BB2_496:
	mul.rn.f32 	%f1833, %f1950, %f1950;
	and.b32  	%r2265, %r2556, 1;
	setp.eq.b32 	%p495, %r2265, 1;
	selp.f32 	%f1834, 0f3F800000, %f1950, %p495;
	fma.rn.f32 	%f1835, %f1833, %f1834, 0f00000000;
	fma.rn.f32 	%f1836, %f1833, 0f37CBAC00, 0fBAB607ED;
	selp.f32 	%f1837, %f1836, 0fB94D4153, %p495;
	selp.f32 	%f1838, 0f3D2AAABB, 0f3C0885E4, %p495;
	fma.rn.f32 	%f1839, %f1837, %f1833, %f1838;
	selp.f32 	%f1840, 0fBEFFFFFF, 0fBE2AAAA8, %p495;
	fma.rn.f32 	%f1841, %f1839, %f1833, %f1840;
	fma.rn.f32 	%f1842, %f1841, %f1835, %f1834;
	and.b32  	%r2266, %r2556, 2;
	setp.eq.s32 	%p496, %r2266, 0;
	mov.f32 	%f1843, 0f00000000;
	sub.f32 	%f1844, %f1843, %f1842;
	selp.f32 	%f1845, %f1842, %f1844, %p496;
	add.f32 	%f1846, %f79, %f1845;
	add.f32 	%f468, %f462, %f1846;
	mul.f32 	%f1847, %f63, 0f3F22F983;
	cvt.rni.s32.f32 	%r2560, %f1847;
	cvt.rn.f32.s32 	%f1848, %r2560;
	fma.rn.f32 	%f1849, %f1848, 0fBFC90FDA, %f63;
	fma.rn.f32 	%f1850, %f1848, 0fB3A22168, %f1849;
	fma.rn.f32 	%f1951, %f1848, 0fA7C234C5, %f1850;
	abs.f32 	%f470, %f63;
	setp.ltu.f32 	%p497, %f470, 0f47CE4780;
	@%p497 bra 	$L__BB2_504;
	setp.eq.f32 	%p498, %f470, 0f7F800000;
	@%p498 bra 	$L__BB2_503;
	mov.b32 	%r838, %f63;
	shl.b32 	%r2268, %r838, 8;
	or.b32  	%r839, %r2268, -2147483648;
	mov.b64 	%rd1156, 0;
	mov.b32 	%r2557, 0;
	mov.u64 	%rd1154, __cudart_i2opi_f;
	mov.u64 	%rd1155, %rd1;
$L__BB2_499:
	.pragma "nounroll";
	ld.global.nc.u32 	%r2269, [%rd1154];
	mad.wide.u32 	%rd950, %r2269, %r839, %rd1156;
	shr.u64 	%rd1156, %rd950, 32;
	st.local.u32 	[%rd1155], %rd950;
	add.s32 	%r2557, %r2557, 1;
	add.s64 	%rd1155, %rd1155, 4;
	add.s64 	%rd1154, %rd1154, 4;
	setp.ne.s32 	%p499, %r2557, 6;
	@%p499 bra 	$L__BB2_499;
	shr.u32 	%r2270, %r838, 23;
	st.local.u32 	[%rd1+24], %rd1156;
	and.b32  	%r842, %r2270, 31;
	and.b32  	%r2271, %r2270, 224;
	add.s32 	%r2272, %r2271, -128;
	shr.u32 	%r2273, %r2272, 5;
	mul.wide.u32 	%rd951, %r2273, 4;
	sub.s64 	%rd442, %rd1, %rd951;
	ld.local.u32 	%r2558, [%rd442+24];
	ld.local.u32 	%r2559, [%rd442+20];
	setp.eq.s32 	%p500, %r842, 0;
	@%p500 bra 	$L__BB2_502;
	shf.l.wrap.b32 	%r2558, %r2559, %r2558, %r842;
	ld.local.u32 	%r2274, [%rd442+16];
	shf.l.wrap.b32 	%r2559, %r2274, %r2559, %r842;
$L__BB2_502:
	shr.u32 	%r2275, %r2558, 30;
	shf.l.wrap.b32 	%r2276, %r2559, %r2558, 2;
	shl.b32 	%r2277, %r2559, 2;
	shr.u32 	%r2278, %r2276, 31;
	add.s32 	%r2279, %r2278, %r2275;
	neg.s32 	%r2280, %r2279;
	setp.lt.s32 	%p501, %r838, 0;
	selp.b32 	%r2560, %r2280, %r2279, %p501;
	xor.b32  	%r2281, %r2276, %r838;
	shr.s32 	%r2282, %r2276, 31;
	xor.b32  	%r2283, %r2282, %r2276;
	xor.b32  	%r2284, %r2282, %r2277;
	cvt.u64.u32 	%rd952, %r2283;
	shl.b64 	%rd953, %rd952, 32;
	cvt.u64.u32 	%rd954, %r2284;
	or.b64  	%rd955, %rd953, %rd954;
	cvt.rn.f64.s64 	%fd125, %rd955;
	mul.f64 	%fd126, %fd125, 0d3BF921FB54442D19;
	cvt.rn.f32.f64 	%f1851, %fd126;
	neg.f32 	%f1852, %f1851;
	setp.lt.s32 	%p502, %r2281, 0;
	selp.f32 	%f1951, %f1852, %f1851, %p502;
	bra.uni 	$L__BB2_504;
$L__BB2_503:
	mov.f32 	%f1853, 0f00000000;
	mul.rn.f32 	%f1951, %f63, %f1853;
	mov.b32 	%r2560, 0;
$L__BB2_504:
	mul.rn.f32 	%f1854, %f1951, %f1951;
	and.b32  	%r2286, %r2560, 1;
	setp.eq.b32 	%p503, %r2286, 1;
	selp.f32 	%f1855, 0f3F800000, %f1951, %p503;
	fma.rn.f32 	%f1856, %f1854, %f1855, 0f00000000;
	fma.rn.f32 	%f1857, %f1854, 0f37CBAC00, 0fBAB607ED;
	selp.f32 	%f1858, %f1857, 0fB94D4153, %p503;
	selp.f32 	%f1859, 0f3D2AAABB, 0f3C0885E4, %p503;
	fma.rn.f32 	%f1860, %f1858, %f1854, %f1859;
	selp.f32 	%f1861, 0fBEFFFFFF, 0fBE2AAAA8, %p503;
	fma.rn.f32 	%f1862, %f1860, %f1854, %f1861;
	fma.rn.f32 	%f1863, %f1862, %f1856, %f1855;
	and.b32  	%r2287, %r2560, 2;
	setp.eq.s32 	%p504, %r2287, 0;
	mov.f32 	%f1864, 0f00000000;
	sub.f32 	%f1865, %f1864, %f1863;
	selp.f32 	%f1866, %f1863, %f1865, %p504;
	add.f32 	%f1867, %f72, %f1866;
	add.f32 	%f474, %f468, %f1867;
	mul.f32 	%f1868, %f64, 0f3F22F983;
	cvt.rni.s32.f32 	%r2564, %f1868;
	cvt.rn.f32.s32 	%f1869, %r2564;
	fma.rn.f32 	%f1870, %f1869, 0fBFC90FDA, %f64;
	fma.rn.f32 	%f1871, %f1869, 0fB3A22168, %f1870;
	fma.rn.f32 	%f1952, %f1869, 0fA7C234C5, %f1871;
	abs.f32 	%f476, %f64;
	setp.ltu.f32 	%p505, %f476, 0f47CE4780;
	@%p505 bra 	$L__BB2_512;
	setp.eq.f32 	%p506, %f476, 0f7F800000;
	@%p506 bra 	$L__BB2_511;
	mov.b32 	%r852, %f64;
	shl.b32 	%r2289, %r852, 8;
	or.b32  	%r853, %r2289, -2147483648;
	mov.b64 	%rd1159, 0;
	mov.b32 	%r2561, 0;
	mov.u64 	%rd1157, __cudart_i2opi_f;
	mov.u64 	%rd1158, %rd1;
$L__BB2_507:
	.pragma "nounroll";
	ld.global.nc.u32 	%r2290, [%rd1157];
	mad.wide.u32 	%rd958, %r2290, %r853, %rd1159;
	shr.u64 	%rd1159, %rd958, 32;
	st.local.u32 	[%rd1158], %rd958;
	add.s32 	%r2561, %r2561, 1;
	add.s64 	%rd1158, %rd1158, 4;
	add.s64 	%rd1157, %rd1157, 4;
	setp.ne.s32 	%p507, %r2561, 6;
	@%p507 bra 	$L__BB2_507;
	shr.u32 	%r2291, %r852, 23;
	st.local.u32 	[%rd1+24], %rd1159;
	and.b32  	%r856, %r2291, 31;
	and.b32  	%r2292, %r2291, 224;
	add.s32 	%r2293, %r2292, -128;
	shr.u32 	%r2294, %r2293, 5;
	mul.wide.u32 	%rd959, %r2294, 4;
	sub.s64 	%rd449, %rd1, %rd959;
	ld.local.u32 	%r2562, [%rd449+24];
	ld.local.u32 	%r2563, [%rd449+20];
	setp.eq.s32 	%p508, %r856, 0;
	@%p508 bra 	$L__BB2_510;
	shf.l.wrap.b32 	%r2562, %r2563, %r2562, %r856;
	ld.local.u32 	%r2295, [%rd449+16];
	shf.l.wrap.b32 	%r2563, %r2295, %r2563, %r856;
$L__BB2_510:
	shr.u32 	%r2296, %r2562, 30;
	shf.l.wrap.b32 	%r2297, %r2563, %r2562, 2;
	shl.b32 	%r2298, %r2563, 2;
	shr.u32 	%r2299, %r2297, 31;
	add.s32 	%r2300, %r2299, %r2296;
	neg.s32 	%r2301, %r2300;
	setp.lt.s32 	%p509, %r852, 0;
	selp.b32 	%r2564, %r2301, %r2300, %p509;
	xor.b32  	%r2302, %r2297, %r852;
	shr.s32 	%r2303, %r2297, 31;
	xor.b32  	%r2304, %r2303, %r2297;
	xor.b32  	%r2305, %r2303, %r2298;
	cvt.u64.u32 	%rd960, %r2304;
	shl.b64 	%rd961, %rd960, 32;
	cvt.u64.u32 	%rd962, %r2305;
	or.b64  	%rd963, %rd961, %rd962;
	cvt.rn.f64.s64 	%fd127, %rd963;
	mul.f64 	%fd128, %fd127, 0d3BF921FB54442D19;
	cvt.rn.f32.f64 	%f1872, %fd128;
	neg.f32 	%f1873, %f1872;
	setp.lt.s32 	%p510, %r2302, 0;
	selp.f32 	%f1952, %f1873, %f1872, %p510;
	bra.uni 	$L__BB2_512;
$L__BB2_511:
	mov.f32 	%f1874, 0f00000000;
	mul.rn.f32 	%f1952, %f64, %f1874;
	mov.b32 	%r2564, 0;
$L__BB2_512:
	mul.rn.f32 	%f1875, %f1952, %f1952;
	and.b32  	%r2307, %r2564, 1;
	setp.eq.b32 	%p511, %r2307, 1;
	selp.f32 	%f1876, 0f3F800000, %f1952, %p511;
	fma.rn.f32 	%f1877, %f1875, %f1876, 0f00000000;
	fma.rn.f32 	%f1878, %f1875, 0f37CBAC00, 0fBAB607ED;
	selp.f32 	%f1879, %f1878, 0fB94D4153, %p511;
	selp.f32 	%f1880, 0f3D2AAABB, 0f3C0885E4, %p511;
	fma.rn.f32 	%f1881, %f1879, %f1875, %f1880;
	selp.f32 	%f1882, 0fBEFFFFFF, 0fBE2AAAA8, %p511;
	fma.rn.f32 	%f1883, %f1881, %f1875, %f1882;
	fma.rn.f32 	%f1884, %f1883, %f1877, %f1876;
	and.b32  	%r2308, %r2564, 2;
	setp.eq.s32 	%p512, %r2308, 0;
	mov.f32 	%f1885, 0f00000000;
	sub.f32 	%f1886, %f1885, %f1884;
	selp.f32 	%f1887, %f1884, %f1886, %p512;
	add.f32 	%f1888, %f65, %f1887;
	add.f32 	%f480, %f474, %f1888;
	setp.ge.s32 	%p513, %r1, %r865;
	@%p513 bra 	$L__BB2_514;
	ld.param.u64 	%rd967, [_Z19very_high_registersPfi_param_0];
	cvta.to.global.u64 	%rd964, %rd967;
	mul.wide.s32 	%rd965, %r1, 4;
	add.s64 	%rd966, %rd964, %rd965;
	st.global.f32 	[%rd966], %f480;
$L__BB2_514:
	ret;

}
	// .globl	_Z14bounded_kernelPfi
.visible .entry _Z14bounded_kernelPfi(
	.param .u64 .ptr .align 1 _Z14bounded_kernelPfi_param_0,
	.param .u32 _Z14bounded_kernelPfi_param_1
)
.maxntid 256
.minnctapersm 4
{
	.reg .pred 	%p<2>;
	.reg .b32 	%r<37>;
	.reg .b32 	%f<65>;
	.reg .b64 	%rd<5>;

	ld.param.u64 	%rd1, [_Z14bounded_kernelPfi_param_0];
	ld.param.u32 	%r2, [_Z14bounded_kernelPfi_param_1];
	mov.u32 	%r3, %ctaid.x;
	mov.u32 	%r4, %ntid.x;
	mov.u32 	%r5, %tid.x;
	mad.lo.s32 	%r1, %r3, %r4, %r5;
	cvt.rn.f32.s32 	%f2, %r1;
	add.s32 	%r6, %r1, 1;
	cvt.rn.f32.s32 	%f3, %r6;
	add.s32 	%r7, %r1, 2;
	cvt.rn.f32.s32 	%f4, %r7;
	add.s32 	%r8, %r1, 3;
	cvt.rn.f32.s32 	%f5, %r8;
	add.s32 	%r9, %r1, 4;
	cvt.rn.f32.s32 	%f6, %r9;
	add.s32 	%r10, %r1, 5;
	cvt.rn.f32.s32 	%f7, %r10;
	add.s32 	%r11, %r1, 6;
	cvt.rn.f32.s32 	%f8, %r11;
	add.s32 	%r12, %r1, 7;
	cvt.rn.f32.s32 	%f9, %r12;
	add.s32 	%r13, %r1, 8;
	cvt.rn.f32.s32 	%f10, %r13;
	add.s32 	%r14, %r1, 9;
	cvt.rn.f32.s32 	%f11, %r14;
	add.s32 	%r15, %r1, 10;
	cvt.rn.f32.s32 	%f12, %r15;
	add.s32 	%r16, %r1, 11;
	cvt.rn.f32.s32 	%f13, %r16;
	add.s32 	%r17, %r1, 12;
	cvt.rn.f32.s32 	%f14, %r17;
	add.s32 	%r18, %r1, 13;
	cvt.rn.f32.s32 	%f15, %r18;
	add.s32 	%r19, %r1, 14;
	cvt.rn.f32.s32 	%f16, %r19;
	add.s32 	%r20, %r1, 15;
	cvt.rn.f32.s32 	%f17, %r20;
	add.s32 	%r21, %r1, 16;
	cvt.rn.f32.s32 	%f18, %r21;
	add.s32 	%r22, %r1, 17;
	cvt.rn.f32.s32 	%f19, %r22;
	add.s32 	%r23, %r1, 18;
	cvt.rn.f32.s32 	%f20, %r23;
	add.s32 	%r24, %r1, 19;
	cvt.rn.f32.s32 	%f21, %r24;
	add.s32 	%r25, %r1, 20;
	cvt.rn.f32.s32 	%f22, %r25;
	add.s32 	%r26, %r1, 21;
	cvt.rn.f32.s32 	%f23, %r26;
	add.s32 	%r27, %r1, 22;
	cvt.rn.f32.s32 	%f24, %r27;
	add.s32 	%r28, %r1, 23;
	cvt.rn.f32.s32 	%f25, %r28;
	add.s32 	%r29, %r1, 24;
	cvt.rn.f32.s32 	%f26, %r29;
	add.s32 	%r30, %r1, 25;
	cvt.rn.f32.s32 	%f27, %r30;
	add.s32 	%r31, %r1, 26;
	cvt.rn.f32.s32 	%f28, %r31;
	add.s32 	%r32, %r1, 27;
	cvt.rn.f32.s32 	%f29, %r32;
	add.s32 	%r33, %r1, 28;
	cvt.rn.f32.s32 	%f30, %r33;
	add.s32 	%r34, %r1, 29;
	cvt.rn.f32.s32 	%f31, %r34;
	add.s32 	%r35, %r1, 30;
	cvt.rn.f32.s32 	%f32, %r35;
	add.s32 	%r36, %r1, 31;
	cvt.rn.f32.s32 	%f33, %r36;
	fma.rn.f32 	%f34, %f2, %f33, 0f00000000;
	fma.rn.f32 	%f35, %f3, %f32, %f34;
	fma.rn.f32 	%f36, %f4, %f31, %f35;
	fma.rn.f32 	%f37, %f5, %f30, %f36;
	fma.rn.f32 	%f38, %f6, %f29, %f37;
	fma.rn.f32 	%f39, %f7, %f28, %f38;
	fma.rn.f32 	%f40, %f8, %f27, %f39;
	fma.rn.f32 	%f41, %f9, %f26, %f40;
	fma.rn.f32 	%f42, %f10, %f25, %f41;
	fma.rn.f32 	%f43, %f11, %f24, %f42;
	fma.rn.f32 	%f44, %f12, %f23, %f43;
	fma.rn.f32 	%f45, %f13, %f22, %f44;
	fma.rn.f32 	%f46, %f14, %f21, %f45;
	fma.rn.f32 	%f47, %f15, %f20, %f46;
	fma.rn.f32 	%f48, %f16, %f19, %f47;
	fma.rn.f32 	%f49, %f17, %f18, %f48;
	fma.rn.f32 	%f50, %f17, %f18, %f49;
	fma.rn.f32 	%f51, %f16, %f19, %f50;
	fma.rn.f32 	%f52, %f15, %f20, %f51;
	fma.rn.f32 	%f53, %f14, %f21, %f52;
	fma.rn.f32 	%f54, %f13, %f22, %f53;
	fma.rn.f32 	%f55, %f12, %f23, %f54;
	fma.rn.f32 	%f56, %f11, %f24, %f55;
	fma.rn.f32 	%f57, %f10, %f25, %f56;
	fma.rn.f32 	%f58, %f9, %f26, %f57;
	fma.rn.f32 	%f59, %f8, %f27, %f58;
	fma.rn.f32 	%f60, %f7, %f28, %f59;
	fma.rn.f32 	%f61, %f6, %f29, %f60;
	fma.rn.f32 	%f62, %f5, %f30, %f61;
	fma.rn.f32 	%f63, %f4, %f31, %f62;
	fma.rn.f32 	%f64, %f3, %f32, %f63;
	fma.rn.f32 	%f1, %f2, %f33, %f64;
	setp.ge.s32 	%p1, %r1, %r2;
	@%p1 bra 	$L__BB3_2;
	cvta.to.global.u64 	%rd2, %rd1;
	mul.wide.s32 	%rd3, %r1, 4;
	add.s64 	%rd4, %rd2, %rd3;
	st.global.f32 	[%rd4], %f1;
$L__BB3_2:
	ret;

}
	// .globl	_Z17aggressive_boundsPfi
.visible .entry _Z17aggressive_boundsPfi(
	.param .u64 .ptr .align 1 _Z17aggressive_boundsPfi_param_0,
	.param .u32 _Z17aggressive_boundsPfi_param_1
)
.maxntid 256
.minnctapersm 8
{
	.reg .pred 	%p<2>;
	.reg .b32 	%r<37>;
	.reg .b32 	%f<65>;
	.reg .b64 	%rd<6>;

	ld.param.u32 	%r2, [_Z17aggressive_boundsPfi_param_1];
	mov.u32 	%r3, %ctaid.x;
	mov.u32 	%r4, %ntid.x;
	mov.u32 	%r5, %tid.x;
	mad.lo.s32 	%r1, %r3, %r4, %r5;
	cvt.rn.f32.s32 	%f2, %r1;
	add.s32 	%r6, %r1, 1;
	cvt.rn.f32.s32 	%f3, %r6;
	add.s32 	%r7, %r1, 2;
	cvt.rn.f32.s32 	%f4, %r7;
	add.s32 	%r8, %r1, 3;
	cvt.rn.f32.s32 	%f5, %r8;
	add.s32 	%r9, %r1, 4;
	cvt.rn.f32.s32 	%f6, %r9;
	add.s32 	%r10, %r1, 5;
	cvt.rn.f32.s32 	%f7, %r10;
	add.s32 	%r11, %r1, 6;
	cvt.rn.f32.s32 	%f8, %r11;
	add.s32 	%r12, %r1, 7;
	cvt.rn.f32.s32 	%f9, %r12;
	add.s32 	%r13, %r1, 8;
	cvt.rn.f32.s32 	%f10, %r13;
	add.s32 	%r14, %r1, 9;
	cvt.rn.f32.s32 	%f11, %r14;
	add.s32 	%r15, %r1, 10;
	cvt.rn.f32.s32 	%f12, %r15;
	add.s32 	%r16, %r1, 11;
	cvt.rn.f32.s32 	%f13, %r16;
	add.s32 	%r17, %r1, 12;
	cvt.rn.f32.s32 	%f14, %r17;
	add.s32 	%r18, %r1, 13;
	cvt.rn.f32.s32 	%f15, %r18;
	add.s32 	%r19, %r1, 14;
	cvt.rn.f32.s32 	%f16, %r19;
	add.s32 	%r20, %r1, 15;
	cvt.rn.f32.s32 	%f17, %r20;
	add.s32 	%r21, %r1, 16;
	cvt.rn.f32.s32 	%f18, %r21;
	add.s32 	%r22, %r1, 17;
	cvt.rn.f32.s32 	%f19, %r22;
	add.s32 	%r23, %r1, 18;
	cvt.rn.f32.s32 	%f20, %r23;
	add.s32 	%r24, %r1, 19;
	cvt.rn.f32.s32 	%f21, %r24;
	add.s32 	%r25, %r1, 20;
	cvt.rn.f32.s32 	%f22, %r25;
	add.s32 	%r26, %r1, 21;
	cvt.rn.f32.s32 	%f23, %r26;
	add.s32 	%r27, %r1, 22;
	cvt.rn.f32.s32 	%f24, %r27;
	add.s32 	%r28, %r1, 23;
	cvt.rn.f32.s32 	%f25, %r28;
	add.s32 	%r29, %r1, 24;
	cvt.rn.f32.s32 	%f26, %r29;
	add.s32 	%r30, %r1, 25;
	cvt.rn.f32.s32 	%f27, %r30;
	add.s32 	%r31, %r1, 26;
	cvt.rn.f32.s32 	%f28, %r31;
	add.s32 	%r32, %r1, 27;
	cvt.rn.f32.s32 	%f29, %r32;
	add.s32 	%r33, %r1, 28;
	cvt.rn.f32.s32 	%f30, %r33;
	add.s32 	%r34, %r1, 29;
	cvt.rn.f32.s32 	%f31, %r34;
	add.s32 	%r35, %r1, 30;
	cvt.rn.f32.s32 	%f32, %r35;
	add.s32 	%r36, %r1, 31;
	cvt.rn.f32.s32 	%f33, %r36;
	fma.rn.f32 	%f34, %f2, %f33, 0f00000000;
	fma.rn.f32 	%f35, %f3, %f32, %f34;
	fma.rn.f32 	%f36, %f4, %f31, %f35;
	fma.rn.f32 	%f37, %f5, %f30, %f36;
	fma.rn.f32 	%f38, %f6, %f29, %f37;
	fma.rn.f32 	%f39, %f7, %f28, %f38;
	fma.rn.f32 	%f40, %f8, %f27, %f39;
	fma.rn.f32 	%f41, %f9, %f26, %f40;
	fma.rn.f32 	%f42, %f10, %f25, %f41;
	fma.rn.f32 	%f43, %f11, %f24, %f42;
	fma.rn.f32 	%f44, %f12, %f23, %f43;
	fma.rn.f32 	%f45, %f13, %f22, %f44;
	fma.rn.f32 	%f46, %f14, %f21, %f45;
	fma.rn.f32 	%f47, %f15, %f20, %f46;
	fma.rn.f32 	%f48, %f16, %f19, %f47;
	fma.rn.f32 	%f49, %f17, %f18, %f48;
	fma.rn.f32 	%f50, %f17, %f18, %f49;
	fma.rn.f32 	%f51, %f16, %f19, %f50;
	fma.rn.f32 	%f52, %f15, %f20, %f51;
	fma.rn.f32 	%f53, %f14, %f21, %f52;
	fma.rn.f32 	%f54, %f13, %f22, %f53;
	fma.rn.f32 	%f55, %f12, %f23, %f54;
	fma.rn.f32 	%f56, %f11, %f24, %f55;
	fma.rn.f32 	%f57, %f10, %f25, %f56;
	fma.rn.f32 	%f58, %f9, %f26, %f57;
	fma.rn.f32 	%f59, %f8, %f27, %f58;
	fma.rn.f32 	%f60, %f7, %f28, %f59;
	fma.rn.f32 	%f61, %f6, %f29, %f60;
	fma.rn.f32 	%f62, %f5, %f30, %f61;
	fma.rn.f32 	%f63, %f4, %f31, %f62;
	fma.rn.f32 	%f64, %f3, %f32, %f63;
	fma.rn.f32 	%f1, %f2, %f33, %f64;
	setp.ge.s32 	%p1, %r1, %r2;
	@%p1 bra 	$L__BB4_2;
	ld.param.u64 	%rd5, [_Z17aggressive_boundsPfi_param_0];
	cvta.to.global.u64 	%rd2, %rd5;
	mul.wide.s32 	%rd3, %r1, 4;
	add.s64 	%rd4, %rd2, %rd3;
	st.global.f32 	[%rd4], %f1;
$L__BB4_2:
	ret;

}


// ===== COMPILED SASS (sm_100) =====

	.target	sm_100

	.elftype	@"ET_EXEC"


//--------------------- .note.nv.tkinfo           --------------------------
	.section	.note.nv.tkinfo,"",@"SHT_NOTE"
	.sectionflags	@"SHF_NOTE_NV_TKINFO"
	.tkinfo
        /*0018*/ 	.word	0x00000002
        /*0030*/ 	.string	""
        /*0030*/ 	.string	"ptxas"
        /*0030*/ 	.string	"Cuda compilation tools, release 13.0, V13.0.88"
        /*0030*/ 	.string	"Build cuda_13.0.r13.0/compiler.36424714_0"
        /*0030*/ 	.string	"-arch sm_100 -m 64 "



//--------------------- .note.nv.cuinfo           --------------------------
	.section	.note.nv.cuinfo,"",@"SHT_NOTE"
	.sectionflags	@"SHF_NOTE_NV_CUINFO"
        /*0018*/ 	.short	0x0002
        /*001a*/ 	.short	0x0064
        /*001c*/ 	.short	0x0082
	.zero		2


//--------------------- .nv.info                  --------------------------
	.section	.nv.info,"",@"SHT_CUDA_INFO"
	.align	4


	//----- nvinfo : EIATTR_REGCOUNT
	.align		4
        /*0000*/ 	.byte	0x04, 0x2f
        /*0002*/ 	.short	(.L_2 - .L_1)
	.align		4
.L_1:
        /*0004*/ 	.word	index@(_Z13low_registersPfi)
        /*0008*/ 	.word	0x0000000a


	//----- nvinfo : EIATTR_FRAME_SIZE
	.align		4
.L_2:
        /*000c*/ 	.byte	0x04, 0x11
        /*000e*/ 	.short	(.L_4 - .L_3)
	.align		4
.L_3:
        /*0010*/ 	.word	index@(_Z13low_registersPfi)
        /*0014*/ 	.word	0x00000000


	//----- nvinfo : EIATTR_REGCOUNT
	.align		4
.L_4:
        /*0018*/ 	.byte	0x04, 0x2f
        /*001a*/ 	.short	(.L_6 - .L_5)
	.align		4
.L_5:
        /*001c*/ 	.word	index@(_Z14high_registersPfi)
        /*0020*/ 	.word	0x00000026


	//----- nvinfo : EIATTR_FRAME_SIZE
	.align		4
.L_6:
        /*0024*/ 	.byte	0x04, 0x11
        /*0026*/ 	.short	(.L_8 - .L_7)
	.align		4
.L_7:
        /*0028*/ 	.word	index@(_Z14high_registersPfi)
        /*002c*/ 	.word	0x00000000


	//----- nvinfo : EIATTR_REGCOUNT
	.align		4
.L_8:
        /*0030*/ 	.byte	0x04, 0x2f
        /*0032*/ 	.short	(.L_10 - .L_9)
	.align		4
.L_9:
        /*0034*/ 	.word	index@(_Z19very_high_registersPfi)
        /*0038*/ 	.word	0x00000043


	//----- nvinfo : EIATTR_FRAME_SIZE
	.align		4
.L_10:
        /*003c*/ 	.byte	0x04, 0x11
        /*003e*/ 	.short	(.L_12 - .L_11)
	.align		4
.L_11:
        /*0040*/ 	.word	index@(_Z19very_high_registersPfi)
        /*0044*/ 	.word	0x00000000


	//----- nvinfo : EIATTR_REGCOUNT
	.align		4
.L_12:
        /*0048*/ 	.byte	0x04, 0x2f
        /*004a*/ 	.short	(.L_14 - .L_13)
	.align		4
.L_13:
        /*004c*/ 	.word	index@(_Z14bounded_kernelPfi)
        /*0050*/ 	.word	0x00000026


	//----- nvinfo : EIATTR_FRAME_SIZE
	.align		4
.L_14:
        /*0054*/ 	.byte	0x04, 0x11
        /*0056*/ 	.short	(.L_16 - .L_15)
	.align		4
.L_15:
        /*0058*/ 	.word	index@(_Z14bounded_kernelPfi)
        /*005c*/ 	.word	0x00000000


	//----- nvinfo : EIATTR_REGCOUNT
	.align		4
.L_16:
        /*0060*/ 	.byte	0x04, 0x2f
        /*0062*/ 	.short	(.L_18 - .L_17)
	.align		4
.L_17:
        /*0064*/ 	.word	index@(_Z17aggressive_boundsPfi)
        /*0068*/ 	.word	0x00000020


	//----- nvinfo : EIATTR_FRAME_SIZE
	.align		4
.L_18:
        /*006c*/ 	.byte	0x04, 0x11
        /*006e*/ 	.short	(.L_20 - .L_19)
	.align		4
.L_19:
        /*0070*/ 	.word	index@(_Z17aggressive_boundsPfi)
        /*0074*/ 	.word	0x00000008


	//----- nvinfo : EIATTR_MIN_STACK_SIZE
	.align		4
.L_20:
        /*0078*/ 	.byte	0x04, 0x12
        /*007a*/ 	.short	(.L_22 - .L_21)
	.align		4
.L_21:
        /*007c*/ 	.word	index@(_Z17aggressive_boundsPfi)
        /*0080*/ 	.word	0x00000008


	//----- nvinfo : EIATTR_MIN_STACK_SIZE
	.align		4
.L_22:
        /*0084*/ 	.byte	0x04, 0x12
        /*0086*/ 	.short	(.L_24 - .L_23)
	.align		4
.L_23:
        /*0088*/ 	.word	index@(_Z14bounded_kernelPfi)
        /*008c*/ 	.word	0x00000000


	//----- nvinfo : EIATTR_MIN_STACK_SIZE
	.align		4
.L_24:
        /*0090*/ 	.byte	0x04, 0x12
        /*0092*/ 	.short	(.L_26 - .L_25)
	.align		4
.L_25:
        /*0094*/ 	.word	index@(_Z19very_high_registersPfi)
        /*0098*/ 	.word	0x00000000


	//----- nvinfo : EIATTR_MIN_STACK_SIZE
	.align		4
.L_26:
        /*009c*/ 	.byte	0x04, 0x12
        /*009e*/ 	.short	(.L_28 - .L_27)
	.align		4
.L_27:
        /*00a0*/ 	.word	index@(_Z14high_registersPfi)
        /*00a4*/ 	.word	0x00000000


	//----- nvinfo : EIATTR_MIN_STACK_SIZE
	.align		4
.L_28:
        /*00a8*/ 	.byte	0x04, 0x12
        /*00aa*/ 	.short	(.L_30 - .L_29)
	.align		4
.L_29:
        /*00ac*/ 	.word	index@(_Z13low_registersPfi)
        /*00b0*/ 	.word	0x00000000
.L_30:


//--------------------- .nv.compat                --------------------------
	.section	.nv.compat,"",@"SHT_CUDA_COMPAT_INFO"
	.align	4
        /*0000*/ 	.byte	0x02, 0x09, 0x00, 0x00, 0x02, 0x02, 0x01, 0x00, 0x02, 0x05, 0x05, 0x00, 0x03, 0x07, 0x01, 0x01
        /*0010*/ 	.byte	0x02, 0x03, 0x00, 0x00, 0x02, 0x06, 0x01, 0x00, 0x04, 0x0b, 0x08, 0x00, 0x01, 0x00, 0x00, 0x00
        /*0020*/ 	.byte	0x00, 0x00, 0x00, 0x00


//--------------------- .nv.info._Z17aggressive_boundsPfi --------------------------
	.section	.nv.info._Z17aggressive_boundsPfi,"",@"SHT_CUDA_INFO"
	.sectionflags	@""
	.align	4


	//----- nvinfo : EIATTR_CUDA_API_VERSION
	.align		4
        /*0000*/ 	.byte	0x04, 0x37
        /*0002*/ 	.short	(.L_32 - .L_31)
.L_31:
        /*0004*/ 	.word	0x00000082


	//----- nvinfo : EIATTR_KPARAM_INFO
	.align		4
.L_32:
        /*0008*/ 	.byte	0x04, 0x17
        /*000a*/ 	.short	(.L_34 - .L_33)
.L_33:
        /*000c*/ 	.word	0x00000000
        /*0010*/ 	.short	0x0001
        /*0012*/ 	.short	0x0008
        /*0014*/ 	.byte	0x00, 0xf0, 0x11, 0x00


	//----- nvinfo : EIATTR_KPARAM_INFO
	.align		4
.L_34:
        /*0018*/ 	.byte	0x04, 0x17
        /*001a*/ 	.short	(.L_36 - .L_35)
.L_35:
        /*001c*/ 	.word	0x00000000
        /*0020*/ 	.short	0x0000
        /*0022*/ 	.short	0x0000
        /*0024*/ 	.byte	0x00, 0xf5, 0x21, 0x00


	//----- nvinfo : EIATTR_SPARSE_MMA_MASK
	.align		4
.L_36:
        /*0028*/ 	.byte	0x03, 0x50
        /*002a*/ 	.short	0x0000


	//----- nvinfo : EIATTR_MAXREG_COUNT
	.align		4
        /*002c*/ 	.byte	0x03, 0x1b
        /*002e*/ 	.short	0x0020


	//----- nvinfo : EIATTR_ANNOTATIONS
	.align		4
        /*0030*/ 	.byte	0x04, 0x55
        /*0032*/ 	.short	(.L_38 - .L_37)


	//   ....[0]....
.L_37:
        /*0034*/ 	.word	0x00000001
        /*0038*/ 	.byte	0x30, 0x01, 0x00, 0x00, 0x01, 0x00, 0x00, 0x00, 0x80, 0x05, 0x00, 0x00


	//----- nvinfo : EIATTR_MERCURY_ISA_VERSION
	.align		4
.L_38:
        /*0044*/ 	.byte	0x03, 0x5f
        /*0046*/ 	.short	0x0101


	//----- nvinfo : EIATTR_VRC_CTA_INIT_COUNT
	.align		4
        /*0048*/ 	.byte	0x02, 0x4a
	.zero		1
	.zero		1


	//----- nvinfo : EIATTR_EXIT_INSTR_OFFSETS
	.align		4
        /*004c*/ 	.byte	0x04, 0x1c
        /*004e*/ 	.short	(.L_40 - .L_39)


	//   ....[0]....
.L_39:
        /*0050*/ 	.word	0x00000620


	//   ....[1]....
        /*0054*/ 	.word	0x00000750


	//----- nvinfo : EIATTR_MAX_THREADS
	.align		4
.L_40:
        /*0058*/ 	.byte	0x04, 0x05
        /*005a*/ 	.short	(.L_42 - .L_41)
.L_41:
        /*005c*/ 	.word	0x00000100
        /*0060*/ 	.word	0x00000001
        /*0064*/ 	.word	0x00000001


	//----- nvinfo : EIATTR_CBANK_PARAM_SIZE
	.align		4
.L_42:
        /*0068*/ 	.byte	0x03, 0x19
        /*006a*/ 	.short	0x000c


	//----- nvinfo : EIATTR_PARAM_CBANK
	.align		4
        /*006c*/ 	.byte	0x04, 0x0a
        /*006e*/ 	.short	(.L_44 - .L_43)
	.align		4
.L_43:
        /*0070*/ 	.word	index@(.nv.constant0._Z17aggressive_boundsPfi)
        /*0074*/ 	.short	0x0380
        /*0076*/ 	.short	0x000c


	//----- nvinfo : EIATTR_SW_WAR
	.align		4
.L_44:
        /*0078*/ 	.byte	0x04, 0x36
        /*007a*/ 	.short	(.L_46 - .L_45)
.L_45:
        /*007c*/ 	.word	0x00000008
.L_46:


//--------------------- .nv.info._Z14bounded_kernelPfi --------------------------
	.section	.nv.info._Z14bounded_kernelPfi,"",@"SHT_CUDA_INFO"
	.sectionflags	@""
	.align	4


	//----- nvinfo : EIATTR_CUDA_API_VERSION
	.align		4
        /*0000*/ 	.byte	0x04, 0x37
        /*0002*/ 	.short	(.L_48 - .L_47)
.L_47:
        /*0004*/ 	.word	0x00000082


	//----- nvinfo : EIATTR_KPARAM_INFO
	.align		4
.L_48:
        /*0008*/ 	.byte	0x04, 0x17
        /*000a*/ 	.short	(.L_50 - .L_49)
.L_49:
        /*000c*/ 	.word	0x00000000
        /*0010*/ 	.short	0x0001
        /*0012*/ 	.short	0x0008
        /*0014*/ 	.byte	0x00, 0xf0, 0x11, 0x00


	//----- nvinfo : EIATTR_KPARAM_INFO
	.align		4
.L_50:
        /*0018*/ 	.byte	0x04, 0x17
        /*001a*/ 	.short	(.L_52 - .L_51)
.L_51:
        /*001c*/ 	.word	0x00000000
        /*0020*/ 	.short	0x0000
        /*0022*/ 	.short	0x0000
        /*0024*/ 	.byte	0x00, 0xf5, 0x21, 0x00


	//----- nvinfo : EIATTR_SPARSE_MMA_MASK
	.align		4
.L_52:
        /*0028*/ 	.byte	0x03, 0x50
        /*002a*/ 	.short	0x0000


	//----- nvinfo : EIATTR_MAXREG_COUNT
	.align		4
        /*002c*/ 	.byte	0x03, 0x1b
        /*002e*/ 	.short	0x0040


	//----- nvinfo : EIATTR_MERCURY_ISA_VERSION
	.align		4
        /*0030*/ 	.byte	0x03, 0x5f
        /*0032*/ 	.short	0x0101


	//----- nvinfo : EIATTR_VRC_CTA_INIT_COUNT
	.align		4
        /*0034*/ 	.byte	0x02, 0x4a
	.zero		1
	.zero		1


	//----- nvinfo : EIATTR_EXIT_INSTR_OFFSETS
	.align		4
        /*0038*/ 	.byte	0x04, 0x1c
        /*003a*/ 	.short	(.L_54 - .L_53)


	//   ....[0]....
.L_53:
        /*003c*/ 	.word	0x000005f0


	//   ....[1]....
        /*0040*/ 	.word	0x000006b0


	//----- nvinfo : EIATTR_MAX_THREADS
	.align		4
.L_54:
        /*0044*/ 	.byte	0x04, 0x05
        /*0046*/ 	.short	(.L_56 - .L_55)
.L_55:
        /*0048*/ 	.word	0x00000100
        /*004c*/ 	.word	0x00000001
        /*0050*/ 	.word	0x00000001


	//----- nvinfo : EIATTR_CBANK_PARAM_SIZE
	.align		4
.L_56:
        /*0054*/ 	.byte	0x03, 0x19
        /*0056*/ 	.short	0x000c


	//----- nvinfo : EIATTR_PARAM_CBANK
	.align		4
        /*0058*/ 	.byte	0x04, 0x0a
        /*005a*/ 	.short	(.L_58 - .L_57)
	.align		4
.L_57:
        /*005c*/ 	.word	index@(.nv.constant0._Z14bounded_kernelPfi)
        /*0060*/ 	.short	0x0380
        /*0062*/ 	.short	0x000c


	//----- nvinfo : EIATTR_SW_WAR
	.align		4
.L_58:
        /*0064*/ 	.byte	0x04, 0x36
        /*0066*/ 	.short	(.L_60 - .L_59)
.L_59:
        /*0068*/ 	.word	0x00000008
.L_60:


//--------------------- .nv.info._Z19very_high_registersPfi --------------------------
	.section	.nv.info._Z19very_high_registersPfi,"",@"SHT_CUDA_INFO"
	.sectionflags	@""
	.align	4


	//----- nvinfo : EIATTR_CUDA_API_VERSION
	.align		4
        /*0000*/ 	.byte	0x04, 0x37
        /*0002*/ 	.short	(.L_62 - .L_61)
.L_61:
        /*0004*/ 	.word	0x00000082


	//----- nvinfo : EIATTR_KPARAM_INFO
	.align		4
.L_62:
        /*0008*/ 	.byte	0x04, 0x17
        /*000a*/ 	.short	(.L_64 - .L_63)
.L_63:
        /*000c*/ 	.word	0x00000000
        /*0010*/ 	.short	0x0001
        /*0012*/ 	.short	0x0008
        /*0014*/ 	.byte	0x00, 0xf0, 0x11, 0x00


	//----- nvinfo : EIATTR_KPARAM_INFO
	.align		4
.L_64:
        /*0018*/ 	.byte	0x04, 0x17
        /*001a*/ 	.short	(.L_66 - .L_65)
.L_65:
        /*001c*/ 	.word	0x00000000
        /*0020*/ 	.short	0x0000
        /*0022*/ 	.short	0x0000
        /*0024*/ 	.byte	0x00, 0xf5, 0x21, 0x00


	//----- nvinfo : EIATTR_SPARSE_MMA_MASK
	.align		4
.L_66:
        /*0028*/ 	.byte	0x03, 0x50
        /*002a*/ 	.short	0x0000


	//----- nvinfo : EIATTR_MAXREG_COUNT
	.align		4
        /*002c*/ 	.byte	0x03, 0x1b
        /*002e*/ 	.short	0x00ff


	//----- nvinfo : EIATTR_MERCURY_ISA_VERSION
	.align		4
        /*0030*/ 	.byte	0x03, 0x5f
        /*0032*/ 	.short	0x0101


	//----- nvinfo : EIATTR_VRC_CTA_INIT_COUNT
	.align		4
        /*0034*/ 	.byte	0x02, 0x4a
	.zero		1
	.zero		1


	//----- nvinfo : EIATTR_EXIT_INSTR_OFFSETS
	.align		4
        /*0038*/ 	.byte	0x04, 0x1c
        /*003a*/ 	.short	(.L_68 - .L_67)


	//   ....[0]....
.L_67:
        /*003c*/ 	.word	0x0001fc50


	//   ....[1]....
        /*0040*/ 	.word	0x0001fd30


	//----- nvinfo : EIATTR_CRS_STACK_SIZE
	.align		4
.L_68:
        /*0044*/ 	.byte	0x04, 0x1e
        /*0046*/ 	.short	(.L_70 - .L_69)
.L_69:
        /*0048*/ 	.word	0x00000000


	//----- nvinfo : EIATTR_CBANK_PARAM_SIZE
	.align		4
.L_70:
        /*004c*/ 	.byte	0x03, 0x19
        /*004e*/ 	.short	0x000c


	//----- nvinfo : EIATTR_PARAM_CBANK
	.align		4
        /*0050*/ 	.byte	0x04, 0x0a
        /*0052*/ 	.short	(.L_72 - .L_71)
	.align		4
.L_71:
        /*0054*/ 	.word	index@(.nv.constant0._Z19very_high_registersPfi)
        /*0058*/ 	.short	0x0380
        /*005a*/ 	.short	0x000c


	//----- nvinfo : EIATTR_SW_WAR
	.align		4
.L_72:
        /*005c*/ 	.byte	0x04, 0x36
        /*005e*/ 	.short	(.L_74 - .L_73)
.L_73:
        /*0060*/ 	.word	0x00000008
.L_74:


//--------------------- .nv.info._Z14high_registersPfi --------------------------
	.section	.nv.info._Z14high_registersPfi,"",@"SHT_CUDA_INFO"
	.sectionflags	@""
	.align	4


	//----- nvinfo : EIATTR_CUDA_API_VERSION
	.align		4
        /*0000*/ 	.byte	0x04, 0x37
        /*0002*/ 	.short	(.L_76 - .L_75)
.L_75:
        /*0004*/ 	.word	0x00000082


	//----- nvinfo : EIATTR_KPARAM_INFO
	.align		4
.L_76:
        /*0008*/ 	.byte	0x04, 0x17
        /*000a*/ 	.short	(.L_78 - .L_77)
.L_77:
        /*000c*/ 	.word	0x00000000
        /*0010*/ 	.short	0x0001
        /*0012*/ 	.short	0x0008
        /*0014*/ 	.byte	0x00, 0xf0, 0x11, 0x00


	//----- nvinfo : EIATTR_KPARAM_INFO
	.align		4
.L_78:
        /*0018*/ 	.byte	0x04, 0x17
        /*001a*/ 	.short	(.L_80 - .L_79)
.L_79:
        /*001c*/ 	.word	0x00000000
        /*0020*/ 	.short	0x0000
        /*0022*/ 	.short	0x0000
        /*0024*/ 	.byte	0x00, 0xf5, 0x21, 0x00


	//----- nvinfo : EIATTR_SPARSE_MMA_MASK
	.align		4
.L_80:
        /*0028*/ 	.byte	0x03, 0x50
        /*002a*/ 	.short	0x0000


	//----- nvinfo : EIATTR_MAXREG_COUNT
	.align		4
        /*002c*/ 	.byte	0x03, 0x1b
        /*002e*/ 	.short	0x00ff


	//----- nvinfo : EIATTR_MERCURY_ISA_VERSION
	.align		4
        /*0030*/ 	.byte	0x03, 0x5f
        /*0032*/ 	.short	0x0101


	//----- nvinfo : EIATTR_VRC_CTA_INIT_COUNT
	.align		4
        /*0034*/ 	.byte	0x02, 0x4a
	.zero		1
	.zero		1


	//----- nvinfo : EIATTR_EXIT_INSTR_OFFSETS
	.align		4
        /*0038*/ 	.byte	0x04, 0x1c
        /*003a*/ 	.short	(.L_82 - .L_81)


	//   ....[0]....
.L_81:
        /*003c*/ 	.word	0x000005f0


	//   ....[1]....
        /*0040*/ 	.word	0x000006b0


	//----- nvinfo : EIATTR_CBANK_PARAM_SIZE
	.align		4
.L_82:
        /*0044*/ 	.byte	0x03, 0x19
        /*0046*/ 	.short	0x000c


	//----- nvinfo : EIATTR_PARAM_CBANK
	.align		4
        /*0048*/ 	.byte	0x04, 0x0a
        /*004a*/ 	.short	(.L_84 - .L_83)
	.align		4
.L_83:
        /*004c*/ 	.word	index@(.nv.constant0._Z14high_registersPfi)
        /*0050*/ 	.short	0x0380
        /*0052*/ 	.short	0x000c


	//----- nvinfo : EIATTR_SW_WAR
	.align		4
.L_84:
        /*0054*/ 	.byte	0x04, 0x36
        /*0056*/ 	.short	(.L_86 - .L_85)
.L_85:
        /*0058*/ 	.word	0x00000008
.L_86:


//--------------------- .nv.info._Z13low_registersPfi --------------------------
	.section	.nv.info._Z13low_registersPfi,"",@"SHT_CUDA_INFO"
	.sectionflags	@""
	.align	4


	//----- nvinfo : EIATTR_CUDA_API_VERSION
	.align		4
        /*0000*/ 	.byte	0x04, 0x37
        /*0002*/ 	.short	(.L_88 - .L_87)
.L_87:
        /*0004*/ 	.word	0x00000082


	//----- nvinfo : EIATTR_KPARAM_INFO
	.align		4
.L_88:
        /*0008*/ 	.byte	0x04, 0x17
        /*000a*/ 	.short	(.L_90 - .L_89)
.L_89:
        /*000c*/ 	.word	0x00000000
        /*0010*/ 	.short	0x0001
        /*0012*/ 	.short	0x0008
        /*0014*/ 	.byte	0x00, 0xf0, 0x11, 0x00


	//----- nvinfo : EIATTR_KPARAM_INFO
	.align		4
.L_90:
        /*0018*/ 	.byte	0x04, 0x17
        /*001a*/ 	.short	(.L_92 - .L_91)
.L_91:
        /*001c*/ 	.word	0x00000000
        /*0020*/ 	.short	0x0000
        /*0022*/ 	.short	0x0000
        /*0024*/ 	.byte	0x00, 0xf5, 0x21, 0x00


	//----- nvinfo : EIATTR_SPARSE_MMA_MASK
	.align		4
.L_92:
        /*0028*/ 	.byte	0x03, 0x50
        /*002a*/ 	.short	0x0000


	//----- nvinfo : EIATTR_MAXREG_COUNT
	.align		4
        /*002c*/ 	.byte	0x03, 0x1b
        /*002e*/ 	.short	0x00ff


	//----- nvinfo : EIATTR_MERCURY_ISA_VERSION
	.align		4
        /*0030*/ 	.byte	0x03, 0x5f
        /*0032*/ 	.short	0x0101


	//----- nvinfo : EIATTR_VRC_CTA_INIT_COUNT
	.align		4
        /*0034*/ 	.byte	0x02, 0x4a
	.zero		1
	.zero		1


	//----- nvinfo : EIATTR_EXIT_INSTR_OFFSETS
	.align		4
        /*0038*/ 	.byte	0x04, 0x1c
        /*003a*/ 	.short	(.L_94 - .L_93)


	//   ....[0]....
.L_93:
        /*003c*/ 	.word	0x00000070


	//   ....[1]....
        /*0040*/ 	.word	0x000000d0


	//----- nvinfo : EIATTR_CBANK_PARAM_SIZE
	.align		4
.L_94:
        /*0044*/ 	.byte	0x03, 0x19
        /*0046*/ 	.short	0x000c


	//----- nvinfo : EIATTR_PARAM_CBANK
	.align		4
        /*0048*/ 	.byte	0x04, 0x0a
        /*004a*/ 	.short	(.L_96 - .L_95)
	.align		4
.L_95:
        /*004c*/ 	.word	index@(.nv.constant0._Z13low_registersPfi)
        /*0050*/ 	.short	0x0380
        /*0052*/ 	.short	0x000c


	//----- nvinfo : EIATTR_SW_WAR
	.align		4
.L_96:
        /*0054*/ 	.byte	0x04, 0x36
        /*0056*/ 	.short	(.L_98 - .L_97)
.L_97:
        /*0058*/ 	.word	0x00000008
.L_98:


//--------------------- .nv.callgraph             --------------------------
	.section	.nv.callgraph,"",@"SHT_CUDA_CALLGRAPH"
	.align	4
	.sectionentsize	8
	.align		4
        /*0000*/ 	.word	0x00000000
	.align		4
        /*0004*/ 	.word	0xffffffff
	.align		4
        /*0008*/ 	.word	0x00000000
	.align		4
        /*000c*/ 	.word	0xfffffffe
	.align		4
        /*0010*/ 	.word	0x00000000
	.align		4
        /*0014*/ 	.word	0xfffffffd
	.align		4
        /*0018*/ 	.word	0x00000000
	.align		4
        /*001c*/ 	.word	0xfffffffc


//--------------------- .nv.constant4             --------------------------
	.section	.nv.constant4,"a",@progbits
	.align	8
	.align		8
.nv.constant4:
        /*0000*/ 	.dword	__cudart_i2opi_f


//--------------------- .text._Z17aggressive_boundsPfi --------------------------
	.section	.text._Z17aggressive_boundsPfi,"ax",@progbits
	.align	128
        .global         _Z17aggressive_boundsPfi
        .type           _Z17aggressive_boundsPfi,@function
        .size           _Z17aggressive_boundsPfi,(.L_x_388 - _Z17aggressive_boundsPfi)
        .other          _Z17aggressive_boundsPfi,@"STO_CUDA_ENTRY STV_DEFAULT"
_Z17aggressive_boundsPfi:
.text._Z17aggressive_boundsPfi:
[----:B------:R-:W0:Y:S01]  /*0000*/  LDC R1, c[0x0][0x37c] ;  /* 0x0000df00ff017b82 */ /* 0x000e220000000800 */
[----:B------:R-:W1:Y:S07]  /*0010*/  S2R R3, SR_TID.X ;  /* 0x0000000000037919 */ /* 0x000e6e0000002100 */
[----:B------:R-:W1:Y:S01]  /*0020*/  S2UR UR4, SR_CTAID.X ;  /* 0x00000000000479c3 */ /* 0x000e620000002500 */
[----:B0-----:R-:W-:-:S07]  /*0030*/  VIADD R1, R1, 0xfffffff8 ;  /* 0xfffffff801017836 */ /* 0x001fce0000000000 */
[----:B------:R-:W1:Y:S02]  /*0040*/  LDC R4, c[0x0][0x360] ;  /* 0x0000d800ff047b82 */ /* 0x000e640000000800 */
[----:B-1----:R-:W-:Y:S01]  /*0050*/  IMAD R4, R4, UR4, R3 ;  /* 0x0000000404047c24 */ /* 0x002fe2000f8e0203 */
[----:B------:R-:W0:Y:S03]  /*0060*/  LDCU UR4, c[0x0][0x388] ;  /* 0x00007100ff0477ac */ /* 0x000e260008000800 */
[C---:B------:R-:W-:Y:S01]  /*0070*/  VIADD R3, R4.reuse, 0x1f ;  /* 0x0000001f04037836 */ /* 0x040fe20000000000 */
[C---:B------:R-:W-:Y:S01]  /*0080*/  IADD3 R2, PT, PT, R4.reuse, 0x1e, RZ ;  /* 0x0000001e04027810 */ /* 0x040fe20007ffe0ff */
[C---:B------:R-:W-:Y:S01]  /*0090*/  VIADD R0, R4.reuse, 0x1 ;  /* 0x0000000104007836 */ /* 0x040fe20000000000 */
[----:B------:R-:W-:Y:S01]  /*00a0*/  I2FP.F32.S32 R14, R4 ;  /* 0x00000004000e7245 */ /* 0x000fe20000201400 */
[C---:B------:R-:W-:Y:S01]  /*00b0*/  VIADD R15, R4.reuse, 0x1d ;  /* 0x0000001d040f7836 */ /* 0x040fe20000000000 */
[----:B------:R-:W-:Y:S01]  /*00c0*/  I2FP.F32.S32 R3, R3 ;  /* 0x0000000300037245 */ /* 0x000fe20000201400 */
[C---:B------:R-:W-:Y:S01]  /*00d0*/  VIADD R17, R4.reuse, 0x1c ;  /* 0x0000001c04117836 */ /* 0x040fe20000000000 */
[C---:B------:R-:W-:Y:S01]  /*00e0*/  IADD3 R5, PT, PT, R4.reuse, 0x2, RZ ;  /* 0x0000000204057810 */ /* 0x040fe20007ffe0ff */
[----:B------:R-:W-:Y:S01]  /*00f0*/  VIADD R7, R4, 0x1b ;  /* 0x0000001b04077836 */ /* 0x000fe20000000000 */
[----:B------:R-:W-:Y:S01]  /*0100*/  I2FP.F32.S32 R20, R0 ;  /* 0x0000000000147245 */ /* 0x000fe20000201400 */
[----:B------:R-:W-:Y:S01]  /*0110*/  FFMA R19, R14, R3, RZ ;  /* 0x000000030e137223 */ /* 0x000fe200000000ff */
[----:B------:R-:W-:Y:S01]  /*0120*/  I2FP.F32.S32 R2, R2 ;  /* 0x0000000200027245 */ /* 0x000fe20000201400 */
[----:B------:R1:W-:Y:S01]  /*0130*/  STL [R1], R3 ;  /* 0x0000000301007387 */ /* 0x0003e20000100800 */
[C---:B------:R-:W-:Y:S01]  /*0140*/  IADD3 R16, PT, PT, R4.reuse, 0x3, RZ ;  /* 0x0000000304107810 */ /* 0x040fe20007ffe0ff */
[----:B------:R-:W-:Y:S01]  /*0150*/  VIADD R9, R4, 0x1a ;  /* 0x0000001a04097836 */ /* 0x000fe20000000000 */
[----:B------:R-:W-:Y:S01]  /*0160*/  I2FP.F32.S32 R18, R5 ;  /* 0x0000000500127245 */ /* 0x000fe20000201400 */
[----:B------:R-:W-:Y:S01]  /*0170*/  FFMA R19, R20, R2, R19 ;  /* 0x0000000214137223 */ /* 0x000fe20000000013 */
[----:B------:R-:W-:Y:S01]  /*0180*/  I2FP.F32.S32 R0, R15 ;  /* 0x0000000f00007245 */ /* 0x000fe20000201400 */
[C---:B------:R-:W-:Y:S01]  /*0190*/  VIADD R11, R4.reuse, 0x19 ;  /* 0x00000019040b7836 */ /* 0x040fe20000000000 */
[C---:B------:R-:W-:Y:S01]  /*01a0*/  IADD3 R6, PT, PT, R4.reuse, 0x4, RZ ;  /* 0x0000000404067810 */ /* 0x040fe20007ffe0ff */
[----:B------:R-:W-:Y:S01]  /*01b0*/  VIADD R13, R4, 0x18 ;  /* 0x00000018040d7836 */ /* 0x000fe20000000000 */
[----:B------:R-:W-:Y:S01]  /*01c0*/  I2FP.F32.S32 R5, R17 ;  /* 0x0000001100057245 */ /* 0x000fe20000201400 */
[----:B------:R-:W-:Y:S01]  /*01d0*/  FFMA R18, R18, R0, R19 ;  /* 0x0000000012127223 */ /* 0x000fe20000000013 */
[----:B-1----:R-:W-:Y:S01]  /*01e0*/  I2FP.F32.S32 R3, R16 ;  /* 0x0000001000037245 */ /* 0x002fe20000201400 */
[C---:B------:R-:W-:Y:S01]  /*01f0*/  VIADD R15, R4.reuse, 0x17 ;  /* 0x00000017040f7836 */ /* 0x040fe20000000000 */
[C---:B------:R-:W-:Y:S01]  /*0200*/  IADD3 R8, PT, PT, R4.reuse, 0x5, RZ ;  /* 0x0000000504087810 */ /* 0x040fe20007ffe0ff */
[C---:B------:R-:W-:Y:S01]  /*0210*/  VIADD R17, R4.reuse, 0x16 ;  /* 0x0000001604117836 */ /* 0x040fe20000000000 */
        /* <DEDUP_REMOVED lines=8> */
[----:B------:R-:W-:-:S02]  /*02a0*/  I2FP.F32.S32 R9, R9 ;  /* 0x0000000900097245 */ /* 0x000fc40000201400 */
[----:B------:R-:W-:Y:S02]  /*02b0*/  IADD3 R12, PT, PT, R4, 0x7, RZ ;  /* 0x00000007040c7810 */ /* 0x000fe40007ffe0ff */
[----:B------:R-:W-:Y:S01]  /*02c0*/  I2FP.F32.S32 R10, R10 ;  /* 0x0000000a000a7245 */ /* 0x000fe20000201400 */
[----:B------:R-:W-:Y:S01]  /*02d0*/  FFMA R21, R8, R9, R19 ;  /* 0x0000000908157223 */ /* 0x000fe20000000013 */
[----:B------:R-:W-:Y:S01]  /*02e0*/  I2FP.F32.S32 R11, R11 ;  /* 0x0000000b000b7245 */ /* 0x000fe20000201400 */
[C---:B------:R-:W-:Y:S01]  /*02f0*/  VIADD R19, R4.reuse, 0x15 ;  /* 0x0000001504137836 */ /* 0x040fe20000000000 */
[----:B------:R-:W-:Y:S02]  /*0300*/  IADD3 R14, PT, PT, R4, 0x8, RZ ;  /* 0x00000008040e7810 */ /* 0x000fe40007ffe0ff */
        /* <DEDUP_REMOVED lines=16> */
[----:B------:R-:W-:Y:S01]  /*0410*/  VIADD R23, R4, 0x13 ;  /* 0x0000001304177836 */ /* 0x000fe20000000000 */
[----:B------:R-:W-:Y:S02]  /*0420*/  I2FP.F32.S32 R20, R20 ;  /* 0x0000001400147245 */ /* 0x000fe40000201400 */
[----:B------:R-:W-:Y:S01]  /*0430*/  I2FP.F32.S32 R21, R21 ;  /* 0x0000001500157245 */ /* 0x000fe20000201400 */
[----:B------:R-:W-:Y:S01]  /*0440*/  FFMA R25, R18, R19, R25 ;  /* 0x0000001312197223 */ /* 0x000fe20000000019 */
[----:B------:R-:W-:-:S02]  /*0450*/  IADD3 R22, PT, PT, R4, 0xc, RZ ;  /* 0x0000000c04167810 */ /* 0x000fc40007ffe0ff */
[----:B------:R-:W-:Y:S01]  /*0460*/  I2FP.F32.S32 R23, R23 ;  /* 0x0000001700177245 */ /* 0x000fe20000201400 */
[----:B------:R-:W-:Y:S01]  /*0470*/  FFMA R28, R20, R21, R25 ;  /* 0x00000015141c7223 */ /* 0x000fe20000000019 */
[C---:B------:R-:W-:Y:S01]  /*0480*/  VIADD R25, R4.reuse, 0x12 ;  /* 0x0000001204197836 */ /* 0x040fe20000000000 */
[----:B------:R-:W-:Y:S02]  /*0490*/  I2FP.F32.S32 R22, R22 ;  /* 0x0000001600167245 */ /* 0x000fe40000201400 */
[----:B------:R-:W-:Y:S02]  /*04a0*/  IADD3 R24, PT, PT, R4, 0xd, RZ ;  /* 0x0000000d04187810 */ /* 0x000fe40007ffe0ff */
[----:B------:R-:W-:Y:S01]  /*04b0*/  I2FP.F32.S32 R25, R25 ;  /* 0x0000001900197245 */ /* 0x000fe20000201400 */
[----:B------:R-:W-:Y:S01]  /*04c0*/  FFMA R28, R22, R23, R28 ;  /* 0x00000017161c7223 */ /* 0x000fe2000000001c */
[----:B------:R-:W-:Y:S02]  /*04d0*/  I2FP.F32.S32 R24, R24 ;  /* 0x0000001800187245 */ /* 0x000fe40000201400 */
[----:B------:R-:W-:-:S02]  /*04e0*/  IADD3 R26, PT, PT, R4, 0xe, RZ ;  /* 0x0000000e041a7810 */ /* 0x000fc40007ffe0ff */
[----:B------:R-:W-:Y:S01]  /*04f0*/  I2FP.F32.S32 R27, R27 ;  /* 0x0000001b001b7245 */ /* 0x000fe20000201400 */
[----:B------:R-:W-:Y:S01]  /*0500*/  FFMA R3, R24, R25, R28 ;  /* 0x0000001918037223 */ /* 0x000fe2000000001c */
[----:B------:R-:W-:Y:S02]  /*0510*/  I2FP.F32.S32 R26, R26 ;  /* 0x0000001a001a7245 */ /* 0x000fe40000201400 */
[----:B------:R-:W-:Y:S02]  /*0520*/  IADD3 R28, PT, PT, R4, 0xf, RZ ;  /* 0x0000000f041c7810 */ /* 0x000fe40007ffe0ff */
[----:B------:R-:W-:Y:S01]  /*0530*/  I2FP.F32.S32 R29, R29 ;  /* 0x0000001d001d7245 */ /* 0x000fe20000201400 */
[----:B------:R-:W-:Y:S01]  /*0540*/  FFMA R3, R26, R27, R3 ;  /* 0x0000001b1a037223 */ /* 0x000fe20000000003 */
[----:B------:R-:W-:-:S05]  /*0550*/  I2FP.F32.S32 R28, R28 ;  /* 0x0000001c001c7245 */ /* 0x000fca0000201400 */
[----:B------:R-:W-:-:S04]  /*0560*/  FFMA R3, R28, R29, R3 ;  /* 0x0000001d1c037223 */ /* 0x000fc80000000003 */
[----:B------:R-:W-:Y:S02]  /*0570*/  FFMA R28, R28, R29, R3 ;  /* 0x0000001d1c1c7223 */ /* 0x000fe40000000003 */
[----:B------:R1:W5:Y:S01]  /*0580*/  LDL.LU R3, [R1] ;  /* 0x0000000001037983 */ /* 0x0003620000300800 */
[----:B0-----:R-:W-:Y:S01]  /*0590*/  ISETP.GE.AND P0, PT, R4, UR4, PT ;  /* 0x0000000404007c0c */ /* 0x001fe2000bf06270 */
[----:B------:R-:W-:-:S04]  /*05a0*/  FFMA R28, R26, R27, R28 ;  /* 0x0000001b1a1c7223 */ /* 0x000fc8000000001c */
[----:B------:R-:W-:-:S04]  /*05b0*/  FFMA R25, R24, R25, R28 ;  /* 0x0000001918197223 */ /* 0x000fc8000000001c */
[----:B------:R-:W-:-:S04]  /*05c0*/  FFMA R25, R22, R23, R25 ;  /* 0x0000001716197223 */ /* 0x000fc80000000019 */
[----:B------:R-:W-:-:S04]  /*05d0*/  FFMA R25, R20, R21, R25 ;  /* 0x0000001514197223 */ /* 0x000fc80000000019 */
[----:B------:R-:W-:-:S04]  /*05e0*/  FFMA R25, R18, R19, R25 ;  /* 0x0000001312197223 */ /* 0x000fc80000000019 */
[----:B------:R-:W-:-:S04]  /*05f0*/  FFMA R25, R16, R17, R25 ;  /* 0x0000001110197223 */ /* 0x000fc80000000019 */
[----:B------:R-:W-:-:S04]  /*0600*/  FFMA R25, R14, R15, R25 ;  /* 0x0000000f0e197223 */ /* 0x000fc80000000019 */
[----:B------:R-:W-:Y:S01]  /*0610*/  FFMA R25, R12, R13, R25 ;  /* 0x0000000d0c197223 */ /* 0x000fe20000000019 */
[----:B-1----:R-:W-:Y:S06]  /*0620*/  @P0 EXIT ;  /* 0x000000000000094d */ /* 0x002fec0003800000 */
[----:B------:R-:W0:Y:S01]  /*0630*/  LDC.64 R12, c[0x0][0x380] ;  /* 0x0000e000ff0c7b82 */ /* 0x000e220000000a00 */
[----:B------:R-:W-:Y:S01]  /*0640*/  FFMA R25, R10, R11, R25 ;  /* 0x0000000b0a197223 */ /* 0x000fe20000000019 */
[C---:B------:R-:W-:Y:S01]  /*0650*/  VIADD R29, R4.reuse, 0x3 ;  /* 0x00000003041d7836 */ /* 0x040fe20000000000 */
[----:B------:R-:W-:Y:S01]  /*0660*/  IADD3 R26, PT, PT, R4, 0x2, RZ ;  /* 0x00000002041a7810 */ /* 0x000fe20007ffe0ff */
[----:B------:R-:W1:Y:S01]  /*0670*/  LDCU.64 UR4, c[0x0][0x358] ;  /* 0x00006b00ff0477ac */ /* 0x000e620008000a00 */
[----:B------:R-:W-:Y:S01]  /*0680*/  FFMA R25, R8, R9, R25 ;  /* 0x0000000908197223 */ /* 0x000fe20000000019 */
[----:B------:R-:W-:Y:S02]  /*0690*/  IADD3 R27, PT, PT, R4, 0x1, RZ ;  /* 0x00000001041b7810 */ /* 0x000fe40007ffe0ff */
[----:B------:R-:W-:Y:S01]  /*06a0*/  I2FP.F32.S32 R29, R29 ;  /* 0x0000001d001d7245 */ /* 0x000fe20000201400 */
[----:B------:R-:W-:Y:S01]  /*06b0*/  FFMA R6, R6, R7, R25 ;  /* 0x0000000706067223 */ /* 0x000fe20000000019 */
[----:B------:R-:W-:-:S02]  /*06c0*/  I2FP.F32.S32 R26, R26 ;  /* 0x0000001a001a7245 */ /* 0x000fc40000201400 */
[----:B------:R-:W-:Y:S01]  /*06d0*/  I2FP.F32.S32 R27, R27 ;  /* 0x0000001b001b7245 */ /* 0x000fe20000201400 */
[----:B------:R-:W-:Y:S01]  /*06e0*/  FFMA R5, R29, R5, R6 ;  /* 0x000000051d057223 */ /* 0x000fe20000000006 */
[----:B------:R-:W-:-:S03]  /*06f0*/  I2FP.F32.S32 R29, R4 ;  /* 0x00000004001d7245 */ /* 0x000fc60000201400 */
[----:B------:R-:W-:-:S04]  /*0700*/  FFMA R5, R26, R0, R5 ;  /* 0x000000001a057223 */ /* 0x000fc80000000005 */
[----:B------:R-:W-:Y:S01]  /*0710*/  FFMA R2, R27, R2, R5 ;  /* 0x000000021b027223 */ /* 0x000fe20000000005 */
[----:B0-----:R-:W-:-:S04]  /*0720*/  IMAD.WIDE R12, R4, 0x4, R12 ;  /* 0x00000004040c7825 */ /* 0x001fc800078e020c */
[----:B-----5:R-:W-:-:S05]  /*0730*/  FFMA R3, R29, R3, R2 ;  /* 0x000000031d037223 */ /* 0x020fca0000000002 */
[----:B-1----:R-:W-:Y:S01]  /*0740*/  STG.E desc[UR4][R12.64], R3 ;  /* 0x000000030c007986 */ /* 0x002fe2000c101904 */
[----:B------:R-:W-:Y:S05]  /*0750*/  EXIT ;  /* 0x000000000000794d */ /* 0x000fea0003800000 */
.L_x_0:
[----:B------:R-:W-:-:S00]  /*0760*/  BRA `(.L_x_0) ;  /* 0xfffffffc00fc7947 */ /* 0x000fc0000383ffff */
[----:B------:R-:W-:-:S00]  /*0770*/  NOP ;  /* 0x0000000000007918 */ /* 0x000fc00000000000 */
        /* <DEDUP_REMOVED lines=8> */
.L_x_388:


//--------------------- .text._Z14bounded_kernelPfi --------------------------
	.section	.text._Z14bounded_kernelPfi,"ax",@progbits
	.align	128
        .global         _Z14bounded_kernelPfi
        .type           _Z14bounded_kernelPfi,@function
        .size           _Z14bounded_kernelPfi,(.L_x_389 - _Z14bounded_kernelPfi)
        .other          _Z14bounded_kernelPfi,@"STO_CUDA_ENTRY STV_DEFAULT"
_Z14bounded_kernelPfi:
.text._Z14bounded_kernelPfi:
[----:B------:R-:W-:Y:S01]  /*0000*/  LDC R1, c[0x0][0x37c] ;  /* 0x0000df00ff017b82 */ /* 0x000fe20000000800 */
[----:B------:R-:W0:Y:S07]  /*0010*/  S2R R3, SR_TID.X ;  /* 0x0000000000037919 */ /* 0x000e2e0000002100 */
[----:B------:R-:W0:Y:S08]  /*0020*/  S2UR UR4, SR_CTAID.X ;  /* 0x00000000000479c3 */ /* 0x000e300000002500 */
[----:B------:R-:W0:Y:S02]  /*0030*/  LDC R12, c[0x0][0x360] ;  /* 0x0000d800ff0c7b82 */ /* 0x000e240000000800 */
[----:B0-----:R-:W-:Y:S01]  /*0040*/  IMAD R12, R12, UR4, R3 ;  /* 0x000000040c0c7c24 */ /* 0x001fe2000f8e0203 */
[----:B------:R-:W0:Y:S03]  /*0050*/  LDCU UR4, c[0x0][0x388] ;  /* 0x00007100ff0477ac */ /* 0x000e260008000800 */
[C---:B------:R-:W-:Y:S01]  /*0060*/  VIADD R13, R12.reuse, 0x1f ;  /* 0x0000001f0c0d7836 */ /* 0x040fe20000000000 */
[C---:B------:R-:W-:Y:S01]  /*0070*/  IADD3 R14, PT, PT, R12.reuse, 0x1, RZ ;  /* 0x000000010c0e7810 */ /* 0x040fe20007ffe0ff */
        /* <DEDUP_REMOVED lines=12> */
[C---:B------:R-:W-:Y:S01]  /*0140*/  VIADD R17, R12.reuse, 0x18 ;  /* 0x000000180c117836 */ /* 0x040fe20000000000 */
[C---:B------:R-:W-:Y:S01]  /*0150*/  IADD3 R9, PT, PT, R12.reuse, 0x3, RZ ;  /* 0x000000030c097810 */ /* 0x040fe20007ffe0ff */
[----:B------:R-:W-:Y:S01]  /*0160*/  VIADD R20, R12, 0x17 ;  /* 0x000000170c147836 */ /* 0x000fe20000000000 */
[----:B------:R-:W-:Y:S01]  /*0170*/  I2FP.F32.S32 R11, R11 ;  /* 0x0000000b000b7245 */ /* 0x000fe20000201400 */
[----:B------:R-:W-:Y:S01]  /*0180*/  FFMA R18, R14, R15, R21 ;  /* 0x0000000f0e127223 */ /* 0x000fe20000000015 */
[----:B------:R-:W-:Y:S01]  /*0190*/  I2FP.F32.S32 R10, R10 ;  /* 0x0000000a000a7245 */ /* 0x000fe20000201400 */
        /* <DEDUP_REMOVED lines=13> */
[----:B------:R-:W-:-:S02]  /*0270*/  IADD3 R3, PT, PT, R12, 0x6, RZ ;  /* 0x000000060c037810 */ /* 0x000fc40007ffe0ff */
[----:B------:R-:W-:Y:S01]  /*0280*/  I2FP.F32.S32 R5, R5 ;  /* 0x0000000500057245 */ /* 0x000fe20000201400 */
[----:B------:R-:W-:Y:S01]  /*0290*/  FFMA R18, R7, R6, R18 ;  /* 0x0000000607127223 */ /* 0x000fe20000000012 */
[----:B------:R-:W-:Y:S02]  /*02a0*/  I2FP.F32.S32 R4, R4 ;  /* 0x0000000400047245 */ /* 0x000fe40000201400 */
[C---:B------:R-:W-:Y:S02]  /*02b0*/  IADD3 R16, PT, PT, R12.reuse, 0x7, RZ ;  /* 0x000000070c107810 */ /* 0x040fe40007ffe0ff */
[----:B------:R-:W-:Y:S01]  /*02c0*/  I2FP.F32.S32 R3, R3 ;  /* 0x0000000300037245 */ /* 0x000fe20000201400 */
[----:B------:R-:W-:Y:S01]  /*02d0*/  FFMA R18, R5, R4, R18 ;  /* 0x0000000405127223 */ /* 0x000fe20000000012 */
[----:B------:R-:W-:Y:S02]  /*02e0*/  I2FP.F32.S32 R2, R2 ;  /* 0x0000000200027245 */ /* 0x000fe40000201400 */
[----:B------:R-:W-:-:S02]  /*02f0*/  IADD3 R19, PT, PT, R12, 0x8, RZ ;  /* 0x000000080c137810 */ /* 0x000fc40007ffe0ff */
[----:B------:R-:W-:Y:S01]  /*0300*/  I2FP.F32.S32 R16, R16 ;  /* 0x0000001000107245 */ /* 0x000fe20000201400 */
[----:B------:R-:W-:Y:S01]  /*0310*/  FFMA R21, R3, R2, R18 ;  /* 0x0000000203157223 */ /* 0x000fe20000000012 */
[----:B------:R-:W-:Y:S01]  /*0320*/  I2FP.F32.S32 R17, R17 ;  /* 0x0000001100117245 */ /* 0x000fe20000201400 */
[C---:B------:R-:W-:Y:S01]  /*0330*/  VIADD R18, R12.reuse, 0x13 ;  /* 0x000000130c127836 */ /* 0x040fe20000000000 */
        /* <DEDUP_REMOVED lines=29> */
[----:B------:R-:W-:-:S02]  /*0510*/  I2FP.F32.S32 R18, R18 ;  /* 0x0000001200127245 */ /* 0x000fc40000201400 */
[----:B------:R-:W-:Y:S01]  /*0520*/  I2FP.F32.S32 R25, R25 ;  /* 0x0000001900197245 */ /* 0x000fe20000201400 */
[----:B------:R-:W-:Y:S01]  /*0530*/  FFMA R35, R30, R31, R35 ;  /* 0x0000001f1e237223 */ /* 0x000fe20000000023 */
[----:B0-----:R-:W-:-:S03]  /*0540*/  ISETP.GE.AND P0, PT, R12, UR4, PT ;  /* 0x000000040c007c0c */ /* 0x001fc6000bf06270 */
[----:B------:R-:W-:-:S04]  /*0550*/  FFMA R35, R18, R25, R35 ;  /* 0x0000001912237223 */ /* 0x000fc80000000023 */
        /* <DEDUP_REMOVED lines=9> */
[----:B------:R-:W-:Y:S06]  /*05f0*/  @P0 EXIT ;  /* 0x000000000000094d */ /* 0x000fec0003800000 */
[----:B------:R-:W0:Y:S01]  /*0600*/  LDC.64 R16, c[0x0][0x380] ;  /* 0x0000e000ff107b82 */ /* 0x000e220000000a00 */
[----:B------:R-:W-:Y:S01]  /*0610*/  FFMA R18, R3, R2, R18 ;  /* 0x0000000203127223 */ /* 0x000fe20000000012 */
[----:B------:R-:W1:Y:S03]  /*0620*/  LDCU.64 UR4, c[0x0][0x358] ;  /* 0x00006b00ff0477ac */ /* 0x000e660008000a00 */
[----:B------:R-:W-:-:S04]  /*0630*/  FFMA R18, R5, R4, R18 ;  /* 0x0000000405127223 */ /* 0x000fc80000000012 */
[----:B------:R-:W-:-:S04]  /*0640*/  FFMA R18, R7, R6, R18 ;  /* 0x0000000607127223 */ /* 0x000fc80000000012 */
[----:B------:R-:W-:-:S04]  /*0650*/  FFMA R18, R9, R8, R18 ;  /* 0x0000000809127223 */ /* 0x000fc80000000012 */
[----:B------:R-:W-:-:S04]  /*0660*/  FFMA R11, R11, R10, R18 ;  /* 0x0000000a0b0b7223 */ /* 0x000fc80000000012 */
[----:B------:R-:W-:Y:S01]  /*0670*/  FFMA R11, R14, R15, R11 ;  /* 0x0000000f0e0b7223 */ /* 0x000fe2000000000b */
[----:B0-----:R-:W-:-:S04]  /*0680*/  IMAD.WIDE R16, R12, 0x4, R16 ;  /* 0x000000040c107825 */ /* 0x001fc800078e0210 */
[----:B------:R-:W-:-:S05]  /*0690*/  FFMA R11, R0, R13, R11 ;  /* 0x0000000d000b7223 */ /* 0x000fca000000000b */
[----:B-1----:R-:W-:Y:S01]  /*06a0*/  STG.E desc[UR4][R16.64], R11 ;  /* 0x0000000b10007986 */ /* 0x002fe2000c101904 */
[----:B------:R-:W-:Y:S05]  /*06b0*/  EXIT ;  /* 0x000000000000794d */ /* 0x000fea0003800000 */
.L_x_1:
        /* <DEDUP_REMOVED lines=12> */
.L_x_389:


//--------------------- .text._Z19very_high_registersPfi --------------------------
	.section	.text._Z19very_high_registersPfi,"ax",@progbits
	.align	128
        .global         _Z19very_high_registersPfi
        .type           _Z19very_high_registersPfi,@function
        .size           _Z19very_high_registersPfi,(.L_x_390 - _Z19very_high_registersPfi)
        .other          _Z19very_high_registersPfi,@"STO_CUDA_ENTRY STV_DEFAULT"
_Z19very_high_registersPfi:
.text._Z19very_high_registersPfi:
[----:B------:R-:W-:Y:S01]  /*0000*/  LDC R1, c[0x0][0x37c] ;  /* 0x0000df00ff017b82 */ /* 0x000fe20000000800 */
[----:B------:R-:W0:Y:S07]  /*0010*/  S2R R3, SR_TID.X ;  /* 0x0000000000037919 */ /* 0x000e2e0000002100 */
[----:B------:R-:W0:Y:S01]  /*0020*/  S2UR UR4, SR_CTAID.X ;  /* 0x00000000000479c3 */ /* 0x000e220000002500 */
[----:B------:R-:W1:Y:S01]  /*0030*/  LDCU.64 UR6, c[0x0][0x358] ;  /* 0x00006b00ff0677ac */ /* 0x000e620008000a00 */
[----:B------:R-:W-:Y:S06]  /*0040*/  BSSY.RECONVERGENT B0, `(.L_x_2) ;  /* 0x00000f5000007945 */ /* 0x000fec0003800200 */
[----:B------:R-:W0:Y:S02]  /*0050*/  LDC R0, c[0x0][0x360] ;  /* 0x0000d800ff007b82 */ /* 0x000e240000000800 */
[----:B0-----:R-:W-:-:S04]  /*0060*/  IMAD R0, R0, UR4, R3 ;  /* 0x0000000400007c24 */ /* 0x001fc8000f8e0203 */
[C---:B------:R-:W-:Y:S01]  /*0070*/  VIADD R15, R0.reuse, 0x3f ;  /* 0x0000003f000f7836 */ /* 0x040fe20000000000 */
[----:B------:R-:W-:Y:S01]  /*0080*/  I2FP.F32.S32 R26, R0 ;  /* 0x00000000001a7245 */ /* 0x000fe20000201400 */
[C---:B------:R-:W-:Y:S01]  /*0090*/  VIADD R31, R0.reuse, 0x1 ;  /* 0x00000001001f7836 */ /* 0x040fe20000000000 */
[C---:B------:R-:W-:Y:S01]  /*00a0*/  IADD3 R52, PT, PT, R0.reuse, 0x8, RZ ;  /* 0x0000000800347810 */ /* 0x040fe20007ffe0ff */
[C---:B------:R-:W-:Y:S01]  /*00b0*/  VIADD R32, R0.reuse, 0x2 ;  /* 0x0000000200207836 */ /* 0x040fe20000000000 */
[----:B------:R-:W-:Y:S01]  /*00c0*/  IADD3 R45, PT, PT, R0, 0x10, RZ ;  /* 0x00000010002d7810 */ /* 0x000fe20007ffe0ff */
[----:B------:R-:W-:Y:S01]  /*00d0*/  FMUL R26, R26, 0.10000000149011611938 ;  /* 0x3dcccccd1a1a7820 */ /* 0x000fe20000400000 */
[C---:B------:R-:W-:Y:S01]  /*00e0*/  VIADD R33, R0.reuse, 0x3 ;  /* 0x0000000300217836 */ /* 0x040fe20000000000 */
[C---:B------:R-:W-:Y:S01]  /*00f0*/  IADD3 R54, PT, PT, R0.reuse, 0x18, RZ ;  /* 0x0000001800367810 */ /* 0x040fe20007ffe0ff */
[----:B------:R-:W-:Y:S02]  /*0100*/  VIADD R62, R0, 0x4 ;  /* 0x00000004003e7836 */ /* 0x000fe40000000000 */
[C---:B------:R-:W-:Y:S01]  /*0110*/  FMUL R27, R26.reuse, 0.63661974668502807617 ;  /* 0x3f22f9831a1b7820 */ /* 0x040fe20000400000 */
[----:B------:R-:W-:Y:S01]  /*0120*/  FSETP.GE.AND P0, PT, |R26|, 105615, PT ;  /* 0x47ce47801a00780b */ /* 0x000fe20003f06200 */
[C---:B------:R-:W-:Y:S01]  /*0130*/  VIADD R34, R0.reuse, 0x5 ;  /* 0x0000000500227836 */ /* 0x040fe20000000000 */
[C---:B------:R-:W-:Y:S01]  /*0140*/  IADD3 R10, PT, PT, R0.reuse, 0x28, RZ ;  /* 0x00000028000a7810 */ /* 0x040fe20007ffe0ff */
[C---:B------:R-:W-:Y:S01]  /*0150*/  VIADD R37, R0.reuse, 0x6 ;  /* 0x0000000600257836 */ /* 0x040fe20000000000 */
[----:B------:R-:W-:Y:S01]  /*0160*/  I2FP.F32.S32 R15, R15 ;  /* 0x0000000f000f7245 */ /* 0x000fe20000201400 */
[----:B------:R-:W0:Y:S01]  /*0170*/  F2I.NTZ R27, R27 ;  /* 0x0000001b001b7305 */ /* 0x000e220000203100 */
[C---:B------:R-:W-:Y:S01]  /*0180*/  VIADD R36, R0.reuse, 0x7 ;  /* 0x0000000700247836 */ /* 0x040fe20000000000 */
[----:B------:R-:W-:Y:S01]  /*0190*/  I2FP.F32.S32 R31, R31 ;  /* 0x0000001f001f7245 */ /* 0x000fe20000201400 */
        /* <DEDUP_REMOVED lines=13> */
[----:B0-----:R-:W-:Y:S01]  /*0270*/  I2FP.F32.S32 R3, R27 ;  /* 0x0000001b00037245 */ /* 0x001fe20000201400 */
[C---:B------:R-:W-:Y:S01]  /*0280*/  VIADD R46, R0.reuse, 0x11 ;  /* 0x00000011002e7836 */ /* 0x040fe20000000000 */
[----:B------:R-:W-:Y:S01]  /*0290*/  I2FP.F32.S32 R52, R52 ;  /* 0x0000003400347245 */ /* 0x000fe20000201400 */
[C---:B------:R-:W-:Y:S01]  /*02a0*/  VIADD R47, R0.reuse, 0x12 ;  /* 0x00000012002f7836 */ /* 0x040fe20000000000 */
[----:B------:R-:W-:Y:S01]  /*02b0*/  I2FP.F32.S32 R38, R38 ;  /* 0x0000002600267245 */ /* 0x000fe20000201400 */
[----:B------:R-:W-:Y:S01]  /*02c0*/  FFMA R2, R3, -1.5707962512969970703, R26 ;  /* 0xbfc90fda03027823 */ /* 0x000fe2000000001a */
[C---:B------:R-:W-:Y:S01]  /*02d0*/  VIADD R48, R0.reuse, 0x13 ;  /* 0x0000001300307836 */ /* 0x040fe20000000000 */
[----:B------:R-:W-:Y:S01]  /*02e0*/  I2FP.F32.S32 R39, R39 ;  /* 0x0000002700277245 */ /* 0x000fe20000201400 */
[----:B------:R-:W-:-:S02]  /*02f0*/  VIADD R49, R0, 0x14 ;  /* 0x0000001400317836 */ /* 0x000fc40000000000 */
[C---:B------:R-:W-:Y:S01]  /*0300*/  FFMA R2, R3.reuse, -7.5497894158615963534e-08, R2 ;  /* 0xb3a2216803027823 */ /* 0x040fe20000000002 */
[C---:B------:R-:W-:Y:S01]  /*0310*/  VIADD R50, R0.reuse, 0x15 ;  /* 0x0000001500327836 */ /* 0x040fe20000000000 */
[----:B------:R-:W-:Y:S01]  /*0320*/  I2FP.F32.S32 R40, R40 ;  /* 0x0000002800287245 */ /* 0x000fe20000201400 */
[C---:B------:R-:W-:Y:S02]  /*0330*/  VIADD R51, R0.reuse, 0x16 ;  /* 0x0000001600337836 */ /* 0x040fe40000000000 */
[----:B------:R-:W-:Y:S01]  /*0340*/  FFMA R28, R3, -5.3903029534742383927e-15, R2 ;  /* 0xa7c234c5031c7823 */ /* 0x000fe20000000002 */
[C---:B------:R-:W-:Y:S01]  /*0350*/  VIADD R53, R0.reuse, 0x17 ;  /* 0x0000001700357836 */ /* 0x040fe20000000000 */
[C---:B------:R-:W-:Y:S01]  /*0360*/  IADD3 R2, PT, PT, R0.reuse, 0x20, RZ ;  /* 0x0000002000027810 */ /* 0x040fe20007ffe0ff */
        /* <DEDUP_REMOVED lines=34> */
[----:B------:R-:W-:Y:S01]  /*0590*/  VIADD R14, R0, 0x3e ;  /* 0x0000003e000e7836 */ /* 0x000fe20000000000 */
[----:B------:R-:W-:Y:S01]  /*05a0*/  I2FP.F32.S32 R59, R59 ;  /* 0x0000003b003b7245 */ /* 0x000fe20000201400 */
[----:B------:R-:W-:Y:S01]  /*05b0*/  FMUL R15, R15, 0.10000000149011611938 ;  /* 0x3dcccccd0f0f7820 */ /* 0x000fe20000400000 */
        /* <DEDUP_REMOVED lines=59> */
[----:B------:R-:W-:Y:S01]  /*0970*/  FMUL R15, R26, R15 ;  /* 0x0000000f1a0f7220 */ /* 0x000fe20000400000 */
[----:B-1----:R-:W-:Y:S06]  /*0980*/  @!P0 BRA `(.L_x_3) ;  /* 0x0000000400808947 */ /* 0x002fec0003800000 */
[----:B------:R-:W-:-:S13]  /*0990*/  FSETP.NEU.AND P0, PT, |R26|, +INF , PT ;  /* 0x7f8000001a00780b */ /* 0x000fda0003f0d200 */
[----:B------:R-:W-:Y:S01]  /*09a0*/  @!P0 FMUL R28, RZ, R26 ;  /* 0x0000001aff1c8220 */ /* 0x000fe20000400000 */
[----:B------:R-:W-:Y:S01]  /*09b0*/  @!P0 IMAD.MOV.U32 R27, RZ, RZ, RZ ;  /* 0x000000ffff1b8224 */ /* 0x000fe200078e00ff */
[----:B------:R-:W-:Y:S06]  /*09c0*/  @!P0 BRA `(.L_x_3) ;  /* 0x0000000400708947 */ /* 0x000fec0003800000 */
[----:B------:R-:W-:Y:S02]  /*09d0*/  IMAD.SHL.U32 R16, R26, 0x100, RZ ;  /* 0x000001001a107824 */ /* 0x000fe400078e00ff */
[----:B------:R-:W-:Y:S02]  /*09e0*/  HFMA2 R27, -RZ, RZ, 0, 0 ;  /* 0x00000000ff1b7431 */ /* 0x000fe400000001ff */
[----:B------:R-:W-:Y:S01]  /*09f0*/  IMAD.MOV.U32 R29, RZ, RZ, RZ ;  /* 0x000000ffff1d7224 */ /* 0x000fe200078e00ff */
[----:B------:R-:W0:Y:S01]  /*0a00*/  LDCU.64 UR8, c[0x4][URZ] ;  /* 0x01000000ff0877ac */ /* 0x000e220008000a00 */
[----:B------:R-:W-:Y:S01]  /*0a10*/  LOP3.LUT R28, R16, 0x80000000, RZ, 0xfc, !PT ;  /* 0x80000000101c7812 */ /* 0x000fe200078efcff */
[----:B------:R-:W-:Y:S01]  /*0a20*/  UMOV UR5, URZ ;  /* 0x000000ff00057c82 */ /* 0x000fe20008000000 */
[----:B------:R-:W-:-:S05]  /*0a30*/  UMOV UR4, URZ ;  /* 0x000000ff00047c82 */ /* 0x000fca0008000000 */
.L_x_4:
[----:B0-----:R-:W-:Y:S02]  /*0a40*/  IMAD.U32 R23, RZ, RZ, UR9 ;  /* 0x00000009ff177e24 */ /* 0x001fe4000f8e00ff */
[----:B------:R-:W-:-:S05]  /*0a50*/  IMAD.U32 R22, RZ, RZ, UR8 ;  /* 0x00000008ff167e24 */ /* 0x000fca000f8e00ff */
[----:B------:R-:W2:Y:S01]  /*0a60*/  LDG.E.CONSTANT R23, desc[UR6][R22.64] ;  /* 0x0000000616177981 */ /* 0x000ea2000c1e9900 */
[----:B------:R-:W-:Y:S01]  /*0a70*/  UIADD3 UR4, UPT, UPT, UR4, 0x1, URZ ;  /* 0x0000000104047890 */ /* 0x000fe2000fffe0ff */
[C---:B------:R-:W-:Y:S01]  /*0a80*/  ISETP.EQ.AND P0, PT, R29.reuse, RZ, PT ;  /* 0x000000ff1d00720c */ /* 0x040fe20003f02270 */
[----:B------:R-:W-:Y:S01]  /*0a90*/  UIADD3 UR8, UP1, UPT, UR8, 0x4, URZ ;  /* 0x0000000408087890 */ /* 0x000fe2000ff3e0ff */
[C---:B------:R-:W-:Y:S01]  /*0aa0*/  ISETP.EQ.AND P1, PT, R29.reuse, 0x4, PT ;  /* 0x000000041d00780c */ /* 0x040fe20003f22270 */
[----:B------:R-:W-:Y:S01]  /*0ab0*/  UISETP.NE.AND UP0, UPT, UR4, 0x6, UPT ;  /* 0x000000060400788c */ /* 0x000fe2000bf05270 */
[C---:B------:R-:W-:Y:S01]  /*0ac0*/  ISETP.EQ.AND P2, PT, R29.reuse, 0x8, PT ;  /* 0x000000081d00780c */ /* 0x040fe20003f42270 */
[----:B------:R-:W-:Y:S01]  /*0ad0*/  UIADD3.X UR9, UPT, UPT, URZ, UR9, URZ, UP1, !UPT ;  /* 0x00000009ff097290 */ /* 0x000fe20008ffe4ff */
[C---:B------:R-:W-:Y:S02]  /*0ae0*/  ISETP.EQ.AND P3, PT, R29.reuse, 0xc, PT ;  /* 0x0000000c1d00780c */ /* 0x040fe40003f62270 */
[----:B------:R-:W-:-:S02]  /*0af0*/  ISETP.EQ.AND P4, PT, R29, 0x10, PT ;  /* 0x000000101d00780c */ /* 0x000fc40003f82270 */
[C---:B------:R-:W-:Y:S01]  /*0b00*/  ISETP.EQ.AND P5, PT, R29.reuse, 0x14, PT ;  /* 0x000000141d00780c */ /* 0x040fe20003fa2270 */
[----:B------:R-:W-:Y:S02]  /*0b10*/  VIADD R29, R29, 0x4 ;  /* 0x000000041d1d7836 */ /* 0x000fe40000000000 */
[----:B--2---:R-:W-:-:S03]  /*0b20*/  IMAD.WIDE.U32 R24, R23, R28, RZ ;  /* 0x0000001c17187225 */ /* 0x004fc600078e00ff */
[----:B------:R-:W-:-:S04]  /*0b30*/  IADD3 R24, P6, PT, R24, R27, RZ ;  /* 0x0000001b18187210 */ /* 0x000fc80007fde0ff */
[----:B------:R-:W-:Y:S01]  /*0b40*/  IADD3.X R27, PT, PT, R25, UR5, RZ, P6, !PT ;  /* 0x00000005191b7c10 */ /* 0x000fe2000b7fe4ff */
[--C-:B------:R-:W-:Y:S01]  /*0b50*/  @P0 IMAD.MOV.U32 R16, RZ, RZ, R24.reuse ;  /* 0x000000ffff100224 */ /* 0x100fe200078e0018 */
[----:B------:R-:W-:Y:S01]  /*0b60*/  @P4 MOV R20, R24 ;  /* 0x0000001800144202 */ /* 0x000fe20000000f00 */
[--C-:B------:R-:W-:Y:S02]  /*0b70*/  @P1 IMAD.MOV.U32 R17, RZ, RZ, R24.reuse ;  /* 0x000000ffff111224 */ /* 0x100fe400078e0018 */
[--C-:B------:R-:W-:Y:S02]  /*0b80*/  @P2 IMAD.MOV.U32 R18, RZ, RZ, R24.reuse ;  /* 0x000000ffff122224 */ /* 0x100fe400078e0018 */
[--C-:B------:R-:W-:Y:S02]  /*0b90*/  @P3 IMAD.MOV.U32 R19, RZ, RZ, R24.reuse ;  /* 0x000000ffff133224 */ /* 0x100fe400078e0018 */
[----:B------:R-:W-:Y:S01]  /*0ba0*/  @P5 IMAD.MOV.U32 R21, RZ, RZ, R24 ;  /* 0x000000ffff155224 */ /* 0x000fe200078e0018 */
[----:B------:R-:W-:Y:S06]  /*0bb0*/  BRA.U UP0, `(.L_x_4) ;  /* 0xfffffffd00a07547 */ /* 0x000fec000b83ffff */
[----:B------:R-:W-:Y:S01]  /*0bc0*/  SHF.R.U32.HI R22, RZ, 0x17, R26 ;  /* 0x00000017ff167819 */ /* 0x000fe2000001161a */
[----:B------:R-:W-:Y:S03]  /*0bd0*/  BSSY.RECONVERGENT B1, `(.L_x_5) ;  /* 0x0000029000017945 */ /* 0x000fe60003800200 */
[C---:B------:R-:W-:Y:S02]  /*0be0*/  LOP3.LUT R23, R22.reuse, 0xe0, RZ, 0xc0, !PT ;  /* 0x000000e016177812 */ /* 0x040fe400078ec0ff */
[----:B------:R-:W-:-:S03]  /*0bf0*/  LOP3.LUT P6, RZ, R22, 0x1f, RZ, 0xc0, !PT ;  /* 0x0000001f16ff7812 */ /* 0x000fc600078cc0ff */
[----:B------:R-:W-:-:S05]  /*0c00*/  VIADD R23, R23, 0xffffff80 ;  /* 0xffffff8017177836 */ /* 0x000fca0000000000 */
[----:B------:R-:W-:-:S05]  /*0c10*/  SHF.R.U32.HI R23, RZ, 0x5, R23 ;  /* 0x00000005ff177819 */ /* 0x000fca0000011617 */
[----:B------:R-:W-:-:S05]  /*0c20*/  IMAD.U32 R29, R23, -0x4, RZ ;  /* 0xfffffffc171d7824 */ /* 0x000fca00078e00ff */
[C---:B------:R-:W-:Y:S02]  /*0c30*/  ISETP.EQ.AND P3, PT, R29.reuse, -0x18, PT ;  /* 0xffffffe81d00780c */ /* 0x040fe40003f62270 */
[C---:B------:R-:W-:Y:S02]  /*0c40*/  ISETP.EQ.AND P4, PT, R29.reuse, -0x14, PT ;  /* 0xffffffec1d00780c */ /* 0x040fe40003f82270 */
[C---:B------:R-:W-:Y:S02]  /*0c50*/  ISETP.EQ.AND P2, PT, R29.reuse, -0x10, PT ;  /* 0xfffffff01d00780c */ /* 0x040fe40003f42270 */
[C---:B------:R-:W-:Y:S02]  /*0c60*/  ISETP.EQ.AND P1, PT, R29.reuse, -0xc, PT ;  /* 0xfffffff41d00780c */ /* 0x040fe40003f22270 */
[C---:B------:R-:W-:Y:S02]  /*0c70*/  ISETP.EQ.AND P0, PT, R29.reuse, -0x8, PT ;  /* 0xfffffff81d00780c */ /* 0x040fe40003f02270 */
[----:B------:R-:W-:-:S03]  /*0c80*/  ISETP.EQ.AND P5, PT, R29, RZ, PT ;  /* 0x000000ff1d00720c */ /* 0x000fc60003fa2270 */
[--C-:B------:R-:W-:Y:S01]  /*0c90*/  @P3 IMAD.MOV.U32 R28, RZ, RZ, R16.reuse ;  /* 0x000000ffff1c3224 */ /* 0x100fe200078e0010 */
[C---:B------:R-:W-:Y:S01]  /*0ca0*/  ISETP.EQ.AND P3, PT, R29.reuse, -0x4, PT ;  /* 0xfffffffc1d00780c */ /* 0x040fe20003f62270 */
[----:B------:R-:W-:Y:S02]  /*0cb0*/  @P4 IMAD.MOV.U32 R23, RZ, RZ, R16 ;  /* 0x000000ffff174224 */ /* 0x000fe400078e0010 */
[----:B------:R-:W-:Y:S01]  /*0cc0*/  @P4 IMAD.MOV.U32 R28, RZ, RZ, R17 ;  /* 0x000000ffff1c4224 */ /* 0x000fe200078e0011 */
[----:B------:R-:W-:Y:S01]  /*0cd0*/  ISETP.EQ.AND P4, PT, R29, 0x4, PT ;  /* 0x000000041d00780c */ /* 0x000fe20003f82270 */
[--C-:B------:R-:W-:Y:S01]  /*0ce0*/  @P2 IMAD.MOV.U32 R28, RZ, RZ, R18.reuse ;  /* 0x000000ffff1c2224 */ /* 0x100fe200078e0012 */
[----:B------:R-:W-:Y:S01]  /*0cf0*/  @P2 MOV R23, R17 ;  /* 0x0000001100172202 */ /* 0x000fe20000000f00 */
[----:B------:R-:W-:Y:S02]  /*0d00*/  @P1 IMAD.MOV.U32 R23, RZ, RZ, R18 ;  /* 0x000000ffff171224 */ /* 0x000fe400078e0012 */
[----:B------:R-:W-:-:S02]  /*0d10*/  @P0 IMAD.MOV.U32 R23, RZ, RZ, R19 ;  /* 0x000000ffff170224 */ /* 0x000fc400078e0013 */
[----:B------:R-:W-:Y:S02]  /*0d20*/  @P1 IMAD.MOV.U32 R28, RZ, RZ, R19 ;  /* 0x000000ffff1c1224 */ /* 0x000fe400078e0013 */
[--C-:B------:R-:W-:Y:S01]  /*0d30*/  @P3 IMAD.MOV.U32 R23, RZ, RZ, R20.reuse ;  /* 0x000000ffff173224 */ /* 0x100fe200078e0014 */
[----:B------:R-:W-:Y:S01]  /*0d40*/  @P5 MOV R23, R21 ;  /* 0x0000001500175202 */ /* 0x000fe20000000f00 */
[----:B------:R-:W-:Y:S02]  /*0d50*/  @P0 IMAD.MOV.U32 R28, RZ, RZ, R20 ;  /* 0x000000ffff1c0224 */ /* 0x000fe400078e0014 */
[----:B------:R-:W-:Y:S02]  /*0d60*/  @P4 IMAD.MOV.U32 R23, RZ, RZ, R27 ;  /* 0x000000ffff174224 */ /* 0x000fe400078e001b */
[----:B------:R-:W-:Y:S02]  /*0d70*/  @P3 IMAD.MOV.U32 R28, RZ, RZ, R21 ;  /* 0x000000ffff1c3224 */ /* 0x000fe400078e0015 */
[----:B------:R-:W-:-:S02]  /*0d80*/  @P5 IMAD.MOV.U32 R28, RZ, RZ, R27 ;  /* 0x000000ffff1c5224 */ /* 0x000fc400078e001b */
[----:B------:R-:W-:Y:S01]  /*0d90*/  IMAD.MOV.U32 R24, RZ, RZ, R23 ;  /* 0x000000ffff187224 */ /* 0x000fe200078e0017 */
[----:B------:R-:W-:Y:S06]  /*0da0*/  @!P6 BRA `(.L_x_6) ;  /* 0x00000000002ce947 */ /* 0x000fec0003800000 */
[----:B------:R-:W-:Y:S01]  /*0db0*/  @P2 IMAD.MOV.U32 R25, RZ, RZ, R16 ;  /* 0x000000ffff192224 */ /* 0x000fe200078e0010 */
[----:B------:R-:W-:Y:S01]  /*0dc0*/  LOP3.LUT R23, R22, 0x1f, RZ, 0xc0, !PT ;  /* 0x0000001f16177812 */ /* 0x000fe200078ec0ff */
[----:B------:R-:W-:Y:S02]  /*0dd0*/  @P1 IMAD.MOV.U32 R25, RZ, RZ, R17 ;  /* 0x000000ffff191224 */ /* 0x000fe400078e0011 */
[----:B------:R-:W-:Y:S01]  /*0de0*/  @P0 IMAD.MOV.U32 R25, RZ, RZ, R18 ;  /* 0x000000ffff190224 */ /* 0x000fe200078e0012 */
[----:B------:R-:W-:Y:S01]  /*0df0*/  ISETP.EQ.AND P0, PT, R29, 0x8, PT ;  /* 0x000000081d00780c */ /* 0x000fe20003f02270 */
[----:B------:R-:W-:Y:S01]  /*0e00*/  @P3 IMAD.MOV.U32 R25, RZ, RZ, R19 ;  /* 0x000000ffff193224 */ /* 0x000fe200078e0013 */
[----:B------:R-:W-:Y:S01]  /*0e10*/  @P5 MOV R25, R20 ;  /* 0x0000001400195202 */ /* 0x000fe20000000f00 */
[----:B------:R-:W-:Y:S01]  /*0e20*/  @P4 IMAD.MOV.U32 R25, RZ, RZ, R21 ;  /* 0x000000ffff194224 */ /* 0x000fe200078e0015 */
[----:B------:R-:W-:-:S09]  /*0e30*/  SHF.L.W.U32.HI R28, R24, R23, R28 ;  /* 0x00000017181c7219 */ /* 0x000fd20000010e1c */
[----:B------:R-:W-:-:S05]  /*0e40*/  @P0 IMAD.MOV.U32 R25, RZ, RZ, R27 ;  /* 0x000000ffff190224 */ /* 0x000fca00078e001b */
[----:B------:R-:W-:-:S07]  /*0e50*/  SHF.L.W.U32.HI R24, R25, R23, R24 ;  /* 0x0000001719187219 */ /* 0x000fce0000010e18 */
.L_x_6:
[----:B------:R-:W-:Y:S05]  /*0e60*/  BSYNC.RECONVERGENT B1 ;  /* 0x0000000000017941 */ /* 0x000fea0003800200 */
.L_x_5:
[C---:B------:R-:W-:Y:S01]  /*0e70*/  SHF.L.W.U32.HI R29, R24.reuse, 0x2, R28 ;  /* 0x00000002181d7819 */ /* 0x040fe20000010e1c */
[----:B------:R-:W-:Y:S01]  /*0e80*/  IMAD.SHL.U32 R22, R24, 0x4, RZ ;  /* 0x0000000418167824 */ /* 0x000fe200078e00ff */
[----:B------:R-:W-:Y:S01]  /*0e90*/  UMOV UR4, 0x54442d19 ;  /* 0x54442d1900047882 */ /* 0x000fe20000000000 */
[----:B------:R-:W-:Y:S01]  /*0ea0*/  UMOV UR5, 0x3bf921fb ;  /* 0x3bf921fb00057882 */ /* 0x000fe20000000000 */
[----:B------:R-:W-:Y:S02]  /*0eb0*/  SHF.R.S32.HI R23, RZ, 0x1f, R29 ;  /* 0x0000001fff177819 */ /* 0x000fe4000001141d */
[----:B------:R-:W-:Y:S02]  /*0ec0*/  ISETP.GE.AND P0, PT, R26, RZ, PT ;  /* 0x000000ff1a00720c */ /* 0x000fe40003f06270 */
[C---:B------:R-:W-:Y:S02]  /*0ed0*/  LOP3.LUT R22, R23.reuse, R22, RZ, 0x3c, !PT ;  /* 0x0000001617167212 */ /* 0x040fe400078e3cff */
[----:B------:R-:W-:-:S02]  /*0ee0*/  LOP3.LUT R23, R23, R29, RZ, 0x3c, !PT ;  /* 0x0000001d17177212 */ /* 0x000fc400078e3cff */
[----:B------:R-:W-:Y:S02]  /*0ef0*/  SHF.R.U32.HI R27, RZ, 0x1e, R28 ;  /* 0x0000001eff1b7819 */ /* 0x000fe4000001161c */
[C---:B------:R-:W-:Y:S02]  /*0f00*/  LOP3.LUT R26, R29.reuse, R26, RZ, 0x3c, !PT ;  /* 0x0000001a1d1a7212 */ /* 0x040fe400078e3cff */
[----:B------:R-:W0:Y:S01]  /*0f10*/  I2F.F64.S64 R22, R22 ;  /* 0x0000001600167312 */ /* 0x000e220000301c00 */
[----:B------:R-:W-:Y:S02]  /*0f20*/  LEA.HI R27, R29, R27, RZ, 0x1 ;  /* 0x0000001b1d1b7211 */ /* 0x000fe400078f08ff */
[----:B------:R-:W-:-:S03]  /*0f30*/  ISETP.GE.AND P1, PT, R26, RZ, PT ;  /* 0x000000ff1a00720c */ /* 0x000fc60003f26270 */
[----:B------:R-:W-:-:S04]  /*0f40*/  IMAD.MOV R26, RZ, RZ, -R27 ;  /* 0x000000ffff1a7224 */ /* 0x000fc800078e0a1b */
[----:B------:R-:W-:Y:S01]  /*0f50*/  @!P0 IMAD.MOV.U32 R27, RZ, RZ, R26 ;  /* 0x000000ffff1b8224 */ /* 0x000fe200078e001a */
[----:B0-----:R-:W-:-:S10]  /*0f60*/  DMUL R24, R22, UR4 ;  /* 0x0000000416187c28 */ /* 0x001fd40008000000 */
[----:B------:R-:W0:Y:S02]  /*0f70*/  F2F.F32.F64 R24, R24 ;  /* 0x0000001800187310 */ /* 0x000e240000301000 */
[----:B0-----:R-:W-:-:S07]  /*0f80*/  FSEL R28, -R24, R24, !P1 ;  /* 0x00000018181c7208 */ /* 0x001fce0004800100 */
.L_x_3:
[----:B------:R-:W-:Y:S05]  /*0f90*/  BSYNC.RECONVERGENT B0 ;  /* 0x0000000000007941 */ /* 0x000fea0003800200 */
.L_x_2:
[----:B------:R-:W-:Y:S01]  /*0fa0*/  FMUL R35, R31, 0.63661974668502807617 ;  /* 0x3f22f9831f237820 */ /* 0x000fe20000400000 */
[C---:B------:R-:W-:Y:S01]  /*0fb0*/  LOP3.LUT R23, R27.reuse, 0x1, RZ, 0xc0, !PT ;  /* 0x000000011b177812 */ /* 0x040fe200078ec0ff */
[----:B------:R-:W-:Y:S02]  /*0fc0*/  IMAD.MOV.U32 R22, RZ, RZ, 0x37cbac00 ;  /* 0x37cbac00ff167424 */ /* 0x000fe400078e00ff */
[----:B------:R-:W-:Y:S01]  /*0fd0*/  FMUL R26, R28, R28 ;  /* 0x0000001c1c1a7220 */ /* 0x000fe20000400000 */
[----:B------:R-:W-:Y:S01]  /*0fe0*/  LOP3.LUT P1, RZ, R27, 0x2, RZ, 0xc0, !PT ;  /* 0x000000021bff7812 */ /* 0x000fe2000782c0ff */
[----:B------:R-:W-:Y:S01]  /*0ff0*/  BSSY.RECONVERGENT B0, `(.L_x_7) ;  /* 0x0000077000007945 */ /* 0x000fe20003800200 */
[----:B------:R-:W-:Y:S01]  /*1000*/  ISETP.NE.U32.AND P0, PT, R23, 0x1, PT ;  /* 0x000000011700780c */ /* 0x000fe20003f05070 */
[----:B------:R-:W0:Y:S01]  /*1010*/  F2I.NTZ R35, R35 ;  /* 0x0000002300237305 */ /* 0x000e220000203100 */
[----:B------:R-:W-:Y:S01]  /*1020*/  FFMA R24, R26, R22, -0.0013887860113754868507 ;  /* 0xbab607ed1a187423 */ /* 0x000fe20000000016 */
[----:B------:R-:W-:-:S04]  /*1030*/  IMAD.MOV.U32 R23, RZ, RZ, 0x3d2aaabb ;  /* 0x3d2aaabbff177424 */ /* 0x000fc800078e00ff */
[----:B------:R-:W-:Y:S02]  /*1040*/  FSEL R25, R24, -0.00019574658654164522886, !P0 ;  /* 0xb94d415318197808 */ /* 0x000fe40004000000 */
[----:B------:R-:W-:Y:S02]  /*1050*/  FSEL R29, R23, 0.0083327032625675201416, !P0 ;  /* 0x3c0885e4171d7808 */ /* 0x000fe40004000000 */
[----:B------:R-:W-:-:S03]  /*1060*/  MOV R24, 0x3effffff ;  /* 0x3effffff00187802 */ /* 0x000fc60000000f00 */
[----:B------:R-:W-:Y:S01]  /*1070*/  FFMA R29, R26, R25, R29 ;  /* 0x000000191a1d7223 */ /* 0x000fe2000000001d */
[----:B------:R-:W-:Y:S02]  /*1080*/  FSEL R27, -R24, -0.16666662693023681641, !P0 ;  /* 0xbe2aaaa8181b7808 */ /* 0x000fe40004000100 */
[----:B------:R-:W-:Y:S02]  /*1090*/  FSEL R25, R28, 1, P0 ;  /* 0x3f8000001c197808 */ /* 0x000fe40000000000 */
[----:B------:R-:W-:Y:S01]  /*10a0*/  FSETP.GE.AND P0, PT, |R31|, 105615, PT ;  /* 0x47ce47801f00780b */ /* 0x000fe20003f06200 */
[C---:B------:R-:W-:Y:S01]  /*10b0*/  FFMA R27, R26.reuse, R29, R27 ;  /* 0x0000001d1a1b7223 */ /* 0x040fe2000000001b */
[----:B0-----:R-:W-:Y:S01]  /*10c0*/  I2FP.F32.S32 R28, R35 ;  /* 0x00000023001c7245 */ /* 0x001fe20000201400 */
[----:B------:R-:W-:-:S04]  /*10d0*/  FFMA R26, R26, R25, RZ ;  /* 0x000000191a1a7223 */ /* 0x000fc800000000ff */
[----:B------:R-:W-:Y:S01]  /*10e0*/  FFMA R29, R28, -1.5707962512969970703, R31 ;  /* 0xbfc90fda1c1d7823 */ /* 0x000fe2000000001f */
[----:B------:R-:W-:Y:S01]  /*10f0*/  FFMA R26, R26, R27, R25 ;  /* 0x0000001b1a1a7223 */ /* 0x000fe20000000019 */
[----:B------:R-:W-:Y:S02]  /*1100*/  FMUL R25, R31, R14 ;  /* 0x0000000e1f197220 */ /* 0x000fe40000400000 */
[----:B------:R-:W-:Y:S01]  /*1110*/  FFMA R29, R28, -7.5497894158615963534e-08, R29 ;  /* 0xb3a221681c1d7823 */ /* 0x000fe2000000001d */
[----:B------:R-:W-:-:S03]  /*1120*/  @P1 FADD R26, RZ, -R26 ;  /* 0x8000001aff1a1221 */ /* 0x000fc60000000000 */
[----:B------:R-:W-:Y:S01]  /*1130*/  FFMA R63, R28, -5.3903029534742383927e-15, R29 ;  /* 0xa7c234c51c3f7823 */ /* 0x000fe2000000001d */
[----:B------:R-:W-:Y:S01]  /*1140*/  FADD R30, R15, R26 ;  /* 0x0000001a0f1e7221 */ /* 0x000fe20000000000 */
[----:B------:R-:W-:Y:S06]  /*1150*/  @!P0 BRA `(.L_x_8) ;  /* 0x0000000400808947 */ /* 0x000fec0003800000 */
[----:B------:R-:W-:-:S13]  /*1160*/  FSETP.NEU.AND P0, PT, |R31|, +INF , PT ;  /* 0x7f8000001f00780b */ /* 0x000fda0003f0d200 */
[----:B------:R-:W-:Y:S05]  /*1170*/  @!P0 BRA `(.L_x_9) ;  /* 0x0000000400708947 */ /* 0x000fea0003800000 */
[----:B------:R-:W-:Y:S01]  /*1180*/  IMAD.SHL.U32 R26, R31, 0x100, RZ ;  /* 0x000001001f1a7824 */ /* 0x000fe200078e00ff */
[----:B------:R-:W0:Y:S01]  /*1190*/  LDCU.64 UR8, c[0x4][URZ] ;  /* 0x01000000ff0877ac */ /* 0x000e220008000a00 */
[----:B------:R-:W-:Y:S02]  /*11a0*/  IMAD.MOV.U32 R35, RZ, RZ, RZ ;  /* 0x000000ffff237224 */ /* 0x000fe400078e00ff */
[----:B------:R-:W-:Y:S01]  /*11b0*/  IMAD.MOV.U32 R64, RZ, RZ, RZ ;  /* 0x000000ffff407224 */ /* 0x000fe200078e00ff */
[----:B------:R-:W-:Y:S01]  /*11c0*/  LOP3.LUT R63, R26, 0x80000000, RZ, 0xfc, !PT ;  /* 0x800000001a3f7812 */ /* 0x000fe200078efcff */
[----:B------:R-:W-:Y:S01]  /*11d0*/  UMOV UR5, URZ ;  /* 0x000000ff00057c82 */ /* 0x000fe20008000000 */
[----:B------:R-:W-:-:S05]  /*11e0*/  UMOV UR4, URZ ;  /* 0x000000ff00047c82 */ /* 0x000fca0008000000 */
.L_x_10:
[----:B0-----:R-:W-:Y:S02]  /*11f0*/  IMAD.U32 R26, RZ, RZ, UR8 ;  /* 0x00000008ff1a7e24 */ /* 0x001fe4000f8e00ff */
[----:B------:R-:W-:-:S05]  /*1200*/  IMAD.U32 R27, RZ, RZ, UR9 ;  /* 0x00000009ff1b7e24 */ /* 0x000fca000f8e00ff */
[----:B------:R-:W2:Y:S01]  /*1210*/  LDG.E.CONSTANT R26, desc[UR6][R26.64] ;  /* 0x000000061a1a7981 */ /* 0x000ea2000c1e9900 */
[----:B------:R-:W-:Y:S01]  /*1220*/  UIADD3 UR4, UPT, UPT, UR4, 0x1, URZ ;  /* 0x0000000104047890 */ /* 0x000fe2000fffe0ff */
[C---:B------:R-:W-:Y:S01]  /*1230*/  ISETP.EQ.AND P1, PT, R64.reuse, 0x4, PT ;  /* 0x000000044000780c */ /* 0x040fe20003f22270 */
[----:B------:R-:W-:Y:S01]  /*1240*/  UIADD3 UR8, UP1, UPT, UR8, 0x4, URZ ;  /* 0x0000000408087890 */ /* 0x000fe2000ff3e0ff */
[C---:B------:R-:W-:Y:S01]  /*1250*/  ISETP.EQ.AND P2, PT, R64.reuse, 0x8, PT ;  /* 0x000000084000780c */ /* 0x040fe20003f42270 */
[----:B------:R-:W-:Y:S01]  /*1260*/  UISETP.NE.AND UP0, UPT, UR4, 0x6, UPT ;  /* 0x000000060400788c */ /* 0x000fe2000bf05270 */
[C---:B------:R-:W-:Y:S01]  /*1270*/  ISETP.EQ.AND P3, PT, R64.reuse, 0xc, PT ;  /* 0x0000000c4000780c */ /* 0x040fe20003f62270 */
[----:B------:R-:W-:Y:S01]  /*1280*/  UIADD3.X UR9, UPT, UPT, URZ, UR9, URZ, UP1, !UPT ;  /* 0x00000009ff097290 */ /* 0x000fe20008ffe4ff */
[C---:B------:R-:W-:Y:S02]  /*1290*/  ISETP.EQ.AND P4, PT, R64.reuse, 0x10, PT ;  /* 0x000000104000780c */ /* 0x040fe40003f82270 */
[----:B------:R-:W-:Y:S01]  /*12a0*/  ISETP.EQ.AND P5, PT, R64, 0x14, PT ;  /* 0x000000144000780c */ /* 0x000fe20003fa2270 */
[----:B--2---:R-:W-:-:S03]  /*12b0*/  IMAD.WIDE.U32 R28, R26, R63, RZ ;  /* 0x0000003f1a1c7225 */ /* 0x004fc600078e00ff */
[----:B------:R-:W-:-:S04]  /*12c0*/  IADD3 R28, P0, PT, R28, R35, RZ ;  /* 0x000000231c1c7210 */ /* 0x000fc80007f1e0ff */
[----:B------:R-:W-:Y:S01]  /*12d0*/  IADD3.X R35, PT, PT, R29, UR5, RZ, P0, !PT ;  /* 0x000000051d237c10 */ /* 0x000fe200087fe4ff */
[--C-:B------:R-:W-:Y:S01]  /*12e0*/  @P1 IMAD.MOV.U32 R17, RZ, RZ, R28.reuse ;  /* 0x000000ffff111224 */ /* 0x100fe200078e001c */
[C---:B------:R-:W-:Y:S01]  /*12f0*/  ISETP.EQ.AND P0, PT, R64.reuse, RZ, PT ;  /* 0x000000ff4000720c */ /* 0x040fe20003f02270 */
[--C-:B------:R-:W-:Y:S01]  /*1300*/  @P3 IMAD.MOV.U32 R19, RZ, RZ, R28.reuse ;  /* 0x000000ffff133224 */ /* 0x100fe200078e001c */
[----:B------:R-:W-:Y:S01]  /*1310*/  @P2 MOV R18, R28 ;  /* 0x0000001c00122202 */ /* 0x000fe20000000f00 */
[--C-:B------:R-:W-:Y:S02]  /*1320*/  @P4 IMAD.MOV.U32 R20, RZ, RZ, R28.reuse ;  /* 0x000000ffff144224 */ /* 0x100fe400078e001c */
[----:B------:R-:W-:Y:S02]  /*1330*/  @P5 IMAD.MOV.U32 R21, RZ, RZ, R28 ;  /* 0x000000ffff155224 */ /* 0x000fe400078e001c */
[----:B------:R-:W-:-:S06]  /*1340*/  VIADD R64, R64, 0x4 ;  /* 0x0000000440407836 */ /* 0x000fcc0000000000 */
        /* <DEDUP_REMOVED lines=15> */
[----:B------:R-:W-:Y:S01]  /*1440*/  @P3 IMAD.MOV.U32 R63, RZ, RZ, R16 ;  /* 0x000000ffff3f3224 */ /* 0x000fe200078e0010 */
[C---:B------:R-:W-:Y:S01]  /*1450*/  ISETP.EQ.AND P3, PT, R29.reuse, -0x4, PT ;  /* 0xfffffffc1d00780c */ /* 0x040fe20003f62270 */
[--C-:B------:R-:W-:Y:S01]  /*1460*/  @P4 IMAD.MOV.U32 R63, RZ, RZ, R17.reuse ;  /* 0x000000ffff3f4224 */ /* 0x100fe200078e0011 */
[----:B------:R-:W-:Y:S01]  /*1470*/  @P4 MOV R27, R16 ;  /* 0x00000010001b4202 */ /* 0x000fe20000000f00 */
[----:B------:R-:W-:Y:S01]  /*1480*/  @P2 IMAD.MOV.U32 R27, RZ, RZ, R17 ;  /* 0x000000ffff1b2224 */ /* 0x000fe200078e0011 */
[----:B------:R-:W-:Y:S01]  /*1490*/  ISETP.EQ.AND P4, PT, R29, 0x4, PT ;  /* 0x000000041d00780c */ /* 0x000fe20003f82270 */
[--C-:B------:R-:W-:Y:S02]  /*14a0*/  @P2 IMAD.MOV.U32 R63, RZ, RZ, R18.reuse ;  /* 0x000000ffff3f2224 */ /* 0x100fe400078e0012 */
[----:B------:R-:W-:Y:S02]  /*14b0*/  @P1 IMAD.MOV.U32 R27, RZ, RZ, R18 ;  /* 0x000000ffff1b1224 */ /* 0x000fe400078e0012 */
[----:B------:R-:W-:-:S02]  /*14c0*/  @P1 IMAD.MOV.U32 R63, RZ, RZ, R19 ;  /* 0x000000ffff3f1224 */ /* 0x000fc400078e0013 */
[----:B------:R-:W-:Y:S02]  /*14d0*/  @P0 IMAD.MOV.U32 R27, RZ, RZ, R19 ;  /* 0x000000ffff1b0224 */ /* 0x000fe400078e0013 */
[----:B------:R-:W-:Y:S01]  /*14e0*/  @P0 IMAD.MOV.U32 R63, RZ, RZ, R20 ;  /* 0x000000ffff3f0224 */ /* 0x000fe200078e0014 */
[----:B------:R-:W-:Y:S01]  /*14f0*/  @P3 MOV R27, R20 ;  /* 0x00000014001b3202 */ /* 0x000fe20000000f00 */
[--C-:B------:R-:W-:Y:S02]  /*1500*/  @P3 IMAD.MOV.U32 R63, RZ, RZ, R21.reuse ;  /* 0x000000ffff3f3224 */ /* 0x100fe400078e0015 */
[----:B------:R-:W-:Y:S02]  /*1510*/  @P5 IMAD.MOV.U32 R27, RZ, RZ, R21 ;  /* 0x000000ffff1b5224 */ /* 0x000fe400078e0015 */
[--C-:B------:R-:W-:Y:S02]  /*1520*/  @P5 IMAD.MOV.U32 R63, RZ, RZ, R35.reuse ;  /* 0x000000ffff3f5224 */ /* 0x100fe400078e0023 */
[----:B------:R-:W-:Y:S01]  /*1530*/  @P4 IMAD.MOV.U32 R27, RZ, RZ, R35 ;  /* 0x000000ffff1b4224 */ /* 0x000fe200078e0023 */
[----:B------:R-:W-:Y:S06]  /*1540*/  @!P6 BRA `(.L_x_12) ;  /* 0x00000000002ce947 */ /* 0x000fec0003800000 */
[----:B------:R-:W-:Y:S01]  /*1550*/  @P2 IMAD.MOV.U32 R28, RZ, RZ, R16 ;  /* 0x000000ffff1c2224 */ /* 0x000fe200078e0010 */
[----:B------:R-:W-:Y:S01]  /*1560*/  LOP3.LUT R26, R26, 0x1f, RZ, 0xc0, !PT ;  /* 0x0000001f1a1a7812 */ /* 0x000fe200078ec0ff */
[----:B------:R-:W-:Y:S02]  /*1570*/  @P1 IMAD.MOV.U32 R28, RZ, RZ, R17 ;  /* 0x000000ffff1c1224 */ /* 0x000fe400078e0011 */
[----:B------:R-:W-:Y:S01]  /*1580*/  @P0 IMAD.MOV.U32 R28, RZ, RZ, R18 ;  /* 0x000000ffff1c0224 */ /* 0x000fe200078e0012 */
[----:B------:R-:W-:Y:S02]  /*1590*/  ISETP.EQ.AND P0, PT, R29, 0x8, PT ;  /* 0x000000081d00780c */ /* 0x000fe40003f02270 */
[----:B------:R-:W-:Y:S01]  /*15a0*/  @P3 MOV R28, R19 ;  /* 0x00000013001c3202 */ /* 0x000fe20000000f00 */
[----:B------:R-:W-:Y:S01]  /*15b0*/  @P5 IMAD.MOV.U32 R28, RZ, RZ, R20 ;  /* 0x000000ffff1c5224 */ /* 0x000fe200078e0014 */
[----:B------:R-:W-:Y:S01]  /*15c0*/  SHF.L.W.U32.HI R63, R27, R26, R63 ;  /* 0x0000001a1b3f7219 */ /* 0x000fe20000010e3f */
[----:B------:R-:W-:-:S08]  /*15d0*/  @P4 IMAD.MOV.U32 R28, RZ, RZ, R21 ;  /* 0x000000ffff1c4224 */ /* 0x000fd000078e0015 */
[----:B------:R-:W-:-:S05]  /*15e0*/  @P0 IMAD.MOV.U32 R28, RZ, RZ, R35 ;  /* 0x000000ffff1c0224 */ /* 0x000fca00078e0023 */
[----:B------:R-:W-:-:S07]  /*15f0*/  SHF.L.W.U32.HI R27, R28, R26, R27 ;  /* 0x0000001a1c1b7219 */ /* 0x000fce0000010e1b */
.L_x_12:
[----:B------:R-:W-:Y:S05]  /*1600*/  BSYNC.RECONVERGENT B1 ;  /* 0x0000000000017941 */ /* 0x000fea0003800200 */
.L_x_11:
        /* <DEDUP_REMOVED lines=17> */
[----:B0-----:R-:W-:Y:S01]  /*1720*/  FSEL R63, -R28, R28, !P1 ;  /* 0x0000001c1c3f7208 */ /* 0x001fe20004800100 */
[----:B------:R-:W-:Y:S06]  /*1730*/  BRA `(.L_x_8) ;  /* 0x0000000000087947 */ /* 0x000fec0003800000 */
.L_x_9:
[----:B------:R-:W-:Y:S01]  /*1740*/  FMUL R63, RZ, R31 ;  /* 0x0000001fff3f7220 */ /* 0x000fe20000400000 */
[----:B------:R-:W-:-:S07]  /*1750*/  IMAD.MOV.U32 R35, RZ, RZ, RZ ;  /* 0x000000ffff237224 */ /* 0x000fce00078e00ff */
.L_x_8:
[----:B------:R-:W-:Y:S05]  /*1760*/  BSYNC.RECONVERGENT B0 ;  /* 0x0000000000007941 */ /* 0x000fea0003800200 */
.L_x_7:
[----:B------:R-:W-:Y:S01]  /*1770*/  LOP3.LUT R26, R35, 0x1, RZ, 0xc0, !PT ;  /* 0x00000001231a7812 */ /* 0x000fe200078ec0ff */
[----:B------:R-:W-:Y:S01]  /*1780*/  FMUL R29, R63, R63 ;  /* 0x0000003f3f1d7220 */ /* 0x000fe20000400000 */
[----:B------:R-:W-:Y:S01]  /*1790*/  FMUL R27, R32, 0.63661974668502807617 ;  /* 0x3f22f983201b7820 */ /* 0x000fe20000400000 */
[----:B------:R-:W-:Y:S01]  /*17a0*/  LOP3.LUT P1, RZ, R35, 0x2, RZ, 0xc0, !PT ;  /* 0x0000000223ff7812 */ /* 0x000fe2000782c0ff */
[----:B------:R-:W-:Y:S01]  /*17b0*/  FADD R30, RZ, R30 ;  /* 0x0000001eff1e7221 */ /* 0x000fe20000000000 */
[----:B------:R-:W-:Y:S01]  /*17c0*/  ISETP.NE.U32.AND P0, PT, R26, 0x1, PT ;  /* 0x000000011a00780c */ /* 0x000fe20003f05070 */
[----:B------:R-:W-:Y:S01]  /*17d0*/  FFMA R26, R29, R22, -0.0013887860113754868507 ;  /* 0xbab607ed1d1a7423 */ /* 0x000fe20000000016 */
[----:B------:R-:W-:Y:S01]  /*17e0*/  BSSY.RECONVERGENT B0, `(.L_x_13) ;  /* 0x0000074000007945 */ /* 0x000fe20003800200 */
[----:B------:R-:W0:Y:S01]  /*17f0*/  F2I.NTZ R27, R27 ;  /* 0x0000001b001b7305 */ /* 0x000e220000203100 */
[----:B------:R-:W-:Y:S02]  /*1800*/  FSEL R28, R23, 0.0083327032625675201416, !P0 ;  /* 0x3c0885e4171c7808 */ /* 0x000fe40004000000 */
[----:B------:R-:W-:-:S02]  /*1810*/  FSEL R26, R26, -0.00019574658654164522886, !P0 ;  /* 0xb94d41531a1a7808 */ /* 0x000fc40004000000 */
[----:B------:R-:W-:-:S03]  /*1820*/  FSEL R31, -R24, -0.16666662693023681641, !P0 ;  /* 0xbe2aaaa8181f7808 */ /* 0x000fc60004000100 */
[----:B------:R-:W-:Y:S01]  /*1830*/  FFMA R28, R29, R26, R28 ;  /* 0x0000001a1d1c7223 */ /* 0x000fe2000000001c */
[----:B------:R-:W-:Y:S02]  /*1840*/  FSEL R26, R63, 1, P0 ;  /* 0x3f8000003f1a7808 */ /* 0x000fe40000000000 */
[----:B------:R-:W-:Y:S01]  /*1850*/  FSETP.GE.AND P0, PT, |R32|, 105615, PT ;  /* 0x47ce47802000780b */ /* 0x000fe20003f06200 */
[C---:B------:R-:W-:Y:S02]  /*1860*/  FFMA R28, R29.reuse, R28, R31 ;  /* 0x0000001c1d1c7223 */ /* 0x040fe4000000001f */
[----:B------:R-:W-:Y:S01]  /*1870*/  FFMA R29, R29, R26, RZ ;  /* 0x0000001a1d1d7223 */ /* 0x000fe200000000ff */
[----:B0-----:R-:W-:-:S03]  /*1880*/  I2FP.F32.S32 R31, R27 ;  /* 0x0000001b001f7245 */ /* 0x001fc60000201400 */
[----:B------:R-:W-:Y:S02]  /*1890*/  FFMA R26, R29, R28, R26 ;  /* 0x0000001c1d1a7223 */ /* 0x000fe4000000001a */
[C---:B------:R-:W-:Y:S02]  /*18a0*/  FFMA R28, R31.reuse, -1.5707962512969970703, R32 ;  /* 0xbfc90fda1f1c7823 */ /* 0x040fe40000000020 */
[----:B------:R-:W-:Y:S02]  /*18b0*/  @P1 FADD R26, RZ, -R26 ;  /* 0x8000001aff1a1221 */ /* 0x000fe40000000000 */
[----:B------:R-:W-:Y:S02]  /*18c0*/  FFMA R28, R31, -7.5497894158615963534e-08, R28 ;  /* 0xb3a221681f1c7823 */ /* 0x000fe4000000001c */
[----:B------:R-:W-:Y:S01]  /*18d0*/  FADD R35, R25, R26 ;  /* 0x0000001a19237221 */ /* 0x000fe20000000000 */
[----:B------:R-:W-:Y:S01]  /*18e0*/  FMUL R26, R32, R13 ;  /* 0x0000000d201a7220 */ /* 0x000fe20000400000 */
[----:B------:R-:W-:-:S02]  /*18f0*/  FFMA R28, R31, -5.3903029534742383927e-15, R28 ;  /* 0xa7c234c51f1c7823 */ /* 0x000fc4000000001c */
[----:B------:R-:W-:Y:S01]  /*1900*/  FADD R35, R35, R30 ;  /* 0x0000001e23237221 */ /* 0x000fe20000000000 */
[----:B------:R-:W-:Y:S06]  /*1910*/  @!P0 BRA `(.L_x_14) ;  /* 0x0000000400808947 */ /* 0x000fec0003800000 */
[----:B------:R-:W-:-:S13]  /*1920*/  FSETP.NEU.AND P0, PT, |R32|, +INF , PT ;  /* 0x7f8000002000780b */ /* 0x000fda0003f0d200 */
[----:B------:R-:W-:Y:S05]  /*1930*/  @!P0 BRA `(.L_x_15) ;  /* 0x0000000400708947 */ /* 0x000fea0003800000 */
[----:B------:R-:W-:Y:S01]  /*1940*/  SHF.L.U32 R28, R32, 0x8, RZ ;  /* 0x00000008201c7819 */ /* 0x000fe200000006ff */
[----:B------:R-:W-:Y:S01]  /*1950*/  IMAD.MOV.U32 R27, RZ, RZ, RZ ;  /* 0x000000ffff1b7224 */ /* 0x000fe200078e00ff */
[----:B------:R-:W0:Y:S01]  /*1960*/  LDCU.64 UR8, c[0x4][URZ] ;  /* 0x01000000ff0877ac */ /* 0x000e220008000a00 */
[----:B------:R-:W-:Y:S01]  /*1970*/  IMAD.MOV.U32 R64, RZ, RZ, RZ ;  /* 0x000000ffff407224 */ /* 0x000fe200078e00ff */
[----:B------:R-:W-:Y:S01]  /*1980*/  LOP3.LUT R63, R28, 0x80000000, RZ, 0xfc, !PT ;  /* 0x800000001c3f7812 */ /* 0x000fe200078efcff */
[----:B------:R-:W-:Y:S01]  /*1990*/  UMOV UR5, URZ ;  /* 0x000000ff00057c82 */ /* 0x000fe20008000000 */
[----:B------:R-:W-:-:S05]  /*19a0*/  UMOV UR4, URZ ;  /* 0x000000ff00047c82 */ /* 0x000fca0008000000 */
.L_x_16:
        /* <DEDUP_REMOVED lines=39> */
[----:B------:R-:W-:Y:S01]  /*1c20*/  @P4 IMAD.MOV.U32 R29, RZ, RZ, R16 ;  /* 0x000000ffff1d4224 */ /* 0x000fe200078e0010 */
[----:B------:R-:W-:Y:S01]  /*1c30*/  @P4 MOV R63, R17 ;  /* 0x00000011003f4202 */ /* 0x000fe20000000f00 */
[----:B------:R-:W-:Y:S01]  /*1c40*/  @P2 IMAD.MOV.U32 R29, RZ, RZ, R17 ;  /* 0x000000ffff1d2224 */ /* 0x000fe200078e0011 */
[----:B------:R-:W-:Y:S01]  /*1c50*/  ISETP.EQ.AND P4, PT, R31, 0x4, PT ;  /* 0x000000041f00780c */ /* 0x000fe20003f82270 */
[--C-:B------:R-:W-:Y:S02]  /*1c60*/  @P2 IMAD.MOV.U32 R63, RZ, RZ, R18.reuse ;  /* 0x000000ffff3f2224 */ /* 0x100fe400078e0012 */
[----:B------:R-:W-:Y:S02]  /*1c70*/  @P1 IMAD.MOV.U32 R29, RZ, RZ, R18 ;  /* 0x000000ffff1d1224 */ /* 0x000fe400078e0012 */
[----:B------:R-:W-:-:S02]  /*1c80*/  @P1 IMAD.MOV.U32 R63, RZ, RZ, R19 ;  /* 0x000000ffff3f1224 */ /* 0x000fc400078e0013 */
[----:B------:R-:W-:Y:S02]  /*1c90*/  @P0 IMAD.MOV.U32 R29, RZ, RZ, R19 ;  /* 0x000000ffff1d0224 */ /* 0x000fe400078e0013 */
[--C-:B------:R-:W-:Y:S01]  /*1ca0*/  @P0 IMAD.MOV.U32 R63, RZ, RZ, R20.reuse ;  /* 0x000000ffff3f0224 */ /* 0x100fe200078e0014 */
[----:B------:R-:W-:Y:S01]  /*1cb0*/  @P3 MOV R63, R21 ;  /* 0x00000015003f3202 */ /* 0x000fe20000000f00 */
[----:B------:R-:W-:Y:S02]  /*1cc0*/  @P3 IMAD.MOV.U32 R29, RZ, RZ, R20 ;  /* 0x000000ffff1d3224 */ /* 0x000fe400078e0014 */
        /* <DEDUP_REMOVED lines=15> */
.L_x_18:
[----:B------:R-:W-:Y:S05]  /*1dc0*/  BSYNC.RECONVERGENT B1 ;  /* 0x0000000000017941 */ /* 0x000fea0003800200 */
.L_x_17:
        /* <DEDUP_REMOVED lines=19> */
.L_x_15:
[----:B------:R-:W-:Y:S01]  /*1f00*/  FMUL R28, RZ, R32 ;  /* 0x00000020ff1c7220 */ /* 0x000fe20000400000 */
[----:B------:R-:W-:-:S07]  /*1f10*/  IMAD.MOV.U32 R27, RZ, RZ, RZ ;  /* 0x000000ffff1b7224 */ /* 0x000fce00078e00ff */
.L_x_14:
[----:B------:R-:W-:Y:S05]  /*1f20*/  BSYNC.RECONVERGENT B0 ;  /* 0x0000000000007941 */ /* 0x000fea0003800200 */
.L_x_13:
[----:B------:R-:W-:Y:S01]  /*1f30*/  LOP3.LUT R30, R27, 0x1, RZ, 0xc0, !PT ;  /* 0x000000011b1e7812 */ /* 0x000fe200078ec0ff */
[----:B------:R-:W-:Y:S01]  /*1f40*/  FMUL R29, R28, R28 ;  /* 0x0000001c1c1d7220 */ /* 0x000fe20000400000 */
[----:B------:R-:W-:Y:S01]  /*1f50*/  FMUL R32, R33, 0.63661974668502807617 ;  /* 0x3f22f98321207820 */ /* 0x000fe20000400000 */
[----:B------:R-:W-:Y:S01]  /*1f60*/  LOP3.LUT P1, RZ, R27, 0x2, RZ, 0xc0, !PT ;  /* 0x000000021bff7812 */ /* 0x000fe2000782c0ff */
[----:B------:R-:W-:Y:S01]  /*1f70*/  BSSY.RECONVERGENT B0, `(.L_x_19) ;  /* 0x0000077000007945 */ /* 0x000fe20003800200 */
[----:B------:R-:W-:Y:S01]  /*1f80*/  ISETP.NE.U32.AND P0, PT, R30, 0x1, PT ;  /* 0x000000011e00780c */ /* 0x000fe20003f05070 */
[----:B------:R-:W-:Y:S02]  /*1f90*/  FFMA R30, R29, R22, -0.0013887860113754868507 ;  /* 0xbab607ed1d1e7423 */ /* 0x000fe40000000016 */
[----:B------:R-:W0:Y:S01]  /*1fa0*/  F2I.NTZ R32, R32 ;  /* 0x0000002000207305 */ /* 0x000e220000203100 */
[----:B------:R-:W-:Y:S02]  /*1fb0*/  FSEL R64, R23, 0.0083327032625675201416, !P0 ;  /* 0x3c0885e417407808 */ /* 0x000fe40004000000 */
[----:B------:R-:W-:-:S02]  /*1fc0*/  FSEL R30, R30, -0.00019574658654164522886, !P0 ;  /* 0xb94d41531e1e7808 */ /* 0x000fc40004000000 */
[----:B------:R-:W-:Y:S02]  /*1fd0*/  FSEL R31, -R24, -0.16666662693023681641, !P0 ;  /* 0xbe2aaaa8181f7808 */ /* 0x000fe40004000100 */
[----:B------:R-:W-:Y:S01]  /*1fe0*/  FSEL R27, R28, 1, P0 ;  /* 0x3f8000001c1b7808 */ /* 0x000fe20000000000 */
[----:B------:R-:W-:Y:S01]  /*1ff0*/  FFMA R30, R29, R30, R64 ;  /* 0x0000001e1d1e7223 */ /* 0x000fe20000000040 */
[----:B------:R-:W-:-:S03]  /*2000*/  FSETP.GE.AND P0, PT, |R33|, 105615, PT ;  /* 0x47ce47802100780b */ /* 0x000fc60003f06200 */
[C---:B------:R-:W-:Y:S01]  /*2010*/  FFMA R30, R29.reuse, R30, R31 ;  /* 0x0000001e1d1e7223 */ /* 0x040fe2000000001f */
        /* <DEDUP_REMOVED lines=13> */
[----:B------:R-:W-:Y:S01]  /*20f0*/  IMAD.SHL.U32 R28, R33, 0x100, RZ ;  /* 0x00000100211c7824 */ /* 0x000fe200078e00ff */
[----:B------:R-:W-:Y:S01]  /*2100*/  MOV R63, RZ ;  /* 0x000000ff003f7202 */ /* 0x000fe20000000f00 */
[----:B------:R-:W-:Y:S01]  /*2110*/  IMAD.MOV.U32 R64, RZ, RZ, RZ ;  /* 0x000000ffff407224 */ /* 0x000fe200078e00ff */
[----:B------:R-:W0:Y:S02]  /*2120*/  LDCU.64 UR8, c[0x4][URZ] ;  /* 0x01000000ff0877ac */ /* 0x000e240008000a00 */
[----:B------:R-:W-:Y:S01]  /*2130*/  LOP3.LUT R32, R28, 0x80000000, RZ, 0xfc, !PT ;  /* 0x800000001c207812 */ /* 0x000fe200078efcff */
[----:B------:R-:W-:Y:S01]  /*2140*/  UMOV UR5, URZ ;  /* 0x000000ff00057c82 */ /* 0x000fe20008000000 */
[----:B------:R-:W-:-:S05]  /*2150*/  UMOV UR4, URZ ;  /* 0x000000ff00047c82 */ /* 0x000fca0008000000 */
.L_x_22:
        /* <DEDUP_REMOVED lines=66> */
.L_x_24:
[----:B------:R-:W-:Y:S05]  /*2580*/  BSYNC.RECONVERGENT B1 ;  /* 0x0000000000017941 */ /* 0x000fea0003800200 */
.L_x_23:
        /* <DEDUP_REMOVED lines=19> */
.L_x_21:
[----:B------:R-:W-:Y:S01]  /*26c0*/  FMUL R28, RZ, R33 ;  /* 0x00000021ff1c7220 */ /* 0x000fe20000400000 */
[----:B------:R-:W-:-:S07]  /*26d0*/  IMAD.MOV.U32 R32, RZ, RZ, RZ ;  /* 0x000000ffff207224 */ /* 0x000fce00078e00ff */
.L_x_20:
[----:B------:R-:W-:Y:S05]  /*26e0*/  BSYNC.RECONVERGENT B0 ;  /* 0x0000000000007941 */ /* 0x000fea0003800200 */
.L_x_19:
        /* <DEDUP_REMOVED lines=21> */
[----:B------:R-:W-:Y:S02]  /*2840*/  FADD R28, R27, R28 ;  /* 0x0000001c1b1c7221 */ /* 0x000fe40000000000 */
[----:B------:R-:W-:-:S02]  /*2850*/  FFMA R29, R31, -5.3903029534742383927e-15, R30 ;  /* 0xa7c234c51f1d7823 */ /* 0x000fc4000000001e */
[----:B------:R-:W-:Y:S01]  /*2860*/  FADD R35, R35, R28 ;  /* 0x0000001c23237221 */ /* 0x000fe20000000000 */
[----:B------:R-:W-:Y:S01]  /*2870*/  FMUL R28, R62, R11 ;  /* 0x0000000b3e1c7220 */ /* 0x000fe20000400000 */
        /* <DEDUP_REMOVED lines=10> */
.L_x_28:
        /* <DEDUP_REMOVED lines=47> */
[--C-:B------:R-:W-:Y:S02]  /*2c10*/  @P0 IMAD.MOV.U32 R63, RZ, RZ, R20.reuse ;  /* 0x000000ffff3f0224 */ /* 0x100fe400078e0014 */
[----:B------:R-:W-:Y:S01]  /*2c20*/  @P3 IMAD.MOV.U32 R31, RZ, RZ, R20 ;  /* 0x000000ffff1f3224 */ /* 0x000fe200078e0014 */
[----:B------:R-:W-:Y:S01]  /*2c30*/  @P5 MOV R31, R21 ;  /* 0x00000015001f5202 */ /* 0x000fe20000000f00 */
        /* <DEDUP_REMOVED lines=10> */
[----:B------:R-:W-:Y:S01]  /*2ce0*/  SHF.L.W.U32.HI R63, R31, R30, R63 ;  /* 0x0000001e1f3f7219 */ /* 0x000fe20000010e3f */
[----:B------:R-:W-:Y:S01]  /*2cf0*/  @P5 IMAD.MOV.U32 R32, RZ, RZ, R20 ;  /* 0x000000ffff205224 */ /* 0x000fe200078e0014 */
[----:B------:R-:W-:-:S09]  /*2d00*/  @P4 MOV R32, R21 ;  /* 0x0000001500204202 */ /* 0x000fd20000000f00 */
[----:B------:R-:W-:-:S05]  /*2d10*/  @P0 IMAD.MOV.U32 R32, RZ, RZ, R29 ;  /* 0x000000ffff200224 */ /* 0x000fca00078e001d */
[----:B------:R-:W-:-:S07]  /*2d20*/  SHF.L.W.U32.HI R31, R32, R30, R31 ;  /* 0x0000001e201f7219 */ /* 0x000fce0000010e1f */
.L_x_30:
[----:B------:R-:W-:Y:S05]  /*2d30*/  BSYNC.RECONVERGENT B1 ;  /* 0x0000000000017941 */ /* 0x000fea0003800200 */
.L_x_29:
        /* <DEDUP_REMOVED lines=19> */
.L_x_27:
[----:B------:R-:W-:Y:S01]  /*2e70*/  FMUL R29, RZ, R62 ;  /* 0x0000003eff1d7220 */ /* 0x000fe20000400000 */
[----:B------:R-:W-:-:S07]  /*2e80*/  IMAD.MOV.U32 R63, RZ, RZ, RZ ;  /* 0x000000ffff3f7224 */ /* 0x000fce00078e00ff */
.L_x_26:
[----:B------:R-:W-:Y:S05]  /*2e90*/  BSYNC.RECONVERGENT B0 ;  /* 0x0000000000007941 */ /* 0x000fea0003800200 */
.L_x_25:
[----:B------:R-:W-:Y:S01]  /*2ea0*/  FMUL R30, R29, R29 ;  /* 0x0000001d1d1e7220 */ /* 0x000fe20000400000 */
[----:B------:R-:W-:Y:S01]  /*2eb0*/  LOP3.LUT R32, R63, 0x1, RZ, 0xc0, !PT ;  /* 0x000000013f207812 */ /* 0x000fe200078ec0ff */
[----:B------:R-:W-:Y:S01]  /*2ec0*/  FMUL R62, R34, 0.63661974668502807617 ;  /* 0x3f22f983223e7820 */ /* 0x000fe20000400000 */
[----:B------:R-:W-:Y:S01]  /*2ed0*/  BSSY.RECONVERGENT B0, `(.L_x_31) ;  /* 0x000007b000007945 */ /* 0x000fe20003800200 */
[----:B------:R-:W-:Y:S01]  /*2ee0*/  FFMA R31, R30, R22, -0.0013887860113754868507 ;  /* 0xbab607ed1e1f7423 */ /* 0x000fe20000000016 */
[----:B------:R-:W-:-:S03]  /*2ef0*/  ISETP.NE.U32.AND P0, PT, R32, 0x1, PT ;  /* 0x000000012000780c */ /* 0x000fc60003f05070 */
[----:B------:R-:W0:Y:S01]  /*2f00*/  F2I.NTZ R62, R62 ;  /* 0x0000003e003e7305 */ /* 0x000e220000203100 */
[----:B------:R-:W-:Y:S02]  /*2f10*/  FSEL R31, R31, -0.00019574658654164522886, !P0 ;  /* 0xb94d41531f1f7808 */ /* 0x000fe40004000000 */
[----:B------:R-:W-:Y:S02]  /*2f20*/  FSEL R33, R23, 0.0083327032625675201416, !P0 ;  /* 0x3c0885e417217808 */ /* 0x000fe40004000000 */
[----:B------:R-:W-:-:S03]  /*2f30*/  FSEL R29, R29, 1, P0 ;  /* 0x3f8000001d1d7808 */ /* 0x000fc60000000000 */
[----:B------:R-:W-:Y:S01]  /*2f40*/  FFMA R31, R30, R31, R33 ;  /* 0x0000001f1e1f7223 */ /* 0x000fe20000000021 */
[----:B------:R-:W-:Y:S02]  /*2f50*/  FSEL R33, -R24, -0.16666662693023681641, !P0 ;  /* 0xbe2aaaa818217808 */ /* 0x000fe40004000100 */
[----:B------:R-:W-:-:S03]  /*2f60*/  LOP3.LUT P0, RZ, R63, 0x2, RZ, 0xc0, !PT ;  /* 0x000000023fff7812 */ /* 0x000fc6000780c0ff */
[C---:B------:R-:W-:Y:S01]  /*2f70*/  FFMA R31, R30.reuse, R31, R33 ;  /* 0x0000001f1e1f7223 */ /* 0x040fe20000000021 */
[----:B------:R-:W-:-:S04]  /*2f80*/  FFMA R30, R30, R29, RZ ;  /* 0x0000001d1e1e7223 */ /* 0x000fc800000000ff */
[----:B------:R-:W-:Y:S01]  /*2f90*/  FFMA R29, R30, R31, R29 ;  /* 0x0000001f1e1d7223 */ /* 0x000fe2000000001d */
[----:B------:R-:W-:Y:S01]  /*2fa0*/  VIADD R30, R0, 0x3a ;  /* 0x0000003a001e7836 */ /* 0x000fe20000000000 */
[----:B0-----:R-:W-:-:S03]  /*2fb0*/  I2FP.F32.S32 R31, R62 ;  /* 0x0000003e001f7245 */ /* 0x001fc60000201400 */
[----:B------:R-:W-:Y:S01]  /*2fc0*/  @P0 FADD R29, RZ, -R29 ;  /* 0x8000001dff1d0221 */ /* 0x000fe20000000000 */
[----:B------:R-:W-:Y:S02]  /*2fd0*/  FSETP.GE.AND P0, PT, |R34|, 105615, PT ;  /* 0x47ce47802200780b */ /* 0x000fe40003f06200 */
[----:B------:R-:W-:Y:S01]  /*2fe0*/  I2FP.F32.S32 R33, R30 ;  /* 0x0000001e00217245 */ /* 0x000fe20000201400 */
[----:B------:R-:W-:Y:S01]  /*2ff0*/  FFMA R30, R31, -1.5707962512969970703, R34 ;  /* 0xbfc90fda1f1e7823 */ /* 0x000fe20000000022 */
[----:B------:R-:W-:-:S03]  /*3000*/  FADD R32, R28, R29 ;  /* 0x0000001d1c207221 */ /* 0x000fc60000000000 */
[----:B------:R-:W-:Y:S01]  /*3010*/  FFMA R30, R31, -7.5497894158615963534e-08, R30 ;  /* 0xb3a221681f1e7823 */ /* 0x000fe2000000001e */
[----:B------:R-:W-:Y:S01]  /*3020*/  FMUL R29, R33, 0.10000000149011611938 ;  /* 0x3dcccccd211d7820 */ /* 0x000fe20000400000 */
[----:B------:R-:W-:Y:S02]  /*3030*/  FADD R35, R35, R32 ;  /* 0x0000002023237221 */ /* 0x000fe40000000000 */
[----:B------:R-:W-:Y:S01]  /*3040*/  FFMA R30, R31, -5.3903029534742383927e-15, R30 ;  /* 0xa7c234c51f1e7823 */ /* 0x000fe2000000001e */
        /* <DEDUP_REMOVED lines=11> */
.L_x_34:
        /* <DEDUP_REMOVED lines=66> */
.L_x_36:
[----:B------:R-:W-:Y:S05]  /*3520*/  BSYNC.RECONVERGENT B1 ;  /* 0x0000000000017941 */ /* 0x000fea0003800200 */
.L_x_35:
        /* <DEDUP_REMOVED lines=19> */
.L_x_33:
[----:B------:R-:W-:Y:S01]  /*3660*/  FMUL R30, RZ, R34 ;  /* 0x00000022ff1e7220 */ /* 0x000fe20000400000 */
[----:B------:R-:W-:-:S07]  /*3670*/  IMAD.MOV.U32 R62, RZ, RZ, RZ ;  /* 0x000000ffff3e7224 */ /* 0x000fce00078e00ff */
.L_x_32:
[----:B------:R-:W-:Y:S05]  /*3680*/  BSYNC.RECONVERGENT B0 ;  /* 0x0000000000007941 */ /* 0x000fea0003800200 */
.L_x_31:
        /* <DEDUP_REMOVED lines=23> */
[C---:B------:R-:W-:Y:S01]  /*3800*/  FFMA R31, R32.reuse, -7.5497894158615963534e-08, R31 ;  /* 0xb3a22168201f7823 */ /* 0x040fe2000000001f */
[----:B------:R-:W-:Y:S01]  /*3810*/  FMUL R30, R33, 0.10000000149011611938 ;  /* 0x3dcccccd211e7820 */ /* 0x000fe20000400000 */
[----:B------:R-:W-:Y:S02]  /*3820*/  FADD R62, R35, R62 ;  /* 0x0000003e233e7221 */ /* 0x000fe40000000000 */
[----:B------:R-:W-:Y:S01]  /*3830*/  FFMA R31, R32, -5.3903029534742383927e-15, R31 ;  /* 0xa7c234c5201f7823 */ /* 0x000fe2000000001f */
[----:B------:R-:W-:Y:S01]  /*3840*/  FMUL R30, R37, R30 ;  /* 0x0000001e251e7220 */ /* 0x000fe20000400000 */
        /* <DEDUP_REMOVED lines=10> */
.L_x_40:
        /* <DEDUP_REMOVED lines=65> */
.L_x_42:
[----:B------:R-:W-:Y:S05]  /*3d00*/  BSYNC.RECONVERGENT B1 ;  /* 0x0000000000017941 */ /* 0x000fea0003800200 */
.L_x_41:
        /* <DEDUP_REMOVED lines=19> */
.L_x_39:
[----:B------:R-:W-:Y:S01]  /*3e40*/  FMUL R31, RZ, R37 ;  /* 0x00000025ff1f7220 */ /* 0x000fe20000400000 */
[----:B------:R-:W-:-:S07]  /*3e50*/  IMAD.MOV.U32 R63, RZ, RZ, RZ ;  /* 0x000000ffff3f7224 */ /* 0x000fce00078e00ff */
.L_x_38:
[----:B------:R-:W-:Y:S05]  /*3e60*/  BSYNC.RECONVERGENT B0 ;  /* 0x0000000000007941 */ /* 0x000fea0003800200 */
.L_x_37:
        /* <DEDUP_REMOVED lines=38> */
.L_x_46:
        /* <DEDUP_REMOVED lines=65> */
.L_x_48:
[----:B------:R-:W-:Y:S05]  /*44e0*/  BSYNC.RECONVERGENT B1 ;  /* 0x0000000000017941 */ /* 0x000fea0003800200 */
.L_x_47:
        /* <DEDUP_REMOVED lines=19> */
.L_x_45:
[----:B------:R-:W-:Y:S01]  /*4620*/  FMUL R32, RZ, R36 ;  /* 0x00000024ff207220 */ /* 0x000fe20000400000 */
[----:B------:R-:W-:-:S07]  /*4630*/  IMAD.MOV.U32 R37, RZ, RZ, RZ ;  /* 0x000000ffff257224 */ /* 0x000fce00078e00ff */
.L_x_44:
[----:B------:R-:W-:Y:S05]  /*4640*/  BSYNC.RECONVERGENT B0 ;  /* 0x0000000000007941 */ /* 0x000fea0003800200 */
.L_x_43:
        /* <DEDUP_REMOVED lines=38> */
.L_x_52:
        /* <DEDUP_REMOVED lines=65> */
.L_x_54:
[----:B------:R-:W-:Y:S05]  /*4cc0*/  BSYNC.RECONVERGENT B1 ;  /* 0x0000000000017941 */ /* 0x000fea0003800200 */
.L_x_53:
        /* <DEDUP_REMOVED lines=19> */
.L_x_51:
[----:B------:R-:W-:Y:S01]  /*4e00*/  FMUL R33, RZ, R52 ;  /* 0x00000034ff217220 */ /* 0x000fe20000400000 */
[----:B------:R-:W-:-:S07]  /*4e10*/  IMAD.MOV.U32 R63, RZ, RZ, RZ ;  /* 0x000000ffff3f7224 */ /* 0x000fce00078e00ff */
.L_x_50:
[----:B------:R-:W-:Y:S05]  /*4e20*/  BSYNC.RECONVERGENT B0 ;  /* 0x0000000000007941 */ /* 0x000fea0003800200 */
.L_x_49:
        /* <DEDUP_REMOVED lines=38> */
.L_x_58:
        /* <DEDUP_REMOVED lines=47> */
[--C-:B------:R-:W-:Y:S02]  /*5380*/  @P3 IMAD.MOV.U32 R35, RZ, RZ, R20.reuse ;  /* 0x000000ffff233224 */ /* 0x100fe400078e0014 */
[----:B------:R-:W-:Y:S02]  /*5390*/  @P5 IMAD.MOV.U32 R35, RZ, RZ, R21 ;  /* 0x000000ffff235224 */ /* 0x000fe400078e0015 */
[--C-:B------:R-:W-:Y:S02]  /*53a0*/  @P4 IMAD.MOV.U32 R35, RZ, RZ, R63.reuse ;  /* 0x000000ffff234224 */ /* 0x100fe400078e003f */
[----:B------:R-:W-:Y:S01]  /*53b0*/  @P0 IMAD.MOV.U32 R52, RZ, RZ, R20 ;  /* 0x000000ffff340224 */ /* 0x000fe200078e0014 */
[----:B------:R-:W-:Y:S01]  /*53c0*/  @P3 MOV R52, R21 ;  /* 0x0000001500343202 */ /* 0x000fe20000000f00 */
[----:B------:R-:W-:-:S02]  /*53d0*/  @P5 IMAD.MOV.U32 R52, RZ, RZ, R63 ;  /* 0x000000ffff345224 */ /* 0x000fc400078e003f */
[----:B------:R-:W-:Y:S01]  /*53e0*/  IMAD.MOV.U32 R36, RZ, RZ, R35 ;  /* 0x000000ffff247224 */ /* 0x000fe200078e0023 */
        /* <DEDUP_REMOVED lines=12> */
.L_x_60:
[----:B------:R-:W-:Y:S05]  /*54b0*/  BSYNC.RECONVERGENT B1 ;  /* 0x0000000000017941 */ /* 0x000fea0003800200 */
.L_x_59:
        /* <DEDUP_REMOVED lines=19> */
.L_x_57:
[----:B------:R-:W-:Y:S01]  /*55f0*/  FMUL R34, RZ, R38 ;  /* 0x00000026ff227220 */ /* 0x000fe20000400000 */
[----:B------:R-:W-:-:S07]  /*5600*/  IMAD.MOV.U32 R52, RZ, RZ, RZ ;  /* 0x000000ffff347224 */ /* 0x000fce00078e00ff */
.L_x_56:
[----:B------:R-:W-:Y:S05]  /*5610*/  BSYNC.RECONVERGENT B0 ;  /* 0x0000000000007941 */ /* 0x000fea0003800200 */
.L_x_55:
        /* <DEDUP_REMOVED lines=16> */
[----:B------:R-:W-:Y:S02]  /*5720*/  IADD3 R35, PT, PT, R0, 0x35, RZ ;  /* 0x0000003500237810 */ /* 0x000fe40007ffe0ff */
[----:B0-----:R-:W-:Y:S02]  /*5730*/  I2FP.F32.S32 R36, R63 ;  /* 0x0000003f00247245 */ /* 0x001fe40000201400 */
[----:B------:R-:W-:Y:S01]  /*5740*/  @P0 FADD R34, RZ, -R34 ;  /* 0x80000022ff220221 */ /* 0x000fe20000000000 */
[----:B------:R-:W-:Y:S02]  /*5750*/  FSETP.GE.AND P0, PT, |R39|, 105615, PT ;  /* 0x47ce47802700780b */ /* 0x000fe40003f06200 */
[----:B------:R-:W-:Y:S01]  /*5760*/  I2FP.F32.S32 R38, R35 ;  /* 0x0000002300267245 */ /* 0x000fe20000201400 */
[----:B------:R-:W-:-:S04]  /*5770*/  FFMA R35, R36, -1.5707962512969970703, R39 ;  /* 0xbfc90fda24237823 */ /* 0x000fc80000000027 */
[----:B------:R-:W-:Y:S01]  /*5780*/  FFMA R37, R36, -7.5497894158615963534e-08, R35 ;  /* 0xb3a2216824257823 */ /* 0x000fe20000000023 */
[----:B------:R-:W-:Y:S01]  /*5790*/  FADD R35, R33, R34 ;  /* 0x0000002221237221 */ /* 0x000fe20000000000 */
[----:B------:R-:W-:Y:S02]  /*57a0*/  FMUL R38, R38, 0.10000000149011611938 ;  /* 0x3dcccccd26267820 */ /* 0x000fe40000400000 */
[----:B------:R-:W-:Y:S01]  /*57b0*/  FFMA R34, R36, -5.3903029534742383927e-15, R37 ;  /* 0xa7c234c524227823 */ /* 0x000fe20000000025 */
[----:B------:R-:W-:Y:S01]  /*57c0*/  FADD R62, R62, R35 ;  /* 0x000000233e3e7221 */ /* 0x000fe20000000000 */
[----:B------:R-:W-:Y:S01]  /*57d0*/  FMUL R38, R39, R38 ;  /* 0x0000002627267220 */ /* 0x000fe20000400000 */
        /* <DEDUP_REMOVED lines=10> */
.L_x_64:
        /* <DEDUP_REMOVED lines=47> */
[----:B------:R-:W-:Y:S01]  /*5b70*/  @P3 MOV R35, R20 ;  /* 0x0000001400233202 */ /* 0x000fe20000000f00 */
[----:B------:R-:W-:Y:S02]  /*5b80*/  @P5 IMAD.MOV.U32 R35, RZ, RZ, R21 ;  /* 0x000000ffff235224 */ /* 0x000fe400078e0015 */
        /* <DEDUP_REMOVED lines=8> */
[----:B------:R-:W-:Y:S01]  /*5c10*/  @P1 IMAD.MOV.U32 R37, RZ, RZ, R17 ;  /* 0x000000ffff251224 */ /* 0x000fe200078e0011 */
[----:B------:R-:W-:Y:S01]  /*5c20*/  @P0 MOV R37, R18 ;  /* 0x0000001200250202 */ /* 0x000fe20000000f00 */
[----:B------:R-:W-:Y:S01]  /*5c30*/  @P3 IMAD.MOV.U32 R37, RZ, RZ, R19 ;  /* 0x000000ffff253224 */ /* 0x000fe200078e0013 */
[----:B------:R-:W-:Y:S01]  /*5c40*/  ISETP.EQ.AND P0, PT, R64, 0x8, PT ;  /* 0x000000084000780c */ /* 0x000fe20003f02270 */
[----:B------:R-:W-:Y:S01]  /*5c50*/  @P5 IMAD.MOV.U32 R37, RZ, RZ, R20 ;  /* 0x000000ffff255224 */ /* 0x000fe200078e0014 */
[----:B------:R-:W-:Y:S01]  /*5c60*/  SHF.L.W.U32.HI R52, R36, R35, R52 ;  /* 0x0000002324347219 */ /* 0x000fe20000010e34 */
[----:B------:R-:W-:-:S10]  /*5c70*/  @P4 IMAD.MOV.U32 R37, RZ, RZ, R21 ;  /* 0x000000ffff254224 */ /* 0x000fd400078e0015 */
[----:B------:R-:W-:-:S05]  /*5c80*/  @P0 IMAD.MOV.U32 R37, RZ, RZ, R63 ;  /* 0x000000ffff250224 */ /* 0x000fca00078e003f */
[----:B------:R-:W-:-:S07]  /*5c90*/  SHF.L.W.U32.HI R36, R37, R35, R36 ;  /* 0x0000002325247219 */ /* 0x000fce0000010e24 */
.L_x_66:
[----:B------:R-:W-:Y:S05]  /*5ca0*/  BSYNC.RECONVERGENT B1 ;  /* 0x0000000000017941 */ /* 0x000fea0003800200 */
.L_x_65:
        /* <DEDUP_REMOVED lines=19> */
.L_x_63:
[----:B------:R-:W-:Y:S01]  /*5de0*/  FMUL R34, RZ, R39 ;  /* 0x00000027ff227220 */ /* 0x000fe20000400000 */
[----:B------:R-:W-:-:S07]  /*5df0*/  MOV R63, RZ ;  /* 0x000000ff003f7202 */ /* 0x000fce0000000f00 */
.L_x_62:
[----:B------:R-:W-:Y:S05]  /*5e00*/  BSYNC.RECONVERGENT B0 ;  /* 0x0000000000007941 */ /* 0x000fea0003800200 */
.L_x_61:
[----:B------:R-:W-:Y:S01]  /*5e10*/  FMUL R35, R34, R34 ;  /* 0x0000002222237220 */ /* 0x000fe20000400000 */
[----:B------:R-:W-:Y:S01]  /*5e20*/  LOP3.LUT R37, R63, 0x1, RZ, 0xc0, !PT ;  /* 0x000000013f257812 */ /* 0x000fe200078ec0ff */
[----:B------:R-:W-:Y:S02]  /*5e30*/  BSSY.RECONVERGENT B0, `(.L_x_67) ;  /* 0x000007c000007945 */ /* 0x000fe40003800200 */
[----:B------:R-:W-:Y:S01]  /*5e40*/  FFMA R36, R35, R22, -0.0013887860113754868507 ;  /* 0xbab607ed23247423 */ /* 0x000fe20000000016 */
[----:B------:R-:W-:Y:S01]  /*5e50*/  ISETP.NE.U32.AND P0, PT, R37, 0x1, PT ;  /* 0x000000012500780c */ /* 0x000fe20003f05070 */
[----:B------:R-:W-:-:S03]  /*5e60*/  FMUL R37, R40, 0.63661974668502807617 ;  /* 0x3f22f98328257820 */ /* 0x000fc60000400000 */
[----:B------:R-:W-:Y:S02]  /*5e70*/  FSEL R36, R36, -0.00019574658654164522886, !P0 ;  /* 0xb94d415324247808 */ /* 0x000fe40004000000 */
[----:B------:R-:W-:Y:S02]  /*5e80*/  FSEL R52, R23, 0.0083327032625675201416, !P0 ;  /* 0x3c0885e417347808 */ /* 0x000fe40004000000 */
[----:B------:R-:W-:Y:S02]  /*5e90*/  FSEL R34, R34, 1, P0 ;  /* 0x3f80000022227808 */ /* 0x000fe40000000000 */
[----:B------:R-:W-:Y:S01]  /*5ea0*/  FSEL R64, -R24, -0.16666662693023681641, !P0 ;  /* 0xbe2aaaa818407808 */ /* 0x000fe20004000100 */
[----:B------:R-:W-:Y:S01]  /*5eb0*/  FFMA R36, R35, R36, R52 ;  /* 0x0000002423247223 */ /* 0x000fe20000000034 */
[----:B------:R-:W-:Y:S01]  /*5ec0*/  LOP3.LUT P0, RZ, R63, 0x2, RZ, 0xc0, !PT ;  /* 0x000000023fff7812 */ /* 0x000fe2000780c0ff */
[----:B------:R-:W0:Y:S02]  /*5ed0*/  F2I.NTZ R52, R37 ;  /* 0x0000002500347305 */ /* 0x000e240000203100 */
[C---:B------:R-:W-:Y:S01]  /*5ee0*/  FFMA R36, R35.reuse, R36, R64 ;  /* 0x0000002423247223 */ /* 0x040fe20000000040 */
[----:B------:R-:W-:-:S04]  /*5ef0*/  FFMA R35, R35, R34, RZ ;  /* 0x0000002223237223 */ /* 0x000fc800000000ff */
[----:B------:R-:W-:Y:S01]  /*5f00*/  FFMA R35, R35, R36, R34 ;  /* 0x0000002423237223 */ /* 0x000fe20000000022 */
[----:B------:R-:W-:-:S04]  /*5f10*/  VIADD R34, R0, 0x34 ;  /* 0x0000003400227836 */ /* 0x000fc80000000000 */
[----:B------:R-:W-:Y:S01]  /*5f20*/  @P0 FADD R35, RZ, -R35 ;  /* 0x80000023ff230221 */ /* 0x000fe20000000000 */
[----:B------:R-:W-:Y:S02]  /*5f30*/  FSETP.GE.AND P0, PT, |R40|, 105615, PT ;  /* 0x47ce47802800780b */ /* 0x000fe40003f06200 */
[----:B0-----:R-:W-:Y:S01]  /*5f40*/  I2FP.F32.S32 R39, R52 ;  /* 0x0000003400277245 */ /* 0x001fe20000201400 */
[----:B------:R-:W-:Y:S01]  /*5f50*/  FADD R35, R38, R35 ;  /* 0x0000002326237221 */ /* 0x000fe20000000000 */
[----:B------:R-:W-:-:S03]  /*5f60*/  I2FP.F32.S32 R36, R34 ;  /* 0x0000002200247245 */ /* 0x000fc60000201400 */
[C---:B------:R-:W-:Y:S01]  /*5f70*/  FFMA R34, R39.reuse, -1.5707962512969970703, R40 ;  /* 0xbfc90fda27227823 */ /* 0x040fe20000000028 */
[----:B------:R-:W-:Y:S01]  /*5f80*/  FADD R62, R62, R35 ;  /* 0x000000233e3e7221 */ /* 0x000fe20000000000 */
[----:B------:R-:W-:Y:S02]  /*5f90*/  FMUL R37, R36, 0.10000000149011611938 ;  /* 0x3dcccccd24257820 */ /* 0x000fe40000400000 */
[----:B------:R-:W-:-:S04]  /*5fa0*/  FFMA R34, R39, -7.5497894158615963534e-08, R34 ;  /* 0xb3a2216827227823 */ /* 0x000fc80000000022 */
[----:B------:R-:W-:Y:S01]  /*5fb0*/  FFMA R34, R39, -5.3903029534742383927e-15, R34 ;  /* 0xa7c234c527227823 */ /* 0x000fe20000000022 */
        /* <DEDUP_REMOVED lines=11> */
.L_x_70:
        /* <DEDUP_REMOVED lines=37> */
[----:B------:R-:W-:Y:S02]  /*62c0*/  @P3 MOV R52, R16 ;  /* 0x0000001000343202 */ /* 0x000fe40000000f00 */
[C---:B------:R-:W-:Y:S01]  /*62d0*/  ISETP.EQ.AND P3, PT, R64.reuse, -0x4, PT ;  /* 0xfffffffc4000780c */ /* 0x040fe20003f62270 */
[----:B------:R-:W-:Y:S02]  /*62e0*/  @P4 IMAD.MOV.U32 R35, RZ, RZ, R16 ;  /* 0x000000ffff234224 */ /* 0x000fe400078e0010 */
[--C-:B------:R-:W-:Y:S01]  /*62f0*/  @P4 IMAD.MOV.U32 R52, RZ, RZ, R17.reuse ;  /* 0x000000ffff344224 */ /* 0x100fe200078e0011 */
[----:B------:R-:W-:Y:S01]  /*6300*/  ISETP.EQ.AND P4, PT, R64, 0x4, PT ;  /* 0x000000044000780c */ /* 0x000fe20003f82270 */
[----:B------:R-:W-:Y:S02]  /*6310*/  @P2 IMAD.MOV.U32 R35, RZ, RZ, R17 ;  /* 0x000000ffff232224 */ /* 0x000fe400078e0011 */
[----:B------:R-:W-:Y:S02]  /*6320*/  @P1 IMAD.MOV.U32 R35, RZ, RZ, R18 ;  /* 0x000000ffff231224 */ /* 0x000fe400078e0012 */
[----:B------:R-:W-:-:S02]  /*6330*/  @P0 IMAD.MOV.U32 R35, RZ, RZ, R19 ;  /* 0x000000ffff230224 */ /* 0x000fc400078e0013 */
[----:B------:R-:W-:Y:S02]  /*6340*/  @P2 IMAD.MOV.U32 R52, RZ, RZ, R18 ;  /* 0x000000ffff342224 */ /* 0x000fe400078e0012 */
[----:B------:R-:W-:Y:S02]  /*6350*/  @P3 IMAD.MOV.U32 R35, RZ, RZ, R20 ;  /* 0x000000ffff233224 */ /* 0x000fe400078e0014 */
[----:B------:R-:W-:Y:S02]  /*6360*/  @P5 IMAD.MOV.U32 R35, RZ, RZ, R21 ;  /* 0x000000ffff235224 */ /* 0x000fe400078e0015 */
[----:B------:R-:W-:Y:S02]  /*6370*/  @P4 IMAD.MOV.U32 R35, RZ, RZ, R63 ;  /* 0x000000ffff234224 */ /* 0x000fe400078e003f */
[----:B------:R-:W-:Y:S01]  /*6380*/  @P1 IMAD.MOV.U32 R52, RZ, RZ, R19 ;  /* 0x000000ffff341224 */ /* 0x000fe200078e0013 */
[----:B------:R-:W-:Y:S01]  /*6390*/  @P0 MOV R52, R20 ;  /* 0x0000001400340202 */ /* 0x000fe20000000f00 */
[----:B------:R-:W-:-:S02]  /*63a0*/  @P3 IMAD.MOV.U32 R52, RZ, RZ, R21 ;  /* 0x000000ffff343224 */ /* 0x000fc400078e0015 */
[----:B------:R-:W-:Y:S02]  /*63b0*/  @P5 IMAD.MOV.U32 R52, RZ, RZ, R63 ;  /* 0x000000ffff345224 */ /* 0x000fe400078e003f */
[----:B------:R-:W-:Y:S01]  /*63c0*/  IMAD.MOV.U32 R36, RZ, RZ, R35 ;  /* 0x000000ffff247224 */ /* 0x000fe200078e0023 */
[----:B------:R-:W-:Y:S06]  /*63d0*/  @!P6 BRA `(.L_x_72) ;  /* 0x00000000002ce947 */ /* 0x000fec0003800000 */
[----:B------:R-:W-:Y:S01]  /*63e0*/  @P2 IMAD.MOV.U32 R37, RZ, RZ, R16 ;  /* 0x000000ffff252224 */ /* 0x000fe200078e0010 */
[----:B------:R-:W-:Y:S01]  /*63f0*/  @P1 MOV R37, R17 ;  /* 0x0000001100251202 */ /* 0x000fe20000000f00 */
[----:B------:R-:W-:Y:S01]  /*6400*/  @P0 IMAD.MOV.U32 R37, RZ, RZ, R18 ;  /* 0x000000ffff250224 */ /* 0x000fe200078e0012 */
[----:B------:R-:W-:Y:S01]  /*6410*/  ISETP.EQ.AND P0, PT, R64, 0x8, PT ;  /* 0x000000084000780c */ /* 0x000fe20003f02270 */
[----:B------:R-:W-:Y:S01]  /*6420*/  @P3 IMAD.MOV.U32 R37, RZ, RZ, R19 ;  /* 0x000000ffff253224 */ /* 0x000fe200078e0013 */
[----:B------:R-:W-:Y:S01]  /*6430*/  LOP3.LUT R35, R34, 0x1f, RZ, 0xc0, !PT ;  /* 0x0000001f22237812 */ /* 0x000fe200078ec0ff */
[----:B------:R-:W-:Y:S02]  /*6440*/  @P5 IMAD.MOV.U32 R37, RZ, RZ, R20 ;  /* 0x000000ffff255224 */ /* 0x000fe400078e0014 */
[----:B------:R-:W-:Y:S01]  /*6450*/  @P4 IMAD.MOV.U32 R37, RZ, RZ, R21 ;  /* 0x000000ffff254224 */ /* 0x000fe200078e0015 */
[----:B------:R-:W-:-:S07]  /*6460*/  SHF.L.W.U32.HI R52, R36, R35, R52 ;  /* 0x0000002324347219 */ /* 0x000fce0000010e34 */
[----:B------:R-:W-:-:S05]  /*6470*/  @P0 IMAD.MOV.U32 R37, RZ, RZ, R63 ;  /* 0x000000ffff250224 */ /* 0x000fca00078e003f */
[----:B------:R-:W-:-:S07]  /*6480*/  SHF.L.W.U32.HI R36, R37, R35, R36 ;  /* 0x0000002325247219 */ /* 0x000fce0000010e24 */
.L_x_72:
[----:B------:R-:W-:Y:S05]  /*6490*/  BSYNC.RECONVERGENT B1 ;  /* 0x0000000000017941 */ /* 0x000fea0003800200 */
.L_x_71:
[C-C-:B------:R-:W-:Y:S01]  /*64a0*/  SHF.L.W.U32.HI R63, R36.reuse, 0x2, R52.reuse ;  /* 0x00000002243f7819 */ /* 0x140fe20000010e34 */
[----:B------:R-:W-:Y:S01]  /*64b0*/  IMAD.SHL.U32 R34, R36, 0x4, RZ ;  /* 0x0000000424227824 */ /* 0x000fe200078e00ff */
[----:B------:R-:W-:Y:S01]  /*64c0*/  UMOV UR4, 0x54442d19 ;  /* 0x54442d1900047882 */ /* 0x000fe20000000000 */
[----:B------:R-:W-:Y:S01]  /*64d0*/  UMOV UR5, 0x3bf921fb ;  /* 0x3bf921fb00057882 */ /* 0x000fe20000000000 */
[----:B------:R-:W-:Y:S02]  /*64e0*/  SHF.R.S32.HI R35, RZ, 0x1f, R63 ;  /* 0x0000001fff237819 */ /* 0x000fe4000001143f */
[----:B------:R-:W-:Y:S02]  /*64f0*/  SHF.R.U32.HI R52, RZ, 0x1e, R52 ;  /* 0x0000001eff347819 */ /* 0x000fe40000011634 */
[C---:B------:R-:W-:Y:S02]  /*6500*/  LOP3.LUT R34, R35.reuse, R34, RZ, 0x3c, !PT ;  /* 0x0000002223227212 */ /* 0x040fe400078e3cff */
[----:B------:R-:W-:-:S02]  /*6510*/  LOP3.LUT R35, R35, R63, RZ, 0x3c, !PT ;  /* 0x0000003f23237212 */ /* 0x000fc400078e3cff */
[----:B------:R-:W-:Y:S02]  /*6520*/  ISETP.GE.AND P0, PT, R40, RZ, PT ;  /* 0x000000ff2800720c */ /* 0x000fe40003f06270 */
[C---:B------:R-:W-:Y:S02]  /*6530*/  LOP3.LUT R40, R63.reuse, R40, RZ, 0x3c, !PT ;  /* 0x000000283f287212 */ /* 0x040fe400078e3cff */
[----:B------:R-:W0:Y:S01]  /*6540*/  I2F.F64.S64 R34, R34 ;  /* 0x0000002200227312 */ /* 0x000e220000301c00 */
[----:B------:R-:W-:Y:S02]  /*6550*/  LEA.HI R52, R63, R52, RZ, 0x1 ;  /* 0x000000343f347211 */ /* 0x000fe400078f08ff */
[----:B------:R-:W-:-:S03]  /*6560*/  ISETP.GE.AND P1, PT, R40, RZ, PT ;  /* 0x000000ff2800720c */ /* 0x000fc60003f26270 */
[----:B------:R-:W-:-:S05]  /*6570*/  IMAD.MOV R40, RZ, RZ, -R52 ;  /* 0x000000ffff287224 */ /* 0x000fca00078e0a34 */
[----:B------:R-:W-:Y:S01]  /*6580*/  @!P0 MOV R52, R40 ;  /* 0x0000002800348202 */ /* 0x000fe20000000f00 */
[----:B0-----:R-:W-:-:S10]  /*6590*/  DMUL R36, R34, UR4 ;  /* 0x0000000422247c28 */ /* 0x001fd40008000000 */
[----:B------:R-:W0:Y:S02]  /*65a0*/  F2F.F32.F64 R36, R36 ;  /* 0x0000002400247310 */ /* 0x000e240000301000 */
[----:B0-----:R-:W-:Y:S01]  /*65b0*/  FSEL R34, -R36, R36, !P1 ;  /* 0x0000002424227208 */ /* 0x001fe20004800100 */
[----:B------:R-:W-:Y:S06]  /*65c0*/  BRA `(.L_x_68) ;  /* 0x0000000000087947 */ /* 0x000fec0003800000 */
.L_x_69:
[----:B------:R-:W-:Y:S01]  /*65d0*/  FMUL R34, RZ, R40 ;  /* 0x00000028ff227220 */ /* 0x000fe20000400000 */
[----:B------:R-:W-:-:S07]  /*65e0*/  IMAD.MOV.U32 R52, RZ, RZ, RZ ;  /* 0x000000ffff347224 */ /* 0x000fce00078e00ff */
.L_x_68:
[----:B------:R-:W-:Y:S05]  /*65f0*/  BSYNC.RECONVERGENT B0 ;  /* 0x0000000000007941 */ /* 0x000fea0003800200 */
.L_x_67:
        /* <DEDUP_REMOVED lines=38> */
.L_x_76:
        /* <DEDUP_REMOVED lines=17> */
[--C-:B------:R-:W-:Y:S02]  /*6970*/  @P2 IMAD.MOV.U32 R18, RZ, RZ, R36.reuse ;  /* 0x000000ffff122224 */ /* 0x100fe400078e0024 */
[--C-:B------:R-:W-:Y:S02]  /*6980*/  @P3 IMAD.MOV.U32 R19, RZ, RZ, R36.reuse ;  /* 0x000000ffff133224 */ /* 0x100fe400078e0024 */
[--C-:B------:R-:W-:Y:S02]  /*6990*/  @P4 IMAD.MOV.U32 R20, RZ, RZ, R36.reuse ;  /* 0x000000ffff144224 */ /* 0x100fe400078e0024 */
[----:B------:R-:W-:Y:S02]  /*69a0*/  @P5 IMAD.MOV.U32 R21, RZ, RZ, R36 ;  /* 0x000000ffff155224 */ /* 0x000fe400078e0024 */
[----:B------:R-:W-:-:S04]  /*69b0*/  VIADD R64, R64, 0x4 ;  /* 0x0000000440407836 */ /* 0x000fc80000000000 */
[----:B------:R-:W-:Y:S01]  /*69c0*/  @P0 MOV R16, R36 ;  /* 0x0000002400100202 */ /* 0x000fe20000000f00 */
[----:B------:R-:W-:Y:S06]  /*69d0*/  BRA.U UP0, `(.L_x_76) ;  /* 0xfffffffd00a07547 */ /* 0x000fec000b83ffff */
[----:B------:R-:W-:Y:S01]  /*69e0*/  SHF.R.U32.HI R34, RZ, 0x17, R41 ;  /* 0x00000017ff227819 */ /* 0x000fe20000011629 */
[----:B------:R-:W-:Y:S03]  /*69f0*/  BSSY.RECONVERGENT B1, `(.L_x_77) ;  /* 0x0000029000017945 */ /* 0x000fe60003800200 */
[C---:B------:R-:W-:Y:S02]  /*6a00*/  LOP3.LUT R35, R34.reuse, 0xe0, RZ, 0xc0, !PT ;  /* 0x000000e022237812 */ /* 0x040fe400078ec0ff */
[----:B------:R-:W-:-:S03]  /*6a10*/  LOP3.LUT P6, RZ, R34, 0x1f, RZ, 0xc0, !PT ;  /* 0x0000001f22ff7812 */ /* 0x000fc600078cc0ff */
[----:B------:R-:W-:-:S05]  /*6a20*/  VIADD R35, R35, 0xffffff80 ;  /* 0xffffff8023237836 */ /* 0x000fca0000000000 */
[----:B------:R-:W-:-:S04]  /*6a30*/  SHF.R.U32.HI R35, RZ, 0x5, R35 ;  /* 0x00000005ff237819 */ /* 0x000fc80000011623 */
[----:B------:R-:W-:-:S04]  /*6a40*/  LEA R64, -R35, RZ, 0x2 ;  /* 0x000000ff23407211 */ /* 0x000fc800078e11ff */
        /* <DEDUP_REMOVED lines=9> */
[--C-:B------:R-:W-:Y:S01]  /*6ae0*/  @P4 IMAD.MOV.U32 R52, RZ, RZ, R17.reuse ;  /* 0x000000ffff344224 */ /* 0x100fe200078e0011 */
[----:B------:R-:W-:Y:S01]  /*6af0*/  ISETP.EQ.AND P4, PT, R64, 0x4, PT ;  /* 0x000000044000780c */ /* 0x000fe20003f82270 */
[----:B------:R-:W-:Y:S02]  /*6b00*/  @P2 IMAD.MOV.U32 R35, RZ, RZ, R17 ;  /* 0x000000ffff232224 */ /* 0x000fe400078e0011 */
[--C-:B------:R-:W-:Y:S01]  /*6b10*/  @P1 IMAD.MOV.U32 R35, RZ, RZ, R18.reuse ;  /* 0x000000ffff231224 */ /* 0x100fe200078e0012 */
[----:B------:R-:W-:Y:S01]  /*6b20*/  @P0 MOV R35, R19 ;  /* 0x0000001300230202 */ /* 0x000fe20000000f00 */
[----:B------:R-:W-:-:S02]  /*6b30*/  @P2 IMAD.MOV.U32 R52, RZ, RZ, R18 ;  /* 0x000000ffff342224 */ /* 0x000fc400078e0012 */
[----:B------:R-:W-:Y:S02]  /*6b40*/  @P1 IMAD.MOV.U32 R52, RZ, RZ, R19 ;  /* 0x000000ffff341224 */ /* 0x000fe400078e0013 */
[--C-:B------:R-:W-:Y:S02]  /*6b50*/  @P3 IMAD.MOV.U32 R35, RZ, RZ, R20.reuse ;  /* 0x000000ffff233224 */ /* 0x100fe400078e0014 */
[----:B------:R-:W-:Y:S02]  /*6b60*/  @P5 IMAD.MOV.U32 R35, RZ, RZ, R21 ;  /* 0x000000ffff235224 */ /* 0x000fe400078e0015 */
[----:B------:R-:W-:Y:S02]  /*6b70*/  @P4 IMAD.MOV.U32 R35, RZ, RZ, R63 ;  /* 0x000000ffff234224 */ /* 0x000fe400078e003f */
[----:B------:R-:W-:Y:S02]  /*6b80*/  @P0 IMAD.MOV.U32 R52, RZ, RZ, R20 ;  /* 0x000000ffff340224 */ /* 0x000fe400078e0014 */
[----:B------:R-:W-:-:S02]  /*6b90*/  @P3 IMAD.MOV.U32 R52, RZ, RZ, R21 ;  /* 0x000000ffff343224 */ /* 0x000fc400078e0015 */
[----:B------:R-:W-:Y:S02]  /*6ba0*/  @P5 IMAD.MOV.U32 R52, RZ, RZ, R63 ;  /* 0x000000ffff345224 */ /* 0x000fe400078e003f */
[----:B------:R-:W-:Y:S01]  /*6bb0*/  IMAD.MOV.U32 R36, RZ, RZ, R35 ;  /* 0x000000ffff247224 */ /* 0x000fe200078e0023 */
[----:B------:R-:W-:Y:S06]  /*6bc0*/  @!P6 BRA `(.L_x_78) ;  /* 0x00000000002ce947 */ /* 0x000fec0003800000 */
[----:B------:R-:W-:Y:S01]  /*6bd0*/  @P2 MOV R37, R16 ;  /* 0x0000001000252202 */ /* 0x000fe20000000f00 */
[----:B------:R-:W-:Y:S01]  /*6be0*/  @P1 IMAD.MOV.U32 R37, RZ, RZ, R17 ;  /* 0x000000ffff251224 */ /* 0x000fe200078e0011 */
[----:B------:R-:W-:Y:S01]  /*6bf0*/  LOP3.LUT R35, R34, 0x1f, RZ, 0xc0, !PT ;  /* 0x0000001f22237812 */ /* 0x000fe200078ec0ff */
[----:B------:R-:W-:Y:S01]  /*6c00*/  @P0 IMAD.MOV.U32 R37, RZ, RZ, R18 ;  /* 0x000000ffff250224 */ /* 0x000fe200078e0012 */
[----:B------:R-:W-:Y:S01]  /*6c10*/  ISETP.EQ.AND P0, PT, R64, 0x8, PT ;  /* 0x000000084000780c */ /* 0x000fe20003f02270 */
[----:B------:R-:W-:Y:S01]  /*6c20*/  @P3 IMAD.MOV.U32 R37, RZ, RZ, R19 ;  /* 0x000000ffff253224 */ /* 0x000fe200078e0013 */
[----:B------:R-:W-:Y:S01]  /*6c30*/  SHF.L.W.U32.HI R52, R36, R35, R52 ;  /* 0x0000002324347219 */ /* 0x000fe20000010e34 */
[----:B------:R-:W-:Y:S02]  /*6c40*/  @P5 IMAD.MOV.U32 R37, RZ, RZ, R20 ;  /* 0x000000ffff255224 */ /* 0x000fe400078e0014 */
[----:B------:R-:W-:-:S08]  /*6c50*/  @P4 IMAD.MOV.U32 R37, RZ, RZ, R21 ;  /* 0x000000ffff254224 */ /* 0x000fd000078e0015 */
[----:B------:R-:W-:-:S05]  /*6c60*/  @P0 IMAD.MOV.U32 R37, RZ, RZ, R63 ;  /* 0x000000ffff250224 */ /* 0x000fca00078e003f */
[----:B------:R-:W-:-:S07]  /*6c70*/  SHF.L.W.U32.HI R36, R37, R35, R36 ;  /* 0x0000002325247219 */ /* 0x000fce0000010e24 */
.L_x_78:
[----:B------:R-:W-:Y:S05]  /*6c80*/  BSYNC.RECONVERGENT B1 ;  /* 0x0000000000017941 */ /* 0x000fea0003800200 */
.L_x_77:
        /* <DEDUP_REMOVED lines=12> */
[----:B------:R-:W-:Y:S02]  /*6d50*/  ISETP.GE.AND P1, PT, R41, RZ, PT ;  /* 0x000000ff2900720c */ /* 0x000fe40003f26270 */
[----:B------:R-:W-:-:S05]  /*6d60*/  IADD3 R41, PT, PT, -R63, RZ, RZ ;  /* 0x000000ff3f297210 */ /* 0x000fca0007ffe1ff */
[----:B------:R-:W-:Y:S01]  /*6d70*/  @!P0 IMAD.MOV.U32 R63, RZ, RZ, R41 ;  /* 0x000000ffff3f8224 */ /* 0x000fe200078e0029 */
[----:B0-----:R-:W-:-:S10]  /*6d80*/  DMUL R36, R34, UR4 ;  /* 0x0000000422247c28 */ /* 0x001fd40008000000 */
[----:B------:R-:W0:Y:S02]  /*6d90*/  F2F.F32.F64 R36, R36 ;  /* 0x0000002400247310 */ /* 0x000e240000301000 */
[----:B0-----:R-:W-:Y:S01]  /*6da0*/  FSEL R34, -R36, R36, !P1 ;  /* 0x0000002424227208 */ /* 0x001fe20004800100 */
[----:B------:R-:W-:Y:S06]  /*6db0*/  BRA `(.L_x_74) ;  /* 0x0000000000087947 */ /* 0x000fec0003800000 */
.L_x_75:
[----:B------:R-:W-:Y:S01]  /*6dc0*/  FMUL R34, RZ, R41 ;  /* 0x00000029ff227220 */ /* 0x000fe20000400000 */
[----:B------:R-:W-:-:S07]  /*6dd0*/  IMAD.MOV.U32 R63, RZ, RZ, RZ ;  /* 0x000000ffff3f7224 */ /* 0x000fce00078e00ff */
.L_x_74:
[----:B------:R-:W-:Y:S05]  /*6de0*/  BSYNC.RECONVERGENT B0 ;  /* 0x0000000000007941 */ /* 0x000fea0003800200 */
.L_x_73:
        /* <DEDUP_REMOVED lines=38> */
.L_x_82:
[----:B0-----:R-:W-:Y:S01]  /*7050*/  MOV R35, UR9 ;  /* 0x0000000900237c02 */ /* 0x001fe20008000f00 */
        /* <DEDUP_REMOVED lines=17> */
[----:B------:R-:W-:Y:S01]  /*7170*/  IADD3 R64, PT, PT, R64, 0x4, RZ ;  /* 0x0000000440407810 */ /* 0x000fe20007ffe0ff */
[--C-:B------:R-:W-:Y:S02]  /*7180*/  @P3 IMAD.MOV.U32 R19, RZ, RZ, R36.reuse ;  /* 0x000000ffff133224 */ /* 0x100fe400078e0024 */
[--C-:B------:R-:W-:Y:S02]  /*7190*/  @P4 IMAD.MOV.U32 R20, RZ, RZ, R36.reuse ;  /* 0x000000ffff144224 */ /* 0x100fe400078e0024 */
[----:B------:R-:W-:-:S06]  /*71a0*/  @P5 IMAD.MOV.U32 R21, RZ, RZ, R36 ;  /* 0x000000ffff155224 */ /* 0x000fcc00078e0024 */
        /* <DEDUP_REMOVED lines=20> */
[----:B------:R-:W-:Y:S01]  /*72f0*/  @P2 IMAD.MOV.U32 R35, RZ, RZ, R17 ;  /* 0x000000ffff232224 */ /* 0x000fe200078e0011 */
        /* <DEDUP_REMOVED lines=23> */
.L_x_84:
[----:B------:R-:W-:Y:S05]  /*7470*/  BSYNC.RECONVERGENT B1 ;  /* 0x0000000000017941 */ /* 0x000fea0003800200 */
.L_x_83:
        /* <DEDUP_REMOVED lines=19> */
.L_x_81:
[----:B------:R-:W-:Y:S01]  /*75b0*/  FMUL R34, RZ, R42 ;  /* 0x0000002aff227220 */ /* 0x000fe20000400000 */
[----:B------:R-:W-:-:S07]  /*75c0*/  MOV R52, RZ ;  /* 0x000000ff00347202 */ /* 0x000fce0000000f00 */
.L_x_80:
[----:B------:R-:W-:Y:S05]  /*75d0*/  BSYNC.RECONVERGENT B0 ;  /* 0x0000000000007941 */ /* 0x000fea0003800200 */
.L_x_79:
        /* <DEDUP_REMOVED lines=38> */
.L_x_88:
        /* <DEDUP_REMOVED lines=27> */
[----:B------:R-:W-:Y:S02]  /*79f0*/  LOP3.LUT P6, RZ, R34, 0x1f, RZ, 0xc0, !PT ;  /* 0x0000001f22ff7812 */ /* 0x000fe400078cc0ff */
[----:B------:R-:W-:-:S04]  /*7a00*/  IADD3 R35, PT, PT, R35, -0x80, RZ ;  /* 0xffffff8023237810 */ /* 0x000fc80007ffe0ff */
        /* <DEDUP_REMOVED lines=18> */
[--C-:B------:R-:W-:Y:S02]  /*7b30*/  @P3 IMAD.MOV.U32 R35, RZ, RZ, R20.reuse ;  /* 0x000000ffff233224 */ /* 0x100fe400078e0014 */
[----:B------:R-:W-:Y:S02]  /*7b40*/  @P5 IMAD.MOV.U32 R35, RZ, RZ, R21 ;  /* 0x000000ffff235224 */ /* 0x000fe400078e0015 */
[----:B------:R-:W-:Y:S02]  /*7b50*/  @P4 IMAD.MOV.U32 R35, RZ, RZ, R63 ;  /* 0x000000ffff234224 */ /* 0x000fe400078e003f */
[----:B------:R-:W-:Y:S02]  /*7b60*/  @P0 IMAD.MOV.U32 R52, RZ, RZ, R20 ;  /* 0x000000ffff340224 */ /* 0x000fe400078e0014 */
[----:B------:R-:W-:Y:S01]  /*7b70*/  @P3 IMAD.MOV.U32 R52, RZ, RZ, R21 ;  /* 0x000000ffff343224 */ /* 0x000fe200078e0015 */
[----:B------:R-:W-:Y:S01]  /*7b80*/  @P5 MOV R52, R63 ;  /* 0x0000003f00345202 */ /* 0x000fe20000000f00 */
        /* <DEDUP_REMOVED lines=13> */
.L_x_90:
[----:B------:R-:W-:Y:S05]  /*7c60*/  BSYNC.RECONVERGENT B1 ;  /* 0x0000000000017941 */ /* 0x000fea0003800200 */
.L_x_89:
        /* <DEDUP_REMOVED lines=19> */
.L_x_87:
[----:B------:R-:W-:Y:S01]  /*7da0*/  FMUL R34, RZ, R43 ;  /* 0x0000002bff227220 */ /* 0x000fe20000400000 */
[----:B------:R-:W-:-:S07]  /*7db0*/  IMAD.MOV.U32 R63, RZ, RZ, RZ ;  /* 0x000000ffff3f7224 */ /* 0x000fce00078e00ff */
.L_x_86:
[----:B------:R-:W-:Y:S05]  /*7dc0*/  BSYNC.RECONVERGENT B0 ;  /* 0x0000000000007941 */ /* 0x000fea0003800200 */
.L_x_85:
        /* <DEDUP_REMOVED lines=16> */
[----:B------:R-:W-:-:S04]  /*7ed0*/  IADD3 R34, PT, PT, R0, 0x30, RZ ;  /* 0x0000003000227810 */ /* 0x000fc80007ffe0ff */
        /* <DEDUP_REMOVED lines=21> */
.L_x_94:
        /* <DEDUP_REMOVED lines=43> */
[----:B------:R-:W-:Y:S02]  /*82e0*/  @P1 IMAD.MOV.U32 R35, RZ, RZ, R18 ;  /* 0x000000ffff231224 */ /* 0x000fe400078e0012 */
[----:B------:R-:W-:-:S02]  /*82f0*/  @P0 IMAD.MOV.U32 R35, RZ, RZ, R19 ;  /* 0x000000ffff230224 */ /* 0x000fc400078e0013 */
[----:B------:R-:W-:Y:S01]  /*8300*/  @P2 IMAD.MOV.U32 R52, RZ, RZ, R18 ;  /* 0x000000ffff342224 */ /* 0x000fe200078e0012 */
[----:B------:R-:W-:Y:S01]  /*8310*/  @P1 MOV R52, R19 ;  /* 0x0000001300341202 */ /* 0x000fe20000000f00 */
[--C-:B------:R-:W-:Y:S02]  /*8320*/  @P3 IMAD.MOV.U32 R35, RZ, RZ, R20.reuse ;  /* 0x000000ffff233224 */ /* 0x100fe400078e0014 */
[--C-:B------:R-:W-:Y:S02]  /*8330*/  @P5 IMAD.MOV.U32 R35, RZ, RZ, R21.reuse ;  /* 0x000000ffff235224 */ /* 0x100fe400078e0015 */
[----:B------:R-:W-:Y:S01]  /*8340*/  @P4 MOV R35, R63 ;  /* 0x0000003f00234202 */ /* 0x000fe20000000f00 */
        /* <DEDUP_REMOVED lines=16> */
.L_x_96:
[----:B------:R-:W-:Y:S05]  /*8450*/  BSYNC.RECONVERGENT B1 ;  /* 0x0000000000017941 */ /* 0x000fea0003800200 */
.L_x_95:
        /* <DEDUP_REMOVED lines=19> */
.L_x_93:
[----:B------:R-:W-:Y:S01]  /*8590*/  FMUL R34, RZ, R44 ;  /* 0x0000002cff227220 */ /* 0x000fe20000400000 */
[----:B------:R-:W-:-:S07]  /*85a0*/  IMAD.MOV.U32 R52, RZ, RZ, RZ ;  /* 0x000000ffff347224 */ /* 0x000fce00078e00ff */
.L_x_92:
[----:B------:R-:W-:Y:S05]  /*85b0*/  BSYNC.RECONVERGENT B0 ;  /* 0x0000000000007941 */ /* 0x000fea0003800200 */
.L_x_91:
        /* <DEDUP_REMOVED lines=38> */
.L_x_100:
        /* <DEDUP_REMOVED lines=51> */
[----:B------:R-:W-:Y:S01]  /*8b50*/  @P3 IMAD.MOV.U32 R52, RZ, RZ, R21 ;  /* 0x000000ffff343224 */ /* 0x000fe200078e0015 */
[----:B------:R-:W-:Y:S01]  /*8b60*/  MOV R36, R35 ;  /* 0x0000002300247202 */ /* 0x000fe20000000f00 */
        /* <DEDUP_REMOVED lines=9> */
[----:B------:R-:W-:Y:S02]  /*8c00*/  @P5 IMAD.MOV.U32 R37, RZ, RZ, R20 ;  /* 0x000000ffff255224 */ /* 0x000fe400078e0014 */
[----:B------:R-:W-:-:S08]  /*8c10*/  @P4 IMAD.MOV.U32 R37, RZ, RZ, R21 ;  /* 0x000000ffff254224 */ /* 0x000fd000078e0015 */
[----:B------:R-:W-:-:S04]  /*8c20*/  @P0 MOV R37, R63 ;  /* 0x0000003f00250202 */ /* 0x000fc80000000f00 */
[----:B------:R-:W-:-:S07]  /*8c30*/  SHF.L.W.U32.HI R36, R37, R35, R36 ;  /* 0x0000002325247219 */ /* 0x000fce0000010e24 */
.L_x_102:
[----:B------:R-:W-:Y:S05]  /*8c40*/  BSYNC.RECONVERGENT B1 ;  /* 0x0000000000017941 */ /* 0x000fea0003800200 */
.L_x_101:
        /* <DEDUP_REMOVED lines=19> */
.L_x_99:
[----:B------:R-:W-:Y:S01]  /*8d80*/  FMUL R34, RZ, R45 ;  /* 0x0000002dff227220 */ /* 0x000fe20000400000 */
[----:B------:R-:W-:-:S07]  /*8d90*/  IMAD.MOV.U32 R63, RZ, RZ, RZ ;  /* 0x000000ffff3f7224 */ /* 0x000fce00078e00ff */
.L_x_98:
[----:B------:R-:W-:Y:S05]  /*8da0*/  BSYNC.RECONVERGENT B0 ;  /* 0x0000000000007941 */ /* 0x000fea0003800200 */
.L_x_97:
        /* <DEDUP_REMOVED lines=38> */
.L_x_106:
        /* <DEDUP_REMOVED lines=46> */
[----:B------:R-:W-:Y:S01]  /*92f0*/  @P1 IMAD.MOV.U32 R52, RZ, RZ, R19 ;  /* 0x000000ffff341224 */ /* 0x000fe200078e0013 */
        /* <DEDUP_REMOVED lines=19> */
.L_x_108:
[----:B------:R-:W-:Y:S05]  /*9430*/  BSYNC.RECONVERGENT B1 ;  /* 0x0000000000017941 */ /* 0x000fea0003800200 */
.L_x_107:
[C---:B------:R-:W-:Y:S01]  /*9440*/  SHF.L.W.U32.HI R63, R36.reuse, 0x2, R52 ;  /* 0x00000002243f7819 */ /* 0x040fe20000010e34 */
[----:B------:R-:W-:Y:S01]  /*9450*/  UMOV UR4, 0x54442d19 ;  /* 0x54442d1900047882 */ /* 0x000fe20000000000 */
[----:B------:R-:W-:Y:S01]  /*9460*/  SHF.L.U32 R34, R36, 0x2, RZ ;  /* 0x0000000224227819 */ /* 0x000fe200000006ff */
        /* <DEDUP_REMOVED lines=16> */
.L_x_105:
[----:B------:R-:W-:Y:S01]  /*9570*/  FMUL R34, RZ, R46 ;  /* 0x0000002eff227220 */ /* 0x000fe20000400000 */
[----:B------:R-:W-:-:S07]  /*9580*/  IMAD.MOV.U32 R52, RZ, RZ, RZ ;  /* 0x000000ffff347224 */ /* 0x000fce00078e00ff */
.L_x_104:
[----:B------:R-:W-:Y:S05]  /*9590*/  BSYNC.RECONVERGENT B0 ;  /* 0x0000000000007941 */ /* 0x000fea0003800200 */
.L_x_103:
        /* <DEDUP_REMOVED lines=38> */
.L_x_112:
        /* <DEDUP_REMOVED lines=66> */
.L_x_114:
[----:B------:R-:W-:Y:S05]  /*9c20*/  BSYNC.RECONVERGENT B1 ;  /* 0x0000000000017941 */ /* 0x000fea0003800200 */
.L_x_113:
        /* <DEDUP_REMOVED lines=19> */
.L_x_111:
[----:B------:R-:W-:Y:S01]  /*9d60*/  FMUL R34, RZ, R47 ;  /* 0x0000002fff227220 */ /* 0x000fe20000400000 */
[----:B------:R-:W-:-:S07]  /*9d70*/  IMAD.MOV.U32 R63, RZ, RZ, RZ ;  /* 0x000000ffff3f7224 */ /* 0x000fce00078e00ff */
.L_x_110:
[----:B------:R-:W-:Y:S05]  /*9d80*/  BSYNC.RECONVERGENT B0 ;  /* 0x0000000000007941 */ /* 0x000fea0003800200 */
.L_x_109:
        /* <DEDUP_REMOVED lines=38> */
.L_x_118:
[----:B0-----:R-:W-:Y:S01]  /*9ff0*/  IMAD.U32 R35, RZ, RZ, UR9 ;  /* 0x00000009ff237e24 */ /* 0x001fe2000f8e00ff */
[----:B------:R-:W-:-:S05]  /*a000*/  MOV R34, UR8 ;  /* 0x0000000800227c02 */ /* 0x000fca0008000f00 */
        /* <DEDUP_REMOVED lines=16> */
[----:B------:R-:W-:Y:S01]  /*a110*/  @P5 MOV R21, R36 ;  /* 0x0000002400155202 */ /* 0x000fe20000000f00 */
[--C-:B------:R-:W-:Y:S02]  /*a120*/  @P3 IMAD.MOV.U32 R19, RZ, RZ, R36.reuse ;  /* 0x000000ffff133224 */ /* 0x100fe400078e0024 */
[----:B------:R-:W-:Y:S02]  /*a130*/  @P4 IMAD.MOV.U32 R20, RZ, RZ, R36 ;  /* 0x000000ffff144224 */ /* 0x000fe400078e0024 */
[----:B------:R-:W-:-:S05]  /*a140*/  VIADD R64, R64, 0x4 ;  /* 0x0000000440407836 */ /* 0x000fca0000000000 */
        /* <DEDUP_REMOVED lines=44> */
.L_x_120:
[----:B------:R-:W-:Y:S05]  /*a410*/  BSYNC.RECONVERGENT B1 ;  /* 0x0000000000017941 */ /* 0x000fea0003800200 */
.L_x_119:
        /* <DEDUP_REMOVED lines=19> */
.L_x_117:
[----:B------:R-:W-:Y:S01]  /*a550*/  FMUL R34, RZ, R48 ;  /* 0x00000030ff227220 */ /* 0x000fe20000400000 */
[----:B------:R-:W-:-:S07]  /*a560*/  IMAD.MOV.U32 R52, RZ, RZ, RZ ;  /* 0x000000ffff347224 */ /* 0x000fce00078e00ff */
.L_x_116:
[----:B------:R-:W-:Y:S05]  /*a570*/  BSYNC.RECONVERGENT B0 ;  /* 0x0000000000007941 */ /* 0x000fea0003800200 */
.L_x_115:
        /* <DEDUP_REMOVED lines=38> */
.L_x_124:
        /* <DEDUP_REMOVED lines=66> */
.L_x_126:
[----:B------:R-:W-:Y:S05]  /*ac00*/  BSYNC.RECONVERGENT B1 ;  /* 0x0000000000017941 */ /* 0x000fea0003800200 */
.L_x_125:
        /* <DEDUP_REMOVED lines=19> */
.L_x_123:
[----:B------:R-:W-:Y:S01]  /*ad40*/  FMUL R34, RZ, R49 ;  /* 0x00000031ff227220 */ /* 0x000fe20000400000 */
[----:B------:R-:W-:-:S07]  /*ad50*/  MOV R63, RZ ;  /* 0x000000ff003f7202 */ /* 0x000fce0000000f00 */
.L_x_122:
[----:B------:R-:W-:Y:S05]  /*ad60*/  BSYNC.RECONVERGENT B0 ;  /* 0x0000000000007941 */ /* 0x000fea0003800200 */
.L_x_121:
        /* <DEDUP_REMOVED lines=38> */
.L_x_130:
        /* <DEDUP_REMOVED lines=66> */
.L_x_132:
[----:B------:R-:W-:Y:S05]  /*b3f0*/  BSYNC.RECONVERGENT B1 ;  /* 0x0000000000017941 */ /* 0x000fea0003800200 */
.L_x_131:
        /* <DEDUP_REMOVED lines=19> */
.L_x_129:
[----:B------:R-:W-:Y:S01]  /*b530*/  FMUL R34, RZ, R50 ;  /* 0x00000032ff227220 */ /* 0x000fe20000400000 */
[----:B------:R-:W-:-:S07]  /*b540*/  IMAD.MOV.U32 R52, RZ, RZ, RZ ;  /* 0x000000ffff347224 */ /* 0x000fce00078e00ff */
.L_x_128:
[----:B------:R-:W-:Y:S05]  /*b550*/  BSYNC.RECONVERGENT B0 ;  /* 0x0000000000007941 */ /* 0x000fea0003800200 */
.L_x_127:
        /* <DEDUP_REMOVED lines=38> */
.L_x_136:
        /* <DEDUP_REMOVED lines=66> */
.L_x_138:
[----:B------:R-:W-:Y:S05]  /*bbe0*/  BSYNC.RECONVERGENT B1 ;  /* 0x0000000000017941 */ /* 0x000fea0003800200 */
.L_x_137:
        /* <DEDUP_REMOVED lines=19> */
.L_x_135:
[----:B------:R-:W-:Y:S01]  /*bd20*/  FMUL R34, RZ, R51 ;  /* 0x00000033ff227220 */ /* 0x000fe20000400000 */
[----:B------:R-:W-:-:S07]  /*bd30*/  IMAD.MOV.U32 R63, RZ, RZ, RZ ;  /* 0x000000ffff3f7224 */ /* 0x000fce00078e00ff */
.L_x_134:
[----:B------:R-:W-:Y:S05]  /*bd40*/  BSYNC.RECONVERGENT B0 ;  /* 0x0000000000007941 */ /* 0x000fea0003800200 */
.L_x_133:
[----:B------:R-:W-:Y:S01]  /*bd50*/  LOP3.LUT R36, R63, 0x1, RZ, 0xc0, !PT ;  /* 0x000000013f247812 */ /* 0x000fe200078ec0ff */
[----:B------:R-:W-:Y:S01]  /*bd60*/  FMUL R35, R34, R34 ;  /* 0x0000002222237220 */ /* 0x000fe20000400000 */
[----:B------:R-:W-:Y:S01]  /*bd70*/  FMUL R52, R53, 0.63661974668502807617 ;  /* 0x3f22f98335347820 */ /* 0x000fe20000400000 */
[----:B------:R-:W-:Y:S01]  /*bd80*/  LOP3.LUT P1, RZ, R63, 0x2, RZ, 0xc0, !PT ;  /* 0x000000023fff7812 */ /* 0x000fe2000782c0ff */
[----:B------:R-:W-:Y:S01]  /*bd90*/  BSSY.RECONVERGENT B0, `(.L_x_139) ;  /* 0x0000077000007945 */ /* 0x000fe20003800200 */
[----:B------:R-:W-:Y:S01]  /*bda0*/  ISETP.NE.U32.AND P0, PT, R36, 0x1, PT ;  /* 0x000000012400780c */ /* 0x000fe20003f05070 */
[----:B------:R-:W-:Y:S01]  /*bdb0*/  FFMA R36, R35, R22, -0.0013887860113754868507 ;  /* 0xbab607ed23247423 */ /* 0x000fe20000000016 */
[----:B------:R-:W-:Y:S01]  /*bdc0*/  FMUL R51, R53, R10 ;  /* 0x0000000a35337220 */ /* 0x000fe20000400000 */
        /* <DEDUP_REMOVED lines=27> */
.L_x_142:
        /* <DEDUP_REMOVED lines=66> */
.L_x_144:
[----:B------:R-:W-:Y:S05]  /*c3a0*/  BSYNC.RECONVERGENT B1 ;  /* 0x0000000000017941 */ /* 0x000fea0003800200 */
.L_x_143:
        /* <DEDUP_REMOVED lines=19> */
.L_x_141:
[----:B------:R-:W-:Y:S01]  /*c4e0*/  FMUL R34, RZ, R53 ;  /* 0x00000035ff227220 */ /* 0x000fe20000400000 */
[----:B------:R-:W-:-:S07]  /*c4f0*/  IMAD.MOV.U32 R52, RZ, RZ, RZ ;  /* 0x000000ffff347224 */ /* 0x000fce00078e00ff */
.L_x_140:
[----:B------:R-:W-:Y:S05]  /*c500*/  BSYNC.RECONVERGENT B0 ;  /* 0x0000000000007941 */ /* 0x000fea0003800200 */
.L_x_139:
        /* <DEDUP_REMOVED lines=35> */
.L_x_148:
        /* <DEDUP_REMOVED lines=65> */
.L_x_150:
[----:B------:R-:W-:Y:S05]  /*cb50*/  BSYNC.RECONVERGENT B1 ;  /* 0x0000000000017941 */ /* 0x000fea0003800200 */
.L_x_149:
        /* <DEDUP_REMOVED lines=19> */
.L_x_147:
[----:B------:R-:W-:Y:S01]  /*cc90*/  FMUL R34, RZ, R54 ;  /* 0x00000036ff227220 */ /* 0x000fe20000400000 */
[----:B------:R-:W-:-:S07]  /*cca0*/  MOV R53, RZ ;  /* 0x000000ff00357202 */ /* 0x000fce0000000f00 */
.L_x_146:
[----:B------:R-:W-:Y:S05]  /*ccb0*/  BSYNC.RECONVERGENT B0 ;  /* 0x0000000000007941 */ /* 0x000fea0003800200 */
.L_x_145:
        /* <DEDUP_REMOVED lines=35> */
.L_x_154:
        /* <DEDUP_REMOVED lines=66> */
.L_x_156:
[----:B------:R-:W-:Y:S05]  /*d310*/  BSYNC.RECONVERGENT B1 ;  /* 0x0000000000017941 */ /* 0x000fea0003800200 */
.L_x_155:
        /* <DEDUP_REMOVED lines=19> */
.L_x_153:
[----:B------:R-:W-:Y:S01]  /*d450*/  FMUL R34, RZ, R55 ;  /* 0x00000037ff227220 */ /* 0x000fe20000400000 */
[----:B------:R-:W-:-:S07]  /*d460*/  IMAD.MOV.U32 R54, RZ, RZ, RZ ;  /* 0x000000ffff367224 */ /* 0x000fce00078e00ff */
.L_x_152:
[----:B------:R-:W-:Y:S05]  /*d470*/  BSYNC.RECONVERGENT B0 ;  /* 0x0000000000007941 */ /* 0x000fea0003800200 */
.L_x_151:
        /* <DEDUP_REMOVED lines=35> */
.L_x_160:
        /* <DEDUP_REMOVED lines=45> */
[--C-:B------:R-:W-:Y:S01]  /*d980*/  @P1 IMAD.MOV.U32 R63, RZ, RZ, R19.reuse ;  /* 0x000000ffff3f1224 */ /* 0x100fe200078e0013 */
[----:B------:R-:W-:Y:S01]  /*d990*/  @P0 MOV R63, R20 ;  /* 0x00000014003f0202 */ /* 0x000fe20000000f00 */
[----:B------:R-:W-:-:S02]  /*d9a0*/  @P0 IMAD.MOV.U32 R35, RZ, RZ, R19 ;  /* 0x000000ffff230224 */ /* 0x000fc400078e0013 */
[----:B------:R-:W-:Y:S02]  /*d9b0*/  @P3 IMAD.MOV.U32 R35, RZ, RZ, R20 ;  /* 0x000000ffff233224 */ /* 0x000fe400078e0014 */
[--C-:B------:R-:W-:Y:S02]  /*d9c0*/  @P3 IMAD.MOV.U32 R63, RZ, RZ, R21.reuse ;  /* 0x000000ffff3f3224 */ /* 0x100fe400078e0015 */
[----:B------:R-:W-:Y:S02]  /*d9d0*/  @P5 IMAD.MOV.U32 R35, RZ, RZ, R21 ;  /* 0x000000ffff235224 */ /* 0x000fe400078e0015 */
[--C-:B------:R-:W-:Y:S02]  /*d9e0*/  @P5 IMAD.MOV.U32 R63, RZ, RZ, R55.reuse ;  /* 0x000000ffff3f5224 */ /* 0x100fe400078e0037 */
[----:B------:R-:W-:Y:S01]  /*d9f0*/  @P4 IMAD.MOV.U32 R35, RZ, RZ, R55 ;  /* 0x000000ffff234224 */ /* 0x000fe200078e0037 */
        /* <DEDUP_REMOVED lines=12> */
.L_x_162:
[----:B------:R-:W-:Y:S05]  /*dac0*/  BSYNC.RECONVERGENT B1 ;  /* 0x0000000000017941 */ /* 0x000fea0003800200 */
.L_x_161:
        /* <DEDUP_REMOVED lines=19> */
.L_x_159:
[----:B------:R-:W-:Y:S01]  /*dc00*/  FMUL R34, RZ, R56 ;  /* 0x00000038ff227220 */ /* 0x000fe20000400000 */
[----:B------:R-:W-:-:S07]  /*dc10*/  IMAD.MOV.U32 R55, RZ, RZ, RZ ;  /* 0x000000ffff377224 */ /* 0x000fce00078e00ff */
.L_x_158:
[----:B------:R-:W-:Y:S05]  /*dc20*/  BSYNC.RECONVERGENT B0 ;  /* 0x0000000000007941 */ /* 0x000fea0003800200 */
.L_x_157:
        /* <DEDUP_REMOVED lines=35> */
.L_x_166:
        /* <DEDUP_REMOVED lines=66> */
.L_x_168:
[----:B------:R-:W-:Y:S05]  /*e280*/  BSYNC.RECONVERGENT B1 ;  /* 0x0000000000017941 */ /* 0x000fea0003800200 */
.L_x_167:
        /* <DEDUP_REMOVED lines=19> */
.L_x_165:
[----:B------:R-:W-:Y:S01]  /*e3c0*/  FMUL R34, RZ, R57 ;  /* 0x00000039ff227220 */ /* 0x000fe20000400000 */
[----:B------:R-:W-:-:S07]  /*e3d0*/  MOV R56, RZ ;  /* 0x000000ff00387202 */ /* 0x000fce0000000f00 */
.L_x_164:
[----:B------:R-:W-:Y:S05]  /*e3e0*/  BSYNC.RECONVERGENT B0 ;  /* 0x0000000000007941 */ /* 0x000fea0003800200 */
.L_x_163:
        /* <DEDUP_REMOVED lines=35> */
.L_x_172:
        /* <DEDUP_REMOVED lines=51> */
[----:B------:R-:W-:Y:S01]  /*e950*/  @P4 MOV R35, R57 ;  /* 0x0000003900234202 */ /* 0x000fe20000000f00 */
        /* <DEDUP_REMOVED lines=13> */
.L_x_174:
[----:B------:R-:W-:Y:S05]  /*ea30*/  BSYNC.RECONVERGENT B1 ;  /* 0x0000000000017941 */ /* 0x000fea0003800200 */
.L_x_173:
        /* <DEDUP_REMOVED lines=19> */
.L_x_171:
[----:B------:R-:W-:Y:S01]  /*eb70*/  FMUL R34, RZ, R58 ;  /* 0x0000003aff227220 */ /* 0x000fe20000400000 */
[----:B------:R-:W-:-:S07]  /*eb80*/  IMAD.MOV.U32 R57, RZ, RZ, RZ ;  /* 0x000000ffff397224 */ /* 0x000fce00078e00ff */
.L_x_170:
[----:B------:R-:W-:Y:S05]  /*eb90*/  BSYNC.RECONVERGENT B0 ;  /* 0x0000000000007941 */ /* 0x000fea0003800200 */
.L_x_169:
        /* <DEDUP_REMOVED lines=35> */
.L_x_178:
        /* <DEDUP_REMOVED lines=66> */
.L_x_180:
[----:B------:R-:W-:Y:S05]  /*f1f0*/  BSYNC.RECONVERGENT B1 ;  /* 0x0000000000017941 */ /* 0x000fea0003800200 */
.L_x_179:
        /* <DEDUP_REMOVED lines=19> */
.L_x_177:
[----:B------:R-:W-:Y:S01]  /*f330*/  FMUL R34, RZ, R59 ;  /* 0x0000003bff227220 */ /* 0x000fe20000400000 */
[----:B------:R-:W-:-:S07]  /*f340*/  IMAD.MOV.U32 R58, RZ, RZ, RZ ;  /* 0x000000ffff3a7224 */ /* 0x000fce00078e00ff */
.L_x_176:
[----:B------:R-:W-:Y:S05]  /*f350*/  BSYNC.RECONVERGENT B0 ;  /* 0x0000000000007941 */ /* 0x000fea0003800200 */
.L_x_175:
        /* <DEDUP_REMOVED lines=35> */
.L_x_184:
        /* <DEDUP_REMOVED lines=65> */
.L_x_186:
[----:B------:R-:W-:Y:S05]  /*f9a0*/  BSYNC.RECONVERGENT B1 ;  /* 0x0000000000017941 */ /* 0x000fea0003800200 */
.L_x_185:
        /* <DEDUP_REMOVED lines=19> */
.L_x_183:
[----:B------:R-:W-:Y:S01]  /*fae0*/  FMUL R34, RZ, R60 ;  /* 0x0000003cff227220 */ /* 0x000fe20000400000 */
[----:B------:R-:W-:-:S07]  /*faf0*/  IMAD.MOV.U32 R59, RZ, RZ, RZ ;  /* 0x000000ffff3b7224 */ /* 0x000fce00078e00ff */
.L_x_182:
[----:B------:R-:W-:Y:S05]  /*fb00*/  BSYNC.RECONVERGENT B0 ;  /* 0x0000000000007941 */ /* 0x000fea0003800200 */
.L_x_181:
        /* <DEDUP_REMOVED lines=35> */
.L_x_190:
        /* <DEDUP_REMOVED lines=66> */
.L_x_192:
[----:B------:R-:W-:Y:S05]  /*10160*/  BSYNC.RECONVERGENT B1 ;  /* 0x0000000000017941 */ /* 0x000fea0003800200 */
.L_x_191:
        /* <DEDUP_REMOVED lines=19> */
.L_x_189:
[----:B------:R-:W-:Y:S01]  /*102a0*/  FMUL R34, RZ, R61 ;  /* 0x0000003dff227220 */ /* 0x000fe20000400000 */
[----:B------:R-:W-:-:S07]  /*102b0*/  IMAD.MOV.U32 R60, RZ, RZ, RZ ;  /* 0x000000ffff3c7224 */ /* 0x000fce00078e00ff */
.L_x_188:
[----:B------:R-:W-:Y:S05]  /*102c0*/  BSYNC.RECONVERGENT B0 ;  /* 0x0000000000007941 */ /* 0x000fea0003800200 */
.L_x_187:
        /* <DEDUP_REMOVED lines=34> */
.L_x_196:
        /* <DEDUP_REMOVED lines=66> */
.L_x_198:
[----:B------:R-:W-:Y:S05]  /*10910*/  BSYNC.RECONVERGENT B1 ;  /* 0x0000000000017941 */ /* 0x000fea0003800200 */
.L_x_197:
        /* <DEDUP_REMOVED lines=19> */
.L_x_195:
[----:B------:R-:W-:Y:S01]  /*10a50*/  FMUL R34, RZ, R2 ;  /* 0x00000002ff227220 */ /* 0x000fe20000400000 */
[----:B------:R-:W-:-:S07]  /*10a60*/  IMAD.MOV.U32 R61, RZ, RZ, RZ ;  /* 0x000000ffff3d7224 */ /* 0x000fce00078e00ff */
.L_x_194:
[----:B------:R-:W-:Y:S05]  /*10a70*/  BSYNC.RECONVERGENT B0 ;  /* 0x0000000000007941 */ /* 0x000fea0003800200 */
.L_x_193:
[----:B------:R-:W-:Y:S01]  /*10a80*/  FMUL R35, R34, R34 ;  /* 0x0000002222237220 */ /* 0x000fe20000400000 */
[----:B------:R-:W-:Y:S01]  /*10a90*/  LOP3.LUT R36, R61, 0x1, RZ, 0xc0, !PT ;  /* 0x000000013d247812 */ /* 0x000fe200078ec0ff */
[----:B------:R-:W-:Y:S01]  /*10aa0*/  FMUL R60, R3, 0.63661974668502807617 ;  /* 0x3f22f983033c7820 */ /* 0x000fe20000400000 */
[----:B------:R-:W-:Y:S01]  /*10ab0*/  LOP3.LUT P1, RZ, R61, 0x2, RZ, 0xc0, !PT ;  /* 0x000000023dff7812 */ /* 0x000fe2000782c0ff */
[----:B------:R-:W-:Y:S01]  /*10ac0*/  FFMA R2, R35, R22, -0.0013887860113754868507 ;  /* 0xbab607ed23027423 */ /* 0x000fe20000000016 */
[----:B------:R-:W-:Y:S01]  /*10ad0*/  ISETP.NE.U32.AND P0, PT, R36, 0x1, PT ;  /* 0x000000012400780c */ /* 0x000fe20003f05070 */
[----:B------:R-:W-:Y:S02]  /*10ae0*/  BSSY.RECONVERGENT B0, `(.L_x_199) ;  /* 0x0000074000007945 */ /* 0x000fe40003800200 */
[----:B------:R-:W0:Y:S01]  /*10af0*/  F2I.NTZ R60, R60 ;  /* 0x0000003c003c7305 */ /* 0x000e220000203100 */
[----:B------:R-:W-:Y:S02]  /*10b00*/  FSEL R2, R2, -0.00019574658654164522886, !P0 ;  /* 0xb94d415302027808 */ /* 0x000fe40004000000 */
[----:B------:R-:W-:-:S02]  /*10b10*/  FSEL R36, R23, 0.0083327032625675201416, !P0 ;  /* 0x3c0885e417247808 */ /* 0x000fc40004000000 */
        /* <DEDUP_REMOVED lines=10> */
[C---:B------:R-:W-:Y:S02]  /*10bc0*/  FFMA R35, R34.reuse, -7.5497894158615963534e-08, R35 ;  /* 0xb3a2216822237823 */ /* 0x040fe40000000023 */
        /* <DEDUP_REMOVED lines=13> */
.L_x_202:
[----:B0-----:R-:W-:Y:S01]  /*10ca0*/  MOV R35, UR9 ;  /* 0x0000000900237c02 */ /* 0x001fe20008000f00 */
        /* <DEDUP_REMOVED lines=11> */
[C---:B------:R-:W-:Y:S02]  /*10d60*/  ISETP.EQ.AND P5, PT, R60.reuse, 0x14, PT ;  /* 0x000000143c00780c */ /* 0x040fe40003fa2270 */
[----:B------:R-:W-:Y:S01]  /*10d70*/  IADD3 R60, PT, PT, R60, 0x4, RZ ;  /* 0x000000043c3c7810 */ /* 0x000fe20007ffe0ff */
[----:B--2---:R-:W-:-:S03]  /*10d80*/  IMAD.WIDE.U32 R36, R35, R2, RZ ;  /* 0x0000000223247225 */ /* 0x004fc600078e00ff */
[----:B------:R-:W-:-:S04]  /*10d90*/  IADD3 R36, P6, PT, R36, R59, RZ ;  /* 0x0000003b24247210 */ /* 0x000fc80007fde0ff */
[----:B------:R-:W-:Y:S01]  /*10da0*/  IADD3.X R59, PT, PT, R37, UR5, RZ, P6, !PT ;  /* 0x00000005253b7c10 */ /* 0x000fe2000b7fe4ff */
[--C-:B------:R-:W-:Y:S02]  /*10db0*/  @P0 IMAD.MOV.U32 R16, RZ, RZ, R36.reuse ;  /* 0x000000ffff100224 */ /* 0x100fe400078e0024 */
[--C-:B------:R-:W-:Y:S02]  /*10dc0*/  @P1 IMAD.MOV.U32 R17, RZ, RZ, R36.reuse ;  /* 0x000000ffff111224 */ /* 0x100fe400078e0024 */
        /* <DEDUP_REMOVED lines=47> */
.L_x_204:
[----:B------:R-:W-:Y:S05]  /*110c0*/  BSYNC.RECONVERGENT B1 ;  /* 0x0000000000017941 */ /* 0x000fea0003800200 */
.L_x_203:
        /* <DEDUP_REMOVED lines=19> */
.L_x_201:
[----:B------:R-:W-:Y:S01]  /*11200*/  FMUL R2, RZ, R3 ;  /* 0x00000003ff027220 */ /* 0x000fe20000400000 */
[----:B------:R-:W-:-:S07]  /*11210*/  MOV R60, RZ ;  /* 0x000000ff003c7202 */ /* 0x000fce0000000f00 */
.L_x_200:
[----:B------:R-:W-:Y:S05]  /*11220*/  BSYNC.RECONVERGENT B0 ;  /* 0x0000000000007941 */ /* 0x000fea0003800200 */
.L_x_199:
        /* <DEDUP_REMOVED lines=34> */
.L_x_208:
        /* <DEDUP_REMOVED lines=66> */
.L_x_210:
[----:B------:R-:W-:Y:S05]  /*11870*/  BSYNC.RECONVERGENT B1 ;  /* 0x0000000000017941 */ /* 0x000fea0003800200 */
.L_x_209:
        /* <DEDUP_REMOVED lines=19> */
.L_x_207:
[----:B------:R-:W-:Y:S01]  /*119b0*/  FMUL R2, RZ, R4 ;  /* 0x00000004ff027220 */ /* 0x000fe20000400000 */
[----:B------:R-:W-:-:S07]  /*119c0*/  IMAD.MOV.U32 R36, RZ, RZ, RZ ;  /* 0x000000ffff247224 */ /* 0x000fce00078e00ff */
.L_x_206:
[----:B------:R-:W-:Y:S05]  /*119d0*/  BSYNC.RECONVERGENT B0 ;  /* 0x0000000000007941 */ /* 0x000fea0003800200 */
.L_x_205:
[----:B------:R-:W-:Y:S01]  /*119e0*/  FMUL R3, R2, R2 ;  /* 0x0000000202037220 */ /* 0x000fe20000400000 */
[C---:B------:R-:W-:Y:S01]  /*119f0*/  LOP3.LUT R35, R36.reuse, 0x1, RZ, 0xc0, !PT ;  /* 0x0000000124237812 */ /* 0x040fe200078ec0ff */
        /* <DEDUP_REMOVED lines=26> */
[----:B------:R-:W-:Y:S01]  /*11ba0*/  CS2R R36, SRZ ;  /* 0x0000000000247805 */ /* 0x000fe2000001ff00 */
[----:B------:R-:W0:Y:S03]  /*11bb0*/  LDCU.64 UR8, c[0x4][URZ] ;  /* 0x01000000ff0877ac */ /* 0x000e260008000a00 */
[----:B------:R-:W-:Y:S01]  /*11bc0*/  LOP3.LUT R4, R2, 0x80000000, RZ, 0xfc, !PT ;  /* 0x8000000002047812 */ /* 0x000fe200078efcff */
[----:B------:R-:W-:Y:S01]  /*11bd0*/  UMOV UR5, URZ ;  /* 0x000000ff00057c82 */ /* 0x000fe20008000000 */
[----:B------:R-:W-:-:S05]  /*11be0*/  UMOV UR4, URZ ;  /* 0x000000ff00047c82 */ /* 0x000fca0008000000 */
.L_x_214:
[----:B0-----:R-:W-:Y:S01]  /*11bf0*/  IMAD.U32 R3, RZ, RZ, UR9 ;  /* 0x00000009ff037e24 */ /* 0x001fe2000f8e00ff */
[----:B------:R-:W-:-:S05]  /*11c00*/  MOV R2, UR8 ;  /* 0x0000000800027c02 */ /* 0x000fca0008000f00 */
        /* <DEDUP_REMOVED lines=15> */
[--C-:B------:R-:W-:Y:S02]  /*11d00*/  @P0 IMAD.MOV.U32 R16, RZ, RZ, R34.reuse ;  /* 0x000000ffff100224 */ /* 0x100fe400078e0022 */
        /* <DEDUP_REMOVED lines=24> */
[----:B------:R-:W-:Y:S01]  /*11e90*/  @P2 IMAD.MOV.U32 R3, RZ, RZ, R18 ;  /* 0x000000ffff032224 */ /* 0x000fe200078e0012 */
[----:B------:R-:W-:Y:S01]  /*11ea0*/  @P2 MOV R4, R17 ;  /* 0x0000001100042202 */ /* 0x000fe20000000f00 */
        /* <DEDUP_REMOVED lines=22> */
.L_x_216:
[----:B------:R-:W-:Y:S05]  /*12010*/  BSYNC.RECONVERGENT B1 ;  /* 0x0000000000017941 */ /* 0x000fea0003800200 */
.L_x_215:
        /* <DEDUP_REMOVED lines=19> */
.L_x_213:
[----:B------:R-:W-:Y:S01]  /*12150*/  FMUL R2, RZ, R5 ;  /* 0x00000005ff027220 */ /* 0x000fe20000400000 */
[----:B------:R-:W-:-:S07]  /*12160*/  IMAD.MOV.U32 R4, RZ, RZ, RZ ;  /* 0x000000ffff047224 */ /* 0x000fce00078e00ff */
.L_x_212:
[----:B------:R-:W-:Y:S05]  /*12170*/  BSYNC.RECONVERGENT B0 ;  /* 0x0000000000007941 */ /* 0x000fea0003800200 */
.L_x_211:
        /* <DEDUP_REMOVED lines=34> */
.L_x_220:
        /* <DEDUP_REMOVED lines=42> */
[----:B------:R-:W-:Y:S02]  /*12640*/  @P2 IMAD.MOV.U32 R3, RZ, RZ, R18 ;  /* 0x000000ffff032224 */ /* 0x000fe400078e0012 */
[----:B------:R-:W-:Y:S02]  /*12650*/  @P1 IMAD.MOV.U32 R3, RZ, RZ, R19 ;  /* 0x000000ffff031224 */ /* 0x000fe400078e0013 */
[----:B------:R-:W-:-:S02]  /*12660*/  @P0 IMAD.MOV.U32 R3, RZ, RZ, R20 ;  /* 0x000000ffff030224 */ /* 0x000fc400078e0014 */
[----:B------:R-:W-:Y:S01]  /*12670*/  @P2 IMAD.MOV.U32 R4, RZ, RZ, R17 ;  /* 0x000000ffff042224 */ /* 0x000fe200078e0011 */
[----:B------:R-:W-:Y:S01]  /*12680*/  @P1 MOV R4, R18 ;  /* 0x0000001200041202 */ /* 0x000fe20000000f00 */
[----:B------:R-:W-:Y:S01]  /*12690*/  @P3 IMAD.MOV.U32 R3, RZ, RZ, R21 ;  /* 0x000000ffff033224 */ /* 0x000fe200078e0015 */
        /* <DEDUP_REMOVED lines=18> */
.L_x_222:
[----:B------:R-:W-:Y:S05]  /*127c0*/  BSYNC.RECONVERGENT B1 ;  /* 0x0000000000017941 */ /* 0x000fea0003800200 */
.L_x_221:
        /* <DEDUP_REMOVED lines=19> */
.L_x_219:
[----:B------:R-:W-:Y:S01]  /*12900*/  FMUL R2, RZ, R6 ;  /* 0x00000006ff027220 */ /* 0x000fe20000400000 */
[----:B------:R-:W-:-:S07]  /*12910*/  IMAD.MOV.U32 R34, RZ, RZ, RZ ;  /* 0x000000ffff227224 */ /* 0x000fce00078e00ff */
.L_x_218:
[----:B------:R-:W-:Y:S05]  /*12920*/  BSYNC.RECONVERGENT B0 ;  /* 0x0000000000007941 */ /* 0x000fea0003800200 */
.L_x_217:
        /* <DEDUP_REMOVED lines=34> */
.L_x_226:
        /* <DEDUP_REMOVED lines=40> */
[----:B------:R-:W-:Y:S01]  /*12dd0*/  @P4 IMAD.MOV.U32 R3, RZ, RZ, R17 ;  /* 0x000000ffff034224 */ /* 0x000fe200078e0011 */
[----:B------:R-:W-:Y:S01]  /*12de0*/  ISETP.EQ.AND P4, PT, R5, 0x4, PT ;  /* 0x000000040500780c */ /* 0x000fe20003f82270 */
[----:B------:R-:W-:Y:S02]  /*12df0*/  @P2 IMAD.MOV.U32 R3, RZ, RZ, R18 ;  /* 0x000000ffff032224 */ /* 0x000fe400078e0012 */
[----:B------:R-:W-:Y:S02]  /*12e00*/  @P1 IMAD.MOV.U32 R3, RZ, RZ, R19 ;  /* 0x000000ffff031224 */ /* 0x000fe400078e0013 */
[----:B------:R-:W-:-:S02]  /*12e10*/  @P0 IMAD.MOV.U32 R3, RZ, RZ, R20 ;  /* 0x000000ffff030224 */ /* 0x000fc400078e0014 */
[----:B------:R-:W-:Y:S02]  /*12e20*/  @P2 IMAD.MOV.U32 R4, RZ, RZ, R17 ;  /* 0x000000ffff042224 */ /* 0x000fe400078e0011 */
[----:B------:R-:W-:Y:S02]  /*12e30*/  @P3 IMAD.MOV.U32 R3, RZ, RZ, R21 ;  /* 0x000000ffff033224 */ /* 0x000fe400078e0015 */
[----:B------:R-:W-:Y:S02]  /*12e40*/  @P5 IMAD.MOV.U32 R3, RZ, RZ, R37 ;  /* 0x000000ffff035224 */ /* 0x000fe400078e0025 */
[----:B------:R-:W-:Y:S01]  /*12e50*/  @P1 IMAD.MOV.U32 R4, RZ, RZ, R18 ;  /* 0x000000ffff041224 */ /* 0x000fe200078e0012 */
[----:B------:R-:W-:Y:S01]  /*12e60*/  @P0 MOV R4, R19 ;  /* 0x0000001300040202 */ /* 0x000fe20000000f00 */
[----:B------:R-:W-:Y:S01]  /*12e70*/  @P3 IMAD.MOV.U32 R4, RZ, RZ, R20 ;  /* 0x000000ffff043224 */ /* 0x000fe200078e0014 */
[----:B------:R-:W-:Y:S01]  /*12e80*/  MOV R35, R3 ;  /* 0x0000000300237202 */ /* 0x000fe20000000f00 */
[----:B------:R-:W-:-:S02]  /*12e90*/  @P5 IMAD.MOV.U32 R4, RZ, RZ, R21 ;  /* 0x000000ffff045224 */ /* 0x000fc400078e0015 */
        /* <DEDUP_REMOVED lines=13> */
.L_x_228:
[----:B------:R-:W-:Y:S05]  /*12f70*/  BSYNC.RECONVERGENT B1 ;  /* 0x0000000000017941 */ /* 0x000fea0003800200 */
.L_x_227:
        /* <DEDUP_REMOVED lines=19> */
.L_x_225:
[----:B------:R-:W-:Y:S01]  /*130b0*/  FMUL R2, RZ, R7 ;  /* 0x00000007ff027220 */ /* 0x000fe20000400000 */
[----:B------:R-:W-:-:S07]  /*130c0*/  IMAD.MOV.U32 R6, RZ, RZ, RZ ;  /* 0x000000ffff067224 */ /* 0x000fce00078e00ff */
.L_x_224:
[----:B------:R-:W-:Y:S05]  /*130d0*/  BSYNC.RECONVERGENT B0 ;  /* 0x0000000000007941 */ /* 0x000fea0003800200 */
.L_x_223:
        /* <DEDUP_REMOVED lines=34> */
.L_x_232:
        /* <DEDUP_REMOVED lines=66> */
.L_x_234:
[----:B------:R-:W-:Y:S05]  /*13720*/  BSYNC.RECONVERGENT B1 ;  /* 0x0000000000017941 */ /* 0x000fea0003800200 */
.L_x_233:
        /* <DEDUP_REMOVED lines=19> */
.L_x_231:
[----:B------:R-:W-:Y:S01]  /*13860*/  FMUL R2, RZ, R8 ;  /* 0x00000008ff027220 */ /* 0x000fe20000400000 */
[----:B------:R-:W-:-:S07]  /*13870*/  IMAD.MOV.U32 R7, RZ, RZ, RZ ;  /* 0x000000ffff077224 */ /* 0x000fce00078e00ff */
.L_x_230:
[----:B------:R-:W-:Y:S05]  /*13880*/  BSYNC.RECONVERGENT B0 ;  /* 0x0000000000007941 */ /* 0x000fea0003800200 */
.L_x_229:
        /* <DEDUP_REMOVED lines=34> */
.L_x_238:
        /* <DEDUP_REMOVED lines=66> */
.L_x_240:
[----:B------:R-:W-:Y:S05]  /*13ed0*/  BSYNC.RECONVERGENT B1 ;  /* 0x0000000000017941 */ /* 0x000fea0003800200 */
.L_x_239:
        /* <DEDUP_REMOVED lines=19> */
.L_x_237:
[----:B------:R-:W-:Y:S01]  /*14010*/  FMUL R2, RZ, R9 ;  /* 0x00000009ff027220 */ /* 0x000fe20000400000 */
[----:B------:R-:W-:-:S07]  /*14020*/  MOV R6, RZ ;  /* 0x000000ff00067202 */ /* 0x000fce0000000f00 */
.L_x_236:
[----:B------:R-:W-:Y:S05]  /*14030*/  BSYNC.RECONVERGENT B0 ;  /* 0x0000000000007941 */ /* 0x000fea0003800200 */
.L_x_235:
        /* <DEDUP_REMOVED lines=34> */
.L_x_244:
        /* <DEDUP_REMOVED lines=66> */
.L_x_246:
[----:B------:R-:W-:Y:S05]  /*14680*/  BSYNC.RECONVERGENT B1 ;  /* 0x0000000000017941 */ /* 0x000fea0003800200 */
.L_x_245:
        /* <DEDUP_REMOVED lines=19> */
.L_x_243:
[----:B------:R-:W-:Y:S01]  /*147c0*/  FMUL R2, RZ, R10 ;  /* 0x0000000aff027220 */ /* 0x000fe20000400000 */
[----:B------:R-:W-:-:S07]  /*147d0*/  IMAD.MOV.U32 R7, RZ, RZ, RZ ;  /* 0x000000ffff077224 */ /* 0x000fce00078e00ff */
.L_x_242:
[----:B------:R-:W-:Y:S05]  /*147e0*/  BSYNC.RECONVERGENT B0 ;  /* 0x0000000000007941 */ /* 0x000fea0003800200 */
.L_x_241:
[----:B------:R-:W-:Y:S01]  /*147f0*/  VIADD R3, R0, 0x29 ;  /* 0x0000002900037836 */ /* 0x000fe20000000000 */
[----:B------:R-:W-:Y:S01]  /*14800*/  LOP3.LUT R5, R7, 0x1, RZ, 0xc0, !PT ;  /* 0x0000000107057812 */ /* 0x000fe200078ec0ff */
[----:B------:R-:W-:Y:S03]  /*14810*/  BSSY.RECONVERGENT B0, `(.L_x_247) ;  /* 0x000007a000007945 */ /* 0x000fe60003800200 */
[----:B------:R-:W-:Y:S01]  /*14820*/  I2FP.F32.S32 R6, R3 ;  /* 0x0000000300067245 */ /* 0x000fe20000201400 */
[----:B------:R-:W-:Y:S01]  /*14830*/  FMUL R3, R2, R2 ;  /* 0x0000000202037220 */ /* 0x000fe20000400000 */
[----:B------:R-:W-:-:S03]  /*14840*/  ISETP.NE.U32.AND P0, PT, R5, 0x1, PT ;  /* 0x000000010500780c */ /* 0x000fc60003f05070 */
[----:B------:R-:W-:Y:S01]  /*14850*/  FFMA R4, R3, R22, -0.0013887860113754868507 ;  /* 0xbab607ed03047423 */ /* 0x000fe20000000016 */
[----:B------:R-:W-:Y:S01]  /*14860*/  FMUL R6, R6, 0.10000000149011611938 ;  /* 0x3dcccccd06067820 */ /* 0x000fe20000400000 */
[----:B------:R-:W-:Y:S02]  /*14870*/  FSEL R10, R23, 0.0083327032625675201416, !P0 ;  /* 0x3c0885e4170a7808 */ /* 0x000fe40004000000 */
[----:B------:R-:W-:Y:S01]  /*14880*/  FSEL R5, -R24, -0.16666662693023681641, !P0 ;  /* 0xbe2aaaa818057808 */ /* 0x000fe20004000100 */
[----:B------:R-:W-:Y:S01]  /*14890*/  FMUL R8, R6, 0.63661974668502807617 ;  /* 0x3f22f98306087820 */ /* 0x000fe20000400000 */
[----:B------:R-:W-:Y:S02]  /*148a0*/  FSEL R4, R4, -0.00019574658654164522886, !P0 ;  /* 0xb94d415304047808 */ /* 0x000fe40004000000 */
[----:B------:R-:W-:Y:S02]  /*148b0*/  FSEL R2, R2, 1, P0 ;  /* 0x3f80000002027808 */ /* 0x000fe40000000000 */
[----:B------:R-:W-:Y:S01]  /*148c0*/  LOP3.LUT P0, RZ, R7, 0x2, RZ, 0xc0, !PT ;  /* 0x0000000207ff7812 */ /* 0x000fe2000780c0ff */
[C---:B------:R-:W-:Y:S01]  /*148d0*/  FFMA R4, R3.reuse, R4, R10 ;  /* 0x0000000403047223 */ /* 0x040fe2000000000a */
[----:B------:R-:W0:Y:S03]  /*148e0*/  F2I.NTZ R8, R8 ;  /* 0x0000000800087305 */ /* 0x000e260000203100 */
[C---:B------:R-:W-:Y:S01]  /*148f0*/  FFMA R4, R3.reuse, R4, R5 ;  /* 0x0000000403047223 */ /* 0x040fe20000000005 */
[----:B------:R-:W-:-:S04]  /*14900*/  FFMA R3, R3, R2, RZ ;  /* 0x0000000203037223 */ /* 0x000fc800000000ff */
[----:B------:R-:W-:-:S04]  /*14910*/  FFMA R2, R3, R4, R2 ;  /* 0x0000000403027223 */ /* 0x000fc80000000002 */
[----:B------:R-:W-:Y:S01]  /*14920*/  @P0 FADD R2, RZ, -R2 ;  /* 0x80000002ff020221 */ /* 0x000fe20000000000 */
[----:B------:R-:W-:Y:S02]  /*14930*/  FSETP.GE.AND P0, PT, |R6|, 105615, PT ;  /* 0x47ce47800600780b */ /* 0x000fe40003f06200 */
[----:B0-----:R-:W-:Y:S01]  /*14940*/  I2FP.F32.S32 R3, R8 ;  /* 0x0000000800037245 */ /* 0x001fe20000201400 */
[----:B------:R-:W-:-:S04]  /*14950*/  FADD R51, R51, R2 ;  /* 0x0000000233337221 */ /* 0x000fc80000000000 */
[----:B------:R-:W-:Y:S01]  /*14960*/  FFMA R4, R3, -1.5707962512969970703, R6 ;  /* 0xbfc90fda03047823 */ /* 0x000fe20000000006 */
[----:B------:R-:W-:-:S03]  /*14970*/  FADD R62, R62, R51 ;  /* 0x000000333e3e7221 */ /* 0x000fc60000000000 */
[----:B------:R-:W-:-:S04]  /*14980*/  FFMA R4, R3, -7.5497894158615963534e-08, R4 ;  /* 0xb3a2216803047823 */ /* 0x000fc80000000004 */
[----:B------:R-:W-:Y:S01]  /*14990*/  FFMA R2, R3, -5.3903029534742383927e-15, R4 ;  /* 0xa7c234c503027823 */ /* 0x000fe20000000004 */
[----:B------:R-:W-:Y:S06]  /*149a0*/  @!P0 BRA `(.L_x_248) ;  /* 0x0000000400808947 */ /* 0x000fec0003800000 */
[----:B------:R-:W-:-:S13]  /*149b0*/  FSETP.NEU.AND P0, PT, |R6|, +INF , PT ;  /* 0x7f8000000600780b */ /* 0x000fda0003f0d200 */
[----:B------:R-:W-:Y:S05]  /*149c0*/  @!P0 BRA `(.L_x_249) ;  /* 0x0000000400708947 */ /* 0x000fea0003800000 */
[----:B------:R-:W-:Y:S02]  /*149d0*/  SHF.L.U32 R2, R6, 0x8, RZ ;  /* 0x0000000806027819 */ /* 0x000fe400000006ff */
[----:B------:R-:W-:Y:S01]  /*149e0*/  CS2R R8, SRZ ;  /* 0x0000000000087805 */ /* 0x000fe2000001ff00 */
[----:B------:R-:W0:Y:S01]  /*149f0*/  LDCU.64 UR8, c[0x4][URZ] ;  /* 0x01000000ff0877ac */ /* 0x000e220008000a00 */
[----:B------:R-:W-:Y:S01]  /*14a00*/  LOP3.LUT R7, R2, 0x80000000, RZ, 0xfc, !PT ;  /* 0x8000000002077812 */ /* 0x000fe200078efcff */
[----:B------:R-:W-:Y:S01]  /*14a10*/  UMOV UR5, URZ ;  /* 0x000000ff00057c82 */ /* 0x000fe20008000000 */
[----:B------:R-:W-:-:S05]  /*14a20*/  UMOV UR4, URZ ;  /* 0x000000ff00047c82 */ /* 0x000fca0008000000 */
.L_x_250:
        /* <DEDUP_REMOVED lines=66> */
.L_x_252:
[----:B------:R-:W-:Y:S05]  /*14e50*/  BSYNC.RECONVERGENT B1 ;  /* 0x0000000000017941 */ /* 0x000fea0003800200 */
.L_x_251:
        /* <DEDUP_REMOVED lines=19> */
.L_x_249:
[----:B------:R-:W-:Y:S01]  /*14f90*/  FMUL R2, RZ, R6 ;  /* 0x00000006ff027220 */ /* 0x000fe20000400000 */
[----:B------:R-:W-:-:S07]  /*14fa0*/  IMAD.MOV.U32 R8, RZ, RZ, RZ ;  /* 0x000000ffff087224 */ /* 0x000fce00078e00ff */
.L_x_248:
[----:B------:R-:W-:Y:S05]  /*14fb0*/  BSYNC.RECONVERGENT B0 ;  /* 0x0000000000007941 */ /* 0x000fea0003800200 */
.L_x_247:
        /* <DEDUP_REMOVED lines=36> */
.L_x_256:
        /* <DEDUP_REMOVED lines=66> */
.L_x_258:
[----:B------:R-:W-:Y:S05]  /*15620*/  BSYNC.RECONVERGENT B1 ;  /* 0x0000000000017941 */ /* 0x000fea0003800200 */
.L_x_257:
        /* <DEDUP_REMOVED lines=19> */
.L_x_255:
[----:B------:R-:W-:Y:S01]  /*15760*/  FMUL R2, RZ, R6 ;  /* 0x00000006ff027220 */ /* 0x000fe20000400000 */
[----:B------:R-:W-:-:S07]  /*15770*/  IMAD.MOV.U32 R7, RZ, RZ, RZ ;  /* 0x000000ffff077224 */ /* 0x000fce00078e00ff */
.L_x_254:
[----:B------:R-:W-:Y:S05]  /*15780*/  BSYNC.RECONVERGENT B0 ;  /* 0x0000000000007941 */ /* 0x000fea0003800200 */
.L_x_253:
[----:B------:R-:W-:Y:S01]  /*15790*/  IADD3 R3, PT, PT, R0, 0x2b, RZ ;  /* 0x0000002b00037810 */ /* 0x000fe20007ffe0ff */
[----:B------:R-:W-:Y:S01]  /*157a0*/  BSSY.RECONVERGENT B0, `(.L_x_259) ;  /* 0x000007b000007945 */ /* 0x000fe20003800200 */
[----:B------:R-:W-:Y:S02]  /*157b0*/  LOP3.LUT R5, R7, 0x1, RZ, 0xc0, !PT ;  /* 0x0000000107057812 */ /* 0x000fe400078ec0ff */
        /* <DEDUP_REMOVED lines=33> */
.L_x_262:
        /* <DEDUP_REMOVED lines=39> */
[----:B------:R-:W-:Y:S01]  /*15c40*/  @P4 IMAD.MOV.U32 R3, RZ, RZ, R17 ;  /* 0x000000ffff034224 */ /* 0x000fe200078e0011 */
[----:B------:R-:W-:Y:S01]  /*15c50*/  @P4 MOV R4, R16 ;  /* 0x0000001000044202 */ /* 0x000fe20000000f00 */
[--C-:B------:R-:W-:Y:S01]  /*15c60*/  @P2 IMAD.MOV.U32 R3, RZ, RZ, R18.reuse ;  /* 0x000000ffff032224 */ /* 0x100fe200078e0012 */
[----:B------:R-:W-:Y:S01]  /*15c70*/  ISETP.EQ.AND P4, PT, R5, 0x4, PT ;  /* 0x000000040500780c */ /* 0x000fe20003f82270 */
[----:B------:R-:W-:Y:S02]  /*15c80*/  @P1 IMAD.MOV.U32 R3, RZ, RZ, R19 ;  /* 0x000000ffff031224 */ /* 0x000fe400078e0013 */
        /* <DEDUP_REMOVED lines=22> */
.L_x_264:
[----:B------:R-:W-:Y:S05]  /*15df0*/  BSYNC.RECONVERGENT B1 ;  /* 0x0000000000017941 */ /* 0x000fea0003800200 */
.L_x_263:
        /* <DEDUP_REMOVED lines=19> */
.L_x_261:
[----:B------:R-:W-:Y:S01]  /*15f30*/  FMUL R2, RZ, R6 ;  /* 0x00000006ff027220 */ /* 0x000fe20000400000 */
[----:B------:R-:W-:-:S07]  /*15f40*/  IMAD.MOV.U32 R8, RZ, RZ, RZ ;  /* 0x000000ffff087224 */ /* 0x000fce00078e00ff */
.L_x_260:
[----:B------:R-:W-:Y:S05]  /*15f50*/  BSYNC.RECONVERGENT B0 ;  /* 0x0000000000007941 */ /* 0x000fea0003800200 */
.L_x_259:
        /* <DEDUP_REMOVED lines=36> */
.L_x_268:
        /* <DEDUP_REMOVED lines=66> */
.L_x_270:
[----:B------:R-:W-:Y:S05]  /*165c0*/  BSYNC.RECONVERGENT B1 ;  /* 0x0000000000017941 */ /* 0x000fea0003800200 */
.L_x_269:
        /* <DEDUP_REMOVED lines=19> */
.L_x_267:
[----:B------:R-:W-:Y:S01]  /*16700*/  FMUL R2, RZ, R6 ;  /* 0x00000006ff027220 */ /* 0x000fe20000400000 */
[----:B------:R-:W-:-:S07]  /*16710*/  MOV R7, RZ ;  /* 0x000000ff00077202 */ /* 0x000fce0000000f00 */
.L_x_266:
[----:B------:R-:W-:Y:S05]  /*16720*/  BSYNC.RECONVERGENT B0 ;  /* 0x0000000000007941 */ /* 0x000fea0003800200 */
.L_x_265:
        /* <DEDUP_REMOVED lines=36> */
.L_x_274:
        /* <DEDUP_REMOVED lines=66> */
.L_x_276:
[----:B------:R-:W-:Y:S05]  /*16d90*/  BSYNC.RECONVERGENT B1 ;  /* 0x0000000000017941 */ /* 0x000fea0003800200 */
.L_x_275:
        /* <DEDUP_REMOVED lines=19> */
.L_x_273:
[----:B------:R-:W-:Y:S01]  /*16ed0*/  FMUL R2, RZ, R6 ;  /* 0x00000006ff027220 */ /* 0x000fe20000400000 */
[----:B------:R-:W-:-:S07]  /*16ee0*/  IMAD.MOV.U32 R8, RZ, RZ, RZ ;  /* 0x000000ffff087224 */ /* 0x000fce00078e00ff */
.L_x_272:
[----:B------:R-:W-:Y:S05]  /*16ef0*/  BSYNC.RECONVERGENT B0 ;  /* 0x0000000000007941 */ /* 0x000fea0003800200 */
.L_x_271:
        /* <DEDUP_REMOVED lines=36> */
.L_x_280:
        /* <DEDUP_REMOVED lines=66> */
.L_x_282:
[----:B------:R-:W-:Y:S05]  /*17560*/  BSYNC.RECONVERGENT B1 ;  /* 0x0000000000017941 */ /* 0x000fea0003800200 */
.L_x_281:
        /* <DEDUP_REMOVED lines=19> */
.L_x_279:
[----:B------:R-:W-:Y:S01]  /*176a0*/  FMUL R2, RZ, R6 ;  /* 0x00000006ff027220 */ /* 0x000fe20000400000 */
[----:B------:R-:W-:-:S07]  /*176b0*/  IMAD.MOV.U32 R7, RZ, RZ, RZ ;  /* 0x000000ffff077224 */ /* 0x000fce00078e00ff */
.L_x_278:
[----:B------:R-:W-:Y:S05]  /*176c0*/  BSYNC.RECONVERGENT B0 ;  /* 0x0000000000007941 */ /* 0x000fea0003800200 */
.L_x_277:
        /* <DEDUP_REMOVED lines=36> */
.L_x_286:
        /* <DEDUP_REMOVED lines=66> */
.L_x_288:
[----:B------:R-:W-:Y:S05]  /*17d30*/  BSYNC.RECONVERGENT B1 ;  /* 0x0000000000017941 */ /* 0x000fea0003800200 */
.L_x_287:
        /* <DEDUP_REMOVED lines=19> */
.L_x_285:
[----:B------:R-:W-:Y:S01]  /*17e70*/  FMUL R2, RZ, R6 ;  /* 0x00000006ff027220 */ /* 0x000fe20000400000 */
[----:B------:R-:W-:-:S07]  /*17e80*/  IMAD.MOV.U32 R9, RZ, RZ, RZ ;  /* 0x000000ffff097224 */ /* 0x000fce00078e00ff */
.L_x_284:
[----:B------:R-:W-:Y:S05]  /*17e90*/  BSYNC.RECONVERGENT B0 ;  /* 0x0000000000007941 */ /* 0x000fea0003800200 */
.L_x_283:
[----:B------:R-:W-:Y:S02]  /*17ea0*/  VIADD R3, R0, 0x30 ;  /* 0x0000003000037836 */ /* 0x000fe40000000000 */
[----:B------:R-:W-:Y:S01]  /*17eb0*/  FMUL R5, R2, R2 ;  /* 0x0000000202057220 */ /* 0x000fe20000400000 */
[----:B------:R-:W-:Y:S01]  /*17ec0*/  LOP3.LUT R6, R9, 0x1, RZ, 0xc0, !PT ;  /* 0x0000000109067812 */ /* 0x000fe200078ec0ff */
[----:B------:R-:W-:Y:S01]  /*17ed0*/  BSSY.RECONVERGENT B0, `(.L_x_289) ;  /* 0x000007a000007945 */ /* 0x000fe20003800200 */
[----:B------:R-:W-:Y:S01]  /*17ee0*/  I2FP.F32.S32 R3, R3 ;  /* 0x0000000300037245 */ /* 0x000fe20000201400 */
[----:B------:R-:W-:Y:S01]  /*17ef0*/  FFMA R4, R5, R22, -0.0013887860113754868507 ;  /* 0xbab607ed05047423 */ /* 0x000fe20000000016 */
[----:B------:R-:W-:-:S03]  /*17f00*/  ISETP.NE.U32.AND P0, PT, R6, 0x1, PT ;  /* 0x000000010600780c */ /* 0x000fc60003f05070 */
[----:B------:R-:W-:Y:S01]  /*17f10*/  FMUL R3, R3, 0.10000000149011611938 ;  /* 0x3dcccccd03037820 */ /* 0x000fe20000400000 */
[----:B------:R-:W-:Y:S02]  /*17f20*/  FSEL R4, R4, -0.00019574658654164522886, !P0 ;  /* 0xb94d415304047808 */ /* 0x000fe40004000000 */
[----:B------:R-:W-:Y:S01]  /*17f30*/  FSEL R6, R23, 0.0083327032625675201416, !P0 ;  /* 0x3c0885e417067808 */ /* 0x000fe20004000000 */
[----:B------:R-:W-:Y:S01]  /*17f40*/  FMUL R8, R3, 0.63661974668502807617 ;  /* 0x3f22f98303087820 */ /* 0x000fe20000400000 */
[----:B------:R-:W-:Y:S02]  /*17f50*/  FSEL R7, -R24, -0.16666662693023681641, !P0 ;  /* 0xbe2aaaa818077808 */ /* 0x000fe40004000100 */
[----:B------:R-:W-:Y:S01]  /*17f60*/  FSEL R2, R2, 1, P0 ;  /* 0x3f80000002027808 */ /* 0x000fe20000000000 */
[----:B------:R-:W-:Y:S01]  /*17f70*/  FFMA R4, R5, R4, R6 ;  /* 0x0000000405047223 */ /* 0x000fe20000000006 */
[----:B------:R-:W-:Y:S01]  /*17f80*/  LOP3.LUT P0, RZ, R9, 0x2, RZ, 0xc0, !PT ;  /* 0x0000000209ff7812 */ /* 0x000fe2000780c0ff */
[----:B------:R-:W0:Y:S02]  /*17f90*/  F2I.NTZ R8, R8 ;  /* 0x0000000800087305 */ /* 0x000e240000203100 */
[C---:B------:R-:W-:Y:S01]  /*17fa0*/  FFMA R4, R5.reuse, R4, R7 ;  /* 0x0000000405047223 */ /* 0x040fe20000000007 */
[----:B------:R-:W-:-:S04]  /*17fb0*/  FFMA R5, R5, R2, RZ ;  /* 0x0000000205057223 */ /* 0x000fc800000000ff */
[----:B------:R-:W-:-:S05]  /*17fc0*/  FFMA R5, R5, R4, R2 ;  /* 0x0000000405057223 */ /* 0x000fca0000000002 */
        /* <DEDUP_REMOVED lines=18> */
.L_x_292:
        /* <DEDUP_REMOVED lines=66> */
.L_x_294:
[----:B------:R-:W-:Y:S05]  /*18510*/  BSYNC.RECONVERGENT B1 ;  /* 0x0000000000017941 */ /* 0x000fea0003800200 */
.L_x_293:
        /* <DEDUP_REMOVED lines=19> */
.L_x_291:
[----:B------:R-:W-:Y:S01]  /*18650*/  FMUL R2, RZ, R3 ;  /* 0x00000003ff027220 */ /* 0x000fe20000400000 */
[----:B------:R-:W-:-:S07]  /*18660*/  IMAD.MOV.U32 R8, RZ, RZ, RZ ;  /* 0x000000ffff087224 */ /* 0x000fce00078e00ff */
.L_x_290:
[----:B------:R-:W-:Y:S05]  /*18670*/  BSYNC.RECONVERGENT B0 ;  /* 0x0000000000007941 */ /* 0x000fea0003800200 */
.L_x_289:
        /* <DEDUP_REMOVED lines=13> */
[C---:B------:R-:W-:Y:S01]  /*18750*/  FFMA R4, R5.reuse, R4, R6 ;  /* 0x0000000405047223 */ /* 0x040fe20000000006 */
        /* <DEDUP_REMOVED lines=23> */
.L_x_298:
        /* <DEDUP_REMOVED lines=66> */
.L_x_300:
[----:B------:R-:W-:Y:S05]  /*18cf0*/  BSYNC.RECONVERGENT B1 ;  /* 0x0000000000017941 */ /* 0x000fea0003800200 */
.L_x_299:
        /* <DEDUP_REMOVED lines=19> */
.L_x_297:
[----:B------:R-:W-:Y:S01]  /*18e30*/  FMUL R2, RZ, R3 ;  /* 0x00000003ff027220 */ /* 0x000fe20000400000 */
[----:B------:R-:W-:-:S07]  /*18e40*/  IMAD.MOV.U32 R9, RZ, RZ, RZ ;  /* 0x000000ffff097224 */ /* 0x000fce00078e00ff */
.L_x_296:
[----:B------:R-:W-:Y:S05]  /*18e50*/  BSYNC.RECONVERGENT B0 ;  /* 0x0000000000007941 */ /* 0x000fea0003800200 */
.L_x_295:
        /* <DEDUP_REMOVED lines=37> */
.L_x_304:
        /* <DEDUP_REMOVED lines=66> */
.L_x_306:
[----:B------:R-:W-:Y:S05]  /*194d0*/  BSYNC.RECONVERGENT B1 ;  /* 0x0000000000017941 */ /* 0x000fea0003800200 */
.L_x_305:
        /* <DEDUP_REMOVED lines=9> */
[----:B------:R-:W0:Y:S01]  /*19570*/  I2F.F64.S64 R4, R6 ;  /* 0x0000000600047312 */ /* 0x000e220000301c00 */
[C---:B------:R-:W-:Y:S02]  /*19580*/  LOP3.LUT R3, R2.reuse, R3, RZ, 0x3c, !PT ;  /* 0x0000000302037212 */ /* 0x040fe400078e3cff */
        /* <DEDUP_REMOVED lines=8> */
.L_x_303:
[----:B------:R-:W-:Y:S01]  /*19610*/  FMUL R2, RZ, R3 ;  /* 0x00000003ff027220 */ /* 0x000fe20000400000 */
[----:B------:R-:W-:-:S07]  /*19620*/  IMAD.MOV.U32 R8, RZ, RZ, RZ ;  /* 0x000000ffff087224 */ /* 0x000fce00078e00ff */
.L_x_302:
[----:B------:R-:W-:Y:S05]  /*19630*/  BSYNC.RECONVERGENT B0 ;  /* 0x0000000000007941 */ /* 0x000fea0003800200 */
.L_x_301:
        /* <DEDUP_REMOVED lines=37> */
.L_x_310:
        /* <DEDUP_REMOVED lines=66> */
.L_x_312:
[----:B------:R-:W-:Y:S05]  /*19cb0*/  BSYNC.RECONVERGENT B1 ;  /* 0x0000000000017941 */ /* 0x000fea0003800200 */
.L_x_311:
        /* <DEDUP_REMOVED lines=9> */
[----:B------:R-:W0:Y:S01]  /*19d50*/  I2F.F64.S64 R4, R6 ;  /* 0x0000000600047312 */ /* 0x000e220000301c00 */
[C---:B------:R-:W-:Y:S02]  /*19d60*/  LEA.HI R9, R2.reuse, R9, RZ, 0x1 ;  /* 0x0000000902097211 */ /* 0x040fe400078f08ff */
[----:B------:R-:W-:-:S03]  /*19d70*/  LOP3.LUT R3, R2, R3, RZ, 0x3c, !PT ;  /* 0x0000000302037212 */ /* 0x000fc600078e3cff */
[----:B------:R-:W-:Y:S01]  /*19d80*/  IMAD.MOV R2, RZ, RZ, -R9 ;  /* 0x000000ffff027224 */ /* 0x000fe200078e0a09 */
[----:B------:R-:W-:-:S04]  /*19d90*/  ISETP.GE.AND P1, PT, R3, RZ, PT ;  /* 0x000000ff0300720c */ /* 0x000fc80003f26270 */
[----:B------:R-:W-:Y:S01]  /*19da0*/  @!P0 MOV R9, R2 ;  /* 0x0000000200098202 */ /* 0x000fe20000000f00 */
[----:B0-----:R-:W-:-:S10]  /*19db0*/  DMUL R4, R4, UR4 ;  /* 0x0000000404047c28 */ /* 0x001fd40008000000 */
[----:B------:R-:W0:Y:S02]  /*19dc0*/  F2F.F32.F64 R4, R4 ;  /* 0x0000000400047310 */ /* 0x000e240000301000 */
[----:B0-----:R-:W-:Y:S01]  /*19dd0*/  FSEL R2, -R4, R4, !P1 ;  /* 0x0000000404027208 */ /* 0x001fe20004800100 */
[----:B------:R-:W-:Y:S06]  /*19de0*/  BRA `(.L_x_308) ;  /* 0x0000000000087947 */ /* 0x000fec0003800000 */
.L_x_309:
[----:B------:R-:W-:Y:S01]  /*19df0*/  FMUL R2, RZ, R3 ;  /* 0x00000003ff027220 */ /* 0x000fe20000400000 */
[----:B------:R-:W-:-:S07]  /*19e00*/  IMAD.MOV.U32 R9, RZ, RZ, RZ ;  /* 0x000000ffff097224 */ /* 0x000fce00078e00ff */
.L_x_308:
[----:B------:R-:W-:Y:S05]  /*19e10*/  BSYNC.RECONVERGENT B0 ;  /* 0x0000000000007941 */ /* 0x000fea0003800200 */
.L_x_307:
        /* <DEDUP_REMOVED lines=37> */
.L_x_316:
        /* <DEDUP_REMOVED lines=66> */
.L_x_318:
[----:B------:R-:W-:Y:S05]  /*1a490*/  BSYNC.RECONVERGENT B1 ;  /* 0x0000000000017941 */ /* 0x000fea0003800200 */
.L_x_317:
        /* <DEDUP_REMOVED lines=19> */
.L_x_315:
[----:B------:R-:W-:Y:S01]  /*1a5d0*/  FMUL R2, RZ, R3 ;  /* 0x00000003ff027220 */ /* 0x000fe20000400000 */
[----:B------:R-:W-:-:S07]  /*1a5e0*/  MOV R8, RZ ;  /* 0x000000ff00087202 */ /* 0x000fce0000000f00 */
.L_x_314:
[----:B------:R-:W-:Y:S05]  /*1a5f0*/  BSYNC.RECONVERGENT B0 ;  /* 0x0000000000007941 */ /* 0x000fea0003800200 */
.L_x_313:
        /* <DEDUP_REMOVED lines=37> */
.L_x_322:
        /* <DEDUP_REMOVED lines=66> */
.L_x_324:
[----:B------:R-:W-:Y:S05]  /*1ac70*/  BSYNC.RECONVERGENT B1 ;  /* 0x0000000000017941 */ /* 0x000fea0003800200 */
.L_x_323:
        /* <DEDUP_REMOVED lines=19> */
.L_x_321:
[----:B------:R-:W-:Y:S01]  /*1adb0*/  FMUL R2, RZ, R3 ;  /* 0x00000003ff027220 */ /* 0x000fe20000400000 */
[----:B------:R-:W-:-:S07]  /*1adc0*/  IMAD.MOV.U32 R9, RZ, RZ, RZ ;  /* 0x000000ffff097224 */ /* 0x000fce00078e00ff */
.L_x_320:
[----:B------:R-:W-:Y:S05]  /*1add0*/  BSYNC.RECONVERGENT B0 ;  /* 0x0000000000007941 */ /* 0x000fea0003800200 */
.L_x_319:
[----:B------:R-:W-:Y:S01]  /*1ade0*/  IADD3 R3, PT, PT, R0, 0x36, RZ ;  /* 0x0000003600037810 */ /* 0x000fe20007ffe0ff */
        /* <DEDUP_REMOVED lines=36> */
.L_x_328:
        /* <DEDUP_REMOVED lines=66> */
.L_x_330:
[----:B------:R-:W-:Y:S05]  /*1b450*/  BSYNC.RECONVERGENT B1 ;  /* 0x0000000000017941 */ /* 0x000fea0003800200 */
.L_x_329:
        /* <DEDUP_REMOVED lines=19> */
.L_x_327:
[----:B------:R-:W-:Y:S01]  /*1b590*/  FMUL R2, RZ, R3 ;  /* 0x00000003ff027220 */ /* 0x000fe20000400000 */
[----:B------:R-:W-:-:S07]  /*1b5a0*/  IMAD.MOV.U32 R8, RZ, RZ, RZ ;  /* 0x000000ffff087224 */ /* 0x000fce00078e00ff */
.L_x_326:
[----:B------:R-:W-:Y:S05]  /*1b5b0*/  BSYNC.RECONVERGENT B0 ;  /* 0x0000000000007941 */ /* 0x000fea0003800200 */
.L_x_325:
        /* <DEDUP_REMOVED lines=37> */
.L_x_334:
        /* <DEDUP_REMOVED lines=66> */
.L_x_336:
[----:B------:R-:W-:Y:S05]  /*1bc30*/  BSYNC.RECONVERGENT B1 ;  /* 0x0000000000017941 */ /* 0x000fea0003800200 */
.L_x_335:
        /* <DEDUP_REMOVED lines=19> */
.L_x_333:
[----:B------:R-:W-:Y:S01]  /*1bd70*/  FMUL R2, RZ, R3 ;  /* 0x00000003ff027220 */ /* 0x000fe20000400000 */
[----:B------:R-:W-:-:S07]  /*1bd80*/  IMAD.MOV.U32 R9, RZ, RZ, RZ ;  /* 0x000000ffff097224 */ /* 0x000fce00078e00ff */
.L_x_332:
[----:B------:R-:W-:Y:S05]  /*1bd90*/  BSYNC.RECONVERGENT B0 ;  /* 0x0000000000007941 */ /* 0x000fea0003800200 */
.L_x_331:
        /* <DEDUP_REMOVED lines=37> */
.L_x_340:
        /* <DEDUP_REMOVED lines=66> */
.L_x_342:
[----:B------:R-:W-:Y:S05]  /*1c410*/  BSYNC.RECONVERGENT B1 ;  /* 0x0000000000017941 */ /* 0x000fea0003800200 */
.L_x_341:
        /* <DEDUP_REMOVED lines=19> */
.L_x_339:
[----:B------:R-:W-:Y:S01]  /*1c550*/  FMUL R2, RZ, R3 ;  /* 0x00000003ff027220 */ /* 0x000fe20000400000 */
[----:B------:R-:W-:-:S07]  /*1c560*/  IMAD.MOV.U32 R8, RZ, RZ, RZ ;  /* 0x000000ffff087224 */ /* 0x000fce00078e00ff */
.L_x_338:
[----:B------:R-:W-:Y:S05]  /*1c570*/  BSYNC.RECONVERGENT B0 ;  /* 0x0000000000007941 */ /* 0x000fea0003800200 */
.L_x_337:
        /* <DEDUP_REMOVED lines=37> */
.L_x_346:
        /* <DEDUP_REMOVED lines=66> */
.L_x_348:
[----:B------:R-:W-:Y:S05]  /*1cbf0*/  BSYNC.RECONVERGENT B1 ;  /* 0x0000000000017941 */ /* 0x000fea0003800200 */
.L_x_347:
        /* <DEDUP_REMOVED lines=19> */
.L_x_345:
[----:B------:R-:W-:Y:S01]  /*1cd30*/  FMUL R2, RZ, R3 ;  /* 0x00000003ff027220 */ /* 0x000fe20000400000 */
[----:B------:R-:W-:-:S07]  /*1cd40*/  IMAD.MOV.U32 R9, RZ, RZ, RZ ;  /* 0x000000ffff097224 */ /* 0x000fce00078e00ff */
.L_x_344:
[----:B------:R-:W-:Y:S05]  /*1cd50*/  BSYNC.RECONVERGENT B0 ;  /* 0x0000000000007941 */ /* 0x000fea0003800200 */
.L_x_343:
        /* <DEDUP_REMOVED lines=37> */
.L_x_352:
        /* <DEDUP_REMOVED lines=66> */
.L_x_354:
[----:B------:R-:W-:Y:S05]  /*1d3d0*/  BSYNC.RECONVERGENT B1 ;  /* 0x0000000000017941 */ /* 0x000fea0003800200 */
.L_x_353:
        /* <DEDUP_REMOVED lines=19> */
.L_x_351:
[----:B------:R-:W-:Y:S01]  /*1d510*/  FMUL R2, RZ, R3 ;  /* 0x00000003ff027220 */ /* 0x000fe20000400000 */
[----:B------:R-:W-:-:S07]  /*1d520*/  IMAD.MOV.U32 R8, RZ, RZ, RZ ;  /* 0x000000ffff087224 */ /* 0x000fce00078e00ff */
.L_x_350:
[----:B------:R-:W-:Y:S05]  /*1d530*/  BSYNC.RECONVERGENT B0 ;  /* 0x0000000000007941 */ /* 0x000fea0003800200 */
.L_x_349:
        /* <DEDUP_REMOVED lines=34> */
.L_x_358:
        /* <DEDUP_REMOVED lines=66> */
.L_x_360:
[----:B------:R-:W-:Y:S05]  /*1db80*/  BSYNC.RECONVERGENT B1 ;  /* 0x0000000000017941 */ /* 0x000fea0003800200 */
.L_x_359:
        /* <DEDUP_REMOVED lines=19> */
.L_x_357:
[----:B------:R-:W-:Y:S01]  /*1dcc0*/  FMUL R6, RZ, R11 ;  /* 0x0000000bff067220 */ /* 0x000fe20000400000 */
[----:B------:R-:W-:-:S07]  /*1dcd0*/  IMAD.MOV.U32 R7, RZ, RZ, RZ ;  /* 0x000000ffff077224 */ /* 0x000fce00078e00ff */
.L_x_356:
[----:B------:R-:W-:Y:S05]  /*1dce0*/  BSYNC.RECONVERGENT B0 ;  /* 0x0000000000007941 */ /* 0x000fea0003800200 */
.L_x_355:
        /* <DEDUP_REMOVED lines=11> */
[C---:B------:R-:W-:Y:S01]  /*1dda0*/  FFMA R4, R3.reuse, R2, R4 ;  /* 0x0000000203047223 */ /* 0x040fe20000000004 */
        /* <DEDUP_REMOVED lines=22> */
.L_x_364:
        /* <DEDUP_REMOVED lines=66> */
.L_x_366:
[----:B------:R-:W-:Y:S05]  /*1e330*/  BSYNC.RECONVERGENT B1 ;  /* 0x0000000000017941 */ /* 0x000fea0003800200 */
.L_x_365:
        /* <DEDUP_REMOVED lines=19> */
.L_x_363:
[----:B------:R-:W-:Y:S01]  /*1e470*/  FMUL R5, RZ, R12 ;  /* 0x0000000cff057220 */ /* 0x000fe20000400000 */
[----:B------:R-:W-:-:S07]  /*1e480*/  IMAD.MOV.U32 R8, RZ, RZ, RZ ;  /* 0x000000ffff087224 */ /* 0x000fce00078e00ff */
.L_x_362:
[----:B------:R-:W-:Y:S05]  /*1e490*/  BSYNC.RECONVERGENT B0 ;  /* 0x0000000000007941 */ /* 0x000fea0003800200 */
.L_x_361:
[----:B------:R-:W-:Y:S01]  /*1e4a0*/  FMUL R3, R5, R5 ;  /* 0x0000000505037220 */ /* 0x000fe20000400000 */
[C---:B------:R-:W-:Y:S01]  /*1e4b0*/  LOP3.LUT R4, R8.reuse, 0x1, RZ, 0xc0, !PT ;  /* 0x0000000108047812 */ /* 0x040fe200078ec0ff */
[----:B------:R-:W-:Y:S01]  /*1e4c0*/  FMUL R6, R13, 0.63661974668502807617 ;  /* 0x3f22f9830d067820 */ /* 0x000fe20000400000 */
[----:B------:R-:W-:Y:S01]  /*1e4d0*/  LOP3.LUT P1, RZ, R8, 0x2, RZ, 0xc0, !PT ;  /* 0x0000000208ff7812 */ /* 0x000fe2000782c0ff */
[----:B------:R-:W-:Y:S01]  /*1e4e0*/  FFMA R2, R3, R22, -0.0013887860113754868507 ;  /* 0xbab607ed03027423 */ /* 0x000fe20000000016 */
[----:B------:R-:W-:Y:S01]  /*1e4f0*/  ISETP.NE.U32.AND P0, PT, R4, 0x1, PT ;  /* 0x000000010400780c */ /* 0x000fe20003f05070 */
[----:B------:R-:W0:Y:S01]  /*1e500*/  F2I.NTZ R9, R6 ;  /* 0x0000000600097305 */ /* 0x000e220000203100 */
[----:B------:R-:W-:Y:S02]  /*1e510*/  BSSY.RECONVERGENT B0, `(.L_x_367) ;  /* 0x0000073000007945 */ /* 0x000fe40003800200 */
[----:B------:R-:W-:Y:S02]  /*1e520*/  FSEL R2, R2, -0.00019574658654164522886, !P0 ;  /* 0xb94d415302027808 */ /* 0x000fe40004000000 */
[----:B------:R-:W-:-:S02]  /*1e530*/  FSEL R4, R23, 0.0083327032625675201416, !P0 ;  /* 0x3c0885e417047808 */ /* 0x000fc40004000000 */
[----:B------:R-:W-:-:S03]  /*1e540*/  FSEL R7, -R24, -0.16666662693023681641, !P0 ;  /* 0xbe2aaaa818077808 */ /* 0x000fc60004000100 */
[----:B------:R-:W-:Y:S01]  /*1e550*/  FFMA R4, R3, R2, R4 ;  /* 0x0000000203047223 */ /* 0x000fe20000000004 */
[----:B------:R-:W-:Y:S02]  /*1e560*/  FSEL R2, R5, 1, P0 ;  /* 0x3f80000005027808 */ /* 0x000fe40000000000 */
[----:B------:R-:W-:Y:S01]  /*1e570*/  FSETP.GE.AND P0, PT, |R13|, 105615, PT ;  /* 0x47ce47800d00780b */ /* 0x000fe20003f06200 */
[C---:B------:R-:W-:Y:S01]  /*1e580*/  FFMA R4, R3.reuse, R4, R7 ;  /* 0x0000000403047223 */ /* 0x040fe20000000007 */
[----:B0-----:R-:W-:Y:S01]  /*1e590*/  I2FP.F32.S32 R8, R9 ;  /* 0x0000000900087245 */ /* 0x001fe20000201400 */
[----:B------:R-:W-:-:S04]  /*1e5a0*/  FFMA R3, R3, R2, RZ ;  /* 0x0000000203037223 */ /* 0x000fc800000000ff */
[----:B------:R-:W-:Y:S01]  /*1e5b0*/  FFMA R2, R3, R4, R2 ;  /* 0x0000000403027223 */ /* 0x000fe20000000002 */
[----:B------:R-:W-:-:S03]  /*1e5c0*/  FFMA R3, R8, -1.5707962512969970703, R13 ;  /* 0xbfc90fda08037823 */ /* 0x000fc6000000000d */
[----:B------:R-:W-:Y:S01]  /*1e5d0*/  @P1 FADD R2, RZ, -R2 ;  /* 0x80000002ff021221 */ /* 0x000fe20000000000 */
[----:B------:R-:W-:-:S03]  /*1e5e0*/  FFMA R5, R8, -7.5497894158615963534e-08, R3 ;  /* 0xb3a2216808057823 */ /* 0x000fc60000000003 */
[----:B------:R-:W-:Y:S01]  /*1e5f0*/  FADD R3, R27, R2 ;  /* 0x000000021b037221 */ /* 0x000fe20000000000 */
[----:B------:R-:W-:-:S03]  /*1e600*/  FFMA R2, R8, -5.3903029534742383927e-15, R5 ;  /* 0xa7c234c508027823 */ /* 0x000fc60000000005 */
        /* <DEDUP_REMOVED lines=11> */
.L_x_370:
        /* <DEDUP_REMOVED lines=66> */
.L_x_372:
[----:B------:R-:W-:Y:S05]  /*1eae0*/  BSYNC.RECONVERGENT B1 ;  /* 0x0000000000017941 */ /* 0x000fea0003800200 */
.L_x_371:
        /* <DEDUP_REMOVED lines=19> */
.L_x_369:
[----:B------:R-:W-:Y:S01]  /*1ec20*/  FMUL R2, RZ, R13 ;  /* 0x0000000dff027220 */ /* 0x000fe20000400000 */
[----:B------:R-:W-:-:S07]  /*1ec30*/  IMAD.MOV.U32 R9, RZ, RZ, RZ ;  /* 0x000000ffff097224 */ /* 0x000fce00078e00ff */
.L_x_368:
[----:B------:R-:W-:Y:S05]  /*1ec40*/  BSYNC.RECONVERGENT B0 ;  /* 0x0000000000007941 */ /* 0x000fea0003800200 */
.L_x_367:
        /* <DEDUP_REMOVED lines=34> */
.L_x_376:
        /* <DEDUP_REMOVED lines=66> */
.L_x_378:
[----:B------:R-:W-:Y:S05]  /*1f290*/  BSYNC.RECONVERGENT B1 ;  /* 0x0000000000017941 */ /* 0x000fea0003800200 */
.L_x_377:
        /* <DEDUP_REMOVED lines=19> */
.L_x_375:
[----:B------:R-:W-:Y:S01]  /*1f3d0*/  FMUL R2, RZ, R14 ;  /* 0x0000000eff027220 */ /* 0x000fe20000400000 */
[----:B------:R-:W-:-:S07]  /*1f3e0*/  MOV R8, RZ ;  /* 0x000000ff00087202 */ /* 0x000fce0000000f00 */
.L_x_374:
[----:B------:R-:W-:Y:S05]  /*1f3f0*/  BSYNC.RECONVERGENT B0 ;  /* 0x0000000000007941 */ /* 0x000fea0003800200 */
.L_x_373:
[----:B------:R-:W-:Y:S02]  /*1f400*/  VIADD R4, R0, 0x3f ;  /* 0x0000003f00047836 */ /* 0x000fe40000000000 */
[----:B------:R-:W-:Y:S01]  /*1f410*/  FMUL R5, R2, R2 ;  /* 0x0000000202057220 */ /* 0x000fe20000400000 */
[----:B------:R-:W-:Y:S01]  /*1f420*/  LOP3.LUT R6, R8, 0x1, RZ, 0xc0, !PT ;  /* 0x0000000108067812 */ /* 0x000fe200078ec0ff */
[----:B------:R-:W-:Y:S01]  /*1f430*/  BSSY.RECONVERGENT B0, `(.L_x_379) ;  /* 0x0000079000007945 */ /* 0x000fe20003800200 */
[----:B------:R-:W-:Y:S02]  /*1f440*/  I2FP.F32.S32 R4, R4 ;  /* 0x0000000400047245 */ /* 0x000fe40000201400 */
[----:B------:R-:W-:-:S03]  /*1f450*/  ISETP.NE.U32.AND P0, PT, R6, 0x1, PT ;  /* 0x000000010600780c */ /* 0x000fc60003f05070 */
[----:B------:R-:W-:Y:S01]  /*1f460*/  FMUL R11, R4, 0.10000000149011611938 ;  /* 0x3dcccccd040b7820 */ /* 0x000fe20000400000 */
[----:B------:R-:W-:Y:S01]  /*1f470*/  FFMA R4, R5, R22, -0.0013887860113754868507 ;  /* 0xbab607ed05047423 */ /* 0x000fe20000000016 */
[----:B------:R-:W-:Y:S02]  /*1f480*/  FSEL R6, R23, 0.0083327032625675201416, !P0 ;  /* 0x3c0885e417067808 */ /* 0x000fe40004000000 */
[----:B------:R-:W-:Y:S01]  /*1f490*/  FMUL R9, R11, 0.63661974668502807617 ;  /* 0x3f22f9830b097820 */ /* 0x000fe20000400000 */
[----:B------:R-:W-:Y:S02]  /*1f4a0*/  FSEL R7, -R24, -0.16666662693023681641, !P0 ;  /* 0xbe2aaaa818077808 */ /* 0x000fe40004000100 */
[----:B------:R-:W-:Y:S02]  /*1f4b0*/  FSEL R4, R4, -0.00019574658654164522886, !P0 ;  /* 0xb94d415304047808 */ /* 0x000fe40004000000 */
[----:B------:R-:W-:Y:S01]  /*1f4c0*/  FSEL R2, R2, 1, P0 ;  /* 0x3f80000002027808 */ /* 0x000fe20000000000 */
[----:B------:R-:W0:Y:S01]  /*1f4d0*/  F2I.NTZ R9, R9 ;  /* 0x0000000900097305 */ /* 0x000e220000203100 */
[----:B------:R-:W-:Y:S01]  /*1f4e0*/  LOP3.LUT P0, RZ, R8, 0x2, RZ, 0xc0, !PT ;  /* 0x0000000208ff7812 */ /* 0x000fe2000780c0ff */
[----:B------:R-:W-:-:S04]  /*1f4f0*/  FFMA R4, R5, R4, R6 ;  /* 0x0000000405047223 */ /* 0x000fc80000000006 */
        /* <DEDUP_REMOVED lines=21> */
.L_x_382:
        /* <DEDUP_REMOVED lines=65> */
.L_x_384:
[----:B------:R-:W-:Y:S05]  /*1fa60*/  BSYNC.RECONVERGENT B1 ;  /* 0x0000000000017941 */ /* 0x000fea0003800200 */
.L_x_383:
        /* <DEDUP_REMOVED lines=19> */
.L_x_381:
[----:B------:R-:W-:Y:S01]  /*1fba0*/  FMUL R6, RZ, R11 ;  /* 0x0000000bff067220 */ /* 0x000fe20000400000 */
[----:B------:R-:W-:-:S07]  /*1fbb0*/  IMAD.MOV.U32 R9, RZ, RZ, RZ ;  /* 0x000000ffff097224 */ /* 0x000fce00078e00ff */
.L_x_380:
[----:B------:R-:W-:Y:S05]  /*1fbc0*/  BSYNC.RECONVERGENT B0 ;  /* 0x0000000000007941 */ /* 0x000fea0003800200 */
.L_x_379:
[----:B------:R-:W0:Y:S01]  /*1fbd0*/  LDCU UR4, c[0x0][0x388] ;  /* 0x00007100ff0477ac */ /* 0x000e220008000800 */
[----:B------:R-:W-:Y:S01]  /*1fbe0*/  FMUL R3, R6, R6 ;  /* 0x0000000606037220 */ /* 0x000fe20000400000 */
[----:B------:R-:W-:-:S03]  /*1fbf0*/  LOP3.LUT R2, R9, 0x1, RZ, 0xc0, !PT ;  /* 0x0000000109027812 */ /* 0x000fc600078ec0ff */
[----:B------:R-:W-:Y:S01]  /*1fc00*/  FFMA R22, R3, R22, -0.0013887860113754868507 ;  /* 0xbab607ed03167423 */ /* 0x000fe20000000016 */
[----:B------:R-:W-:-:S04]  /*1fc10*/  ISETP.NE.U32.AND P0, PT, R2, 0x1, PT ;  /* 0x000000010200780c */ /* 0x000fc80003f05070 */
[----:B------:R-:W-:Y:S02]  /*1fc20*/  FSEL R2, R23, 0.0083327032625675201416, !P0 ;  /* 0x3c0885e417027808 */ /* 0x000fe40004000000 */
[----:B------:R-:W-:Y:S02]  /*1fc30*/  FSEL R22, R22, -0.00019574658654164522886, !P0 ;  /* 0xb94d415316167808 */ /* 0x000fe40004000000 */
[----:B0-----:R-:W-:-:S13]  /*1fc40*/  ISETP.GE.AND P1, PT, R0, UR4, PT ;  /* 0x0000000400007c0c */ /* 0x001fda000bf26270 */
[----:B------:R-:W-:Y:S05]  /*1fc50*/  @P1 EXIT ;  /* 0x000000000000194d */ /* 0x000fea0003800000 */
[----:B------:R-:W0:Y:S01]  /*1fc60*/  LDC.64 R4, c[0x0][0x380] ;  /* 0x0000e000ff047b82 */ /* 0x000e220000000a00 */
[----:B------:R-:W-:Y:S01]  /*1fc70*/  FFMA R22, R3, R22, R2 ;  /* 0x0000001603167223 */ /* 0x000fe20000000002 */
[----:B------:R-:W-:Y:S02]  /*1fc80*/  FSEL R7, -R24, -0.16666662693023681641, !P0 ;  /* 0xbe2aaaa818077808 */ /* 0x000fe40004000100 */
[----:B------:R-:W-:Y:S02]  /*1fc90*/  LOP3.LUT P1, RZ, R9, 0x2, RZ, 0xc0, !PT ;  /* 0x0000000209ff7812 */ /* 0x000fe4000782c0ff */
[----:B------:R-:W-:Y:S01]  /*1fca0*/  FSEL R2, R6, 1, P0 ;  /* 0x3f80000006027808 */ /* 0x000fe20000000000 */
[----:B------:R-:W-:-:S04]  /*1fcb0*/  FFMA R7, R3, R22, R7 ;  /* 0x0000001603077223 */ /* 0x000fc80000000007 */
[----:B------:R-:W-:-:S04]  /*1fcc0*/  FFMA R3, R3, R2, RZ ;  /* 0x0000000203037223 */ /* 0x000fc800000000ff */
[----:B------:R-:W-:-:S04]  /*1fcd0*/  FFMA R2, R3, R7, R2 ;  /* 0x0000000703027223 */ /* 0x000fc80000000002 */
[----:B------:R-:W-:-:S04]  /*1fce0*/  @P1 FADD R2, RZ, -R2 ;  /* 0x80000002ff021221 */ /* 0x000fc80000000000 */
[----:B------:R-:W-:Y:S01]  /*1fcf0*/  FADD R15, R15, R2 ;  /* 0x000000020f0f7221 */ /* 0x000fe20000000000 */
[----:B0-----:R-:W-:-:S04]  /*1fd00*/  IMAD.WIDE R2, R0, 0x4, R4 ;  /* 0x0000000400027825 */ /* 0x001fc800078e0204 */
[----:B------:R-:W-:-:S05]  /*1fd10*/  FADD R15, R10, R15 ;  /* 0x0000000f0a0f7221 */ /* 0x000fca0000000000 */
[----:B------:R-:W-:Y:S01]  /*1fd20*/  STG.E desc[UR6][R2.64], R15 ;  /* 0x0000000f02007986 */ /* 0x000fe2000c101906 */
[----:B------:R-:W-:Y:S05]  /*1fd30*/  EXIT ;  /* 0x000000000000794d */ /* 0x000fea0003800000 */
.L_x_385:
        /* <DEDUP_REMOVED lines=12> */
.L_x_390:


//--------------------- .text._Z14high_registersPfi --------------------------
	.section	.text._Z14high_registersPfi,"ax",@progbits
	.align	128
        .global         _Z14high_registersPfi
        .type           _Z14high_registersPfi,@function
        .size           _Z14high_registersPfi,(.L_x_391 - _Z14high_registersPfi)
        .other          _Z14high_registersPfi,@"STO_CUDA_ENTRY STV_DEFAULT"
_Z14high_registersPfi:
.text._Z14high_registersPfi:
        /* <DEDUP_REMOVED lines=72> */
[----:B------:R-:W-:Y:S02]  /*0480*/  I2FP.F32.S32 R28, R28 ;  /* 0x0000001c001c7245 */ /* 0x000fe40000201400 */
[----:B------:R-:W-:Y:S01]  /*0490*/  I2FP.F32.S32 R29, R29 ;  /* 0x0000001d001d7245 */ /* 0x000fe20000201400 */
[----:B------:R-:W-:Y:S01]  /*04a0*/  FFMA R33, R24, R27, R33 ;  /* 0x0000001b18217223 */ /* 0x000fe20000000021 */
[----:B------:R-:W-:Y:S02]  /*04b0*/  IADD3 R30, PT, PT, R14, 0xe, RZ ;  /* 0x0000000e0e1e7810 */ /* 0x000fe40007ffe0ff */
[----:B------:R-:W-:Y:S01]  /*04c0*/  I2FP.F32.S32 R31, R31 ;  /* 0x0000001f001f7245 */ /* 0x000fe20000201400 */
[----:B------:R-:W-:Y:S01]  /*04d0*/  FFMA R35, R28, R29, R33 ;  /* 0x0000001d1c237223 */ /* 0x000fe20000000021 */
[----:B------:R-:W-:Y:S01]  /*04e0*/  VIADD R33, R14, 0x10 ;  /* 0x000000100e217836 */ /* 0x000fe20000000000 */
[----:B------:R-:W-:-:S02]  /*04f0*/  I2FP.F32.S32 R30, R30 ;  /* 0x0000001e001e7245 */ /* 0x000fc40000201400 */
[----:B------:R-:W-:Y:S02]  /*0500*/  IADD3 R32, PT, PT, R14, 0xf, RZ ;  /* 0x0000000f0e207810 */ /* 0x000fe40007ffe0ff */
[----:B------:R-:W-:Y:S01]  /*0510*/  I2FP.F32.S32 R33, R33 ;  /* 0x0000002100217245 */ /* 0x000fe20000201400 */
[----:B------:R-:W-:Y:S01]  /*0520*/  FFMA R35, R30, R31, R35 ;  /* 0x0000001f1e237223 */ /* 0x000fe20000000023 */
[----:B------:R-:W-:Y:S02]  /*0530*/  I2FP.F32.S32 R32, R32 ;  /* 0x0000002000207245 */ /* 0x000fe40000201400 */
        /* <DEDUP_REMOVED lines=24> */
.L_x_386:
        /* <DEDUP_REMOVED lines=12> */
.L_x_391:


//--------------------- .text._Z13low_registersPfi --------------------------
	.section	.text._Z13low_registersPfi,"ax",@progbits
	.align	128
        .global         _Z13low_registersPfi
        .type           _Z13low_registersPfi,@function
        .size           _Z13low_registersPfi,(.L_x_392 - _Z13low_registersPfi)
        .other          _Z13low_registersPfi,@"STO_CUDA_ENTRY STV_DEFAULT"
_Z13low_registersPfi:
.text._Z13low_registersPfi:
[----:B------:R-:W-:Y:S01]  /*0000*/  LDC R1, c[0x0][0x37c] ;  /* 0x0000df00ff017b82 */ /* 0x000fe20000000800 */
[----:B------:R-:W0:Y:S07]  /*0010*/  S2R R0, SR_TID.X ;  /* 0x0000000000007919 */ /* 0x000e2e0000002100 */
[----:B------:R-:W0:Y:S01]  /*0020*/  S2UR UR4, SR_CTAID.X ;  /* 0x00000000000479c3 */ /* 0x000e220000002500 */
[----:B------:R-:W1:Y:S07]  /*0030*/  LDCU UR5, c[0x0][0x388] ;  /* 0x00007100ff0577ac */ /* 0x000e6e0008000800 */
[----:B------:R-:W0:Y:S02]  /*0040*/  LDC R5, c[0x0][0x360] ;  /* 0x0000d800ff057b82 */ /* 0x000e240000000800 */
[----:B0-----:R-:W-:-:S05]  /*0050*/  IMAD R5, R5, UR4, R0 ;  /* 0x0000000405057c24 */ /* 0x001fca000f8e0200 */
[----:B-1----:R-:W-:-:S13]  /*0060*/  ISETP.GE.AND P0, PT, R5, UR5, PT ;  /* 0x0000000505007c0c */ /* 0x002fda000bf06270 */
[----:B------:R-:W-:Y:S05]  /*0070*/  @P0 EXIT ;  /* 0x000000000000094d */ /* 0x000fea0003800000 */
[----:B------:R-:W0:Y:S01]  /*0080*/  LDC.64 R2, c[0x0][0x380] ;  /* 0x0000e000ff027b82 */ /* 0x000e220000000a00 */
[----:B------:R-:W1:Y:S01]  /*0090*/  LDCU.64 UR4, c[0x0][0x358] ;  /* 0x00006b00ff0477ac */ /* 0x000e620008000a00 */
[----:B------:R-:W-:Y:S01]  /*00a0*/  I2FP.F32.S32 R7, R5 ;  /* 0x0000000500077245 */ /* 0x000fe20000201400 */
[----:B0-----:R-:W-:-:S05]  /*00b0*/  IMAD.WIDE R2, R5, 0x4, R2 ;  /* 0x0000000405027825 */ /* 0x001fca00078e0202 */
[----:B-1----:R-:W-:Y:S01]  /*00c0*/  STG.E desc[UR4][R2.64], R7 ;  /* 0x0000000702007986 */ /* 0x002fe2000c101904 */
[----:B------:R-:W-:Y:S05]  /*00d0*/  EXIT ;  /* 0x000000000000794d */ /* 0x000fea0003800000 */
.L_x_387:
        /* <DEDUP_REMOVED lines=10> */
.L_x_392:


//--------------------- .nv.global.init           --------------------------
	.section	.nv.global.init,"aw",@progbits
	.align	4
.nv.global.init:
	.type		__cudart_i2opi_f,@object
	.size		__cudart_i2opi_f,(.L_0 - __cudart_i2opi_f)
__cudart_i2opi_f:
        /*0000*/ 	.byte	0x41, 0x90, 0x43, 0x3c, 0x99, 0x95, 0x62, 0xdb, 0xc0, 0xdd, 0x34, 0xf5, 0xd1, 0x57, 0x27, 0xfc
        /*0010*/ 	.byte	0x29, 0x15, 0x44, 0x4e, 0x6e, 0x83, 0xf9, 0xa2
.L_0:


//--------------------- .nv.shared.reserved.0     --------------------------
	.section	.nv.shared.reserved.0,"aw",@nobits
	.weak		__nv_reservedSMEM_offset_0_alias
	.size		__nv_reservedSMEM_offset_0_alias, 0, 64
	.other		__nv_reservedSMEM_offset_0_alias,@"STO_CUDA_RESERVED_SHARED STV_DEFAULT"
__nv_reservedSMEM_offset_0_alias:
	.zero		0
	.zero		64


//--------------------- .nv.constant0._Z17aggressive_boundsPfi --------------------------
	.section	.nv.constant0._Z17aggressive_boundsPfi,"a",@progbits
	.sectionflags	@""
	.align	4
.nv.constant0._Z17aggressive_boundsPfi:
	.zero		908


//--------------------- .nv.constant0._Z14bounded_kernelPfi --------------------------
	.section	.nv.constant0._Z14bounded_kernelPfi,"a",@progbits
	.sectionflags	@""
	.align	4
.nv.constant0._Z14bounded_kernelPfi:
	.zero		908


//--------------------- .nv.constant0._Z19very_high_registersPfi --------------------------
	.section	.nv.constant0._Z19very_high_registersPfi,"a",@progbits
	.sectionflags	@""
	.align	4
.nv.constant0._Z19very_high_registersPfi:
	.zero		908


//--------------------- .nv.constant0._Z14high_registersPfi --------------------------
	.section	.nv.constant0._Z14high_registersPfi,"a",@progbits
	.sectionflags	@""
	.align	4
.nv.constant0._Z14high_registersPfi:
	.zero		908


//--------------------- .nv.constant0._Z13low_registersPfi --------------------------
	.section	.nv.constant0._Z13low_registersPfi,"a",@progbits
	.sectionflags	@""
	.align	4
.nv.constant0._Z13low_registersPfi:
	.zero		908


//--------------------- SYMBOLS --------------------------

	.type		.nv.reservedSmem.offset0,@object
	.size		.nv.reservedSmem.offset0,0x4
